	.target	sm_80

	.elftype	@"ET_EXEC"


//--------------------- .note.nv.tkinfo           --------------------------
	.section	.note.nv.tkinfo,"",@"SHT_NOTE"
	.sectionflags	@"SHF_NOTE_NV_TKINFO"
	.tkinfo
        /*0018*/ 	.word	0x00000002
        /*0030*/ 	.string	""
        /*0030*/ 	.string	"ptxas"
        /*0030*/ 	.string	"Cuda compilation tools, release 13.0, V13.0.88"
        /*0030*/ 	.string	"Build cuda_13.0.r13.0/compiler.36424714_0"
        /*0030*/ 	.string	"-v  -suppress-debug-info  -lineinfo  -arch sm_80 "



//--------------------- .note.nv.cuinfo           --------------------------
	.section	.note.nv.cuinfo,"",@"SHT_NOTE"
	.sectionflags	@"SHF_NOTE_NV_CUINFO"
        /*0018*/ 	.short	0x0002
        /*001a*/ 	.short	0x0050
        /*001c*/ 	.short	0x0082
	.zero		2


//--------------------- .nv.info                  --------------------------
	.section	.nv.info,"",@"SHT_CUDA_INFO"
	.align	4


	//----- nvinfo : EIATTR_REGCOUNT
	.align		4
        /*0000*/ 	.byte	0x04, 0x2f
        /*0002*/ 	.short	(.L_1 - .L_0)
	.align		4
.L_0:
        /*0004*/ 	.word	index@(matmul_kernel)
        /*0008*/ 	.word	0x000000ff


	//----- nvinfo : EIATTR_FRAME_SIZE
	.align		4
.L_1:
        /*000c*/ 	.byte	0x04, 0x11
        /*000e*/ 	.short	(.L_3 - .L_2)
	.align		4
.L_2:
        /*0010*/ 	.word	index@(matmul_kernel)
        /*0014*/ 	.word	0x000012d8


	//----- nvinfo : EIATTR_MIN_STACK_SIZE
	.align		4
.L_3:
        /*0018*/ 	.byte	0x04, 0x12
        /*001a*/ 	.short	(.L_5 - .L_4)
	.align		4
.L_4:
        /*001c*/ 	.word	index@(matmul_kernel)
        /*0020*/ 	.word	0x000012d8
.L_5:


//--------------------- .nv.info.matmul_kernel    --------------------------
	.section	.nv.info.matmul_kernel,"",@"SHT_CUDA_INFO"
	.sectionflags	@""
	.align	4


	//----- nvinfo : EIATTR_CUDA_API_VERSION
	.align		4
        /*0000*/ 	.byte	0x04, 0x37
        /*0002*/ 	.short	(.L_7 - .L_6)
.L_6:
        /*0004*/ 	.word	0x00000082


	//----- nvinfo : EIATTR_SW2861232_WAR
	.align		4
.L_7:
        /*0008*/ 	.byte	0x01, 0x35
	.zero		2


	//----- nvinfo : EIATTR_PARAM_CBANK
	.align		4
        /*000c*/ 	.byte	0x04, 0x0a
        /*000e*/ 	.short	(.L_9 - .L_8)
	.align		4
.L_8:
        /*0010*/ 	.word	index@(.nv.constant0.matmul_kernel)
        /*0014*/ 	.short	0x0160
        /*0016*/ 	.short	0x0050


	//----- nvinfo : EIATTR_CBANK_PARAM_SIZE
	.align		4
.L_9:
        /*0018*/ 	.byte	0x03, 0x19
        /*001a*/ 	.short	0x0050


	//----- nvinfo : EIATTR_KPARAM_INFO
	.align		4
        /*001c*/ 	.byte	0x04, 0x17
        /*001e*/ 	.short	(.L_11 - .L_10)
.L_10:
        /*0020*/ 	.word	0x00000000
        /*0024*/ 	.short	0x000d
        /*0026*/ 	.short	0x0048
        /*0028*/ 	.byte	0x00, 0xf4, 0x21, 0x00


	//----- nvinfo : EIATTR_KPARAM_INFO
	.align		4
.L_11:
        /*002c*/ 	.byte	0x04, 0x17
        /*002e*/ 	.short	(.L_13 - .L_12)
.L_12:
        /*0030*/ 	.word	0x00000000
        /*0034*/ 	.short	0x000c
        /*0036*/ 	.short	0x0040
        /*0038*/ 	.byte	0x00, 0xf4, 0x21, 0x00


	//----- nvinfo : EIATTR_KPARAM_INFO
	.align		4
.L_13:
        /*003c*/ 	.byte	0x04, 0x17
        /*003e*/ 	.short	(.L_15 - .L_14)
.L_14:
        /*0040*/ 	.word	0x00000000
        /*0044*/ 	.short	0x000b
        /*0046*/ 	.short	0x0038
        /*0048*/ 	.byte	0x00, 0xf0, 0x11, 0x00


	//----- nvinfo : EIATTR_KPARAM_INFO
	.align		4
.L_15:
        /*004c*/ 	.byte	0x04, 0x17
        /*004e*/ 	.short	(.L_17 - .L_16)
.L_16:
        /*0050*/ 	.word	0x00000000
        /*0054*/ 	.short	0x000a
        /*0056*/ 	.short	0x0034
        /*0058*/ 	.byte	0x00, 0xf0, 0x11, 0x00


	//----- nvinfo : EIATTR_KPARAM_INFO
	.align		4
.L_17:
        /*005c*/ 	.byte	0x04, 0x17
        /*005e*/ 	.short	(.L_19 - .L_18)
.L_18:
        /*0060*/ 	.word	0x00000000
        /*0064*/ 	.short	0x0009
        /*0066*/ 	.short	0x0030
        /*0068*/ 	.byte	0x00, 0xf0, 0x11, 0x00


	//----- nvinfo : EIATTR_KPARAM_INFO
	.align		4
.L_19:
        /*006c*/ 	.byte	0x04, 0x17
        /*006e*/ 	.short	(.L_21 - .L_20)
.L_20:
        /*0070*/ 	.word	0x00000000
        /*0074*/ 	.short	0x0008
        /*0076*/ 	.short	0x002c
        /*0078*/ 	.byte	0x00, 0xf0, 0x11, 0x00


	//----- nvinfo : EIATTR_KPARAM_INFO
	.align		4
.L_21:
        /*007c*/ 	.byte	0x04, 0x17
        /*007e*/ 	.short	(.L_23 - .L_22)
.L_22:
        /*0080*/ 	.word	0x00000000
        /*0084*/ 	.short	0x0007
        /*0086*/ 	.short	0x0028
        /*0088*/ 	.byte	0x00, 0xf0, 0x11, 0x00


	//----- nvinfo : EIATTR_KPARAM_INFO
	.align		4
.L_23:
        /*008c*/ 	.byte	0x04, 0x17
        /*008e*/ 	.short	(.L_25 - .L_24)
.L_24:
        /*0090*/ 	.word	0x00000000
        /*0094*/ 	.short	0x0006
        /*0096*/ 	.short	0x0024
        /*0098*/ 	.byte	0x00, 0xf0, 0x11, 0x00


	//----- nvinfo : EIATTR_KPARAM_INFO
	.align		4
.L_25:
        /*009c*/ 	.byte	0x04, 0x17
        /*009e*/ 	.short	(.L_27 - .L_26)
.L_26:
        /*00a0*/ 	.word	0x00000000
        /*00a4*/ 	.short	0x0005
        /*00a6*/ 	.short	0x0020
        /*00a8*/ 	.byte	0x00, 0xf0, 0x11, 0x00


	//----- nvinfo : EIATTR_KPARAM_INFO
	.align		4
.L_27:
        /*00ac*/ 	.byte	0x04, 0x17
        /*00ae*/ 	.short	(.L_29 - .L_28)
.L_28:
        /*00b0*/ 	.word	0x00000000
        /*00b4*/ 	.short	0x0004
        /*00b6*/ 	.short	0x001c
        /*00b8*/ 	.byte	0x00, 0xf0, 0x11, 0x00


	//----- nvinfo : EIATTR_KPARAM_INFO
	.align		4
.L_29:
        /*00bc*/ 	.byte	0x04, 0x17
        /*00be*/ 	.short	(.L_31 - .L_30)
.L_30:
        /*00c0*/ 	.word	0x00000000
        /*00c4*/ 	.short	0x0003
        /*00c6*/ 	.short	0x0018
        /*00c8*/ 	.byte	0x00, 0xf0, 0x11, 0x00


	//----- nvinfo : EIATTR_KPARAM_INFO
	.align		4
.L_31:
        /*00cc*/ 	.byte	0x04, 0x17
        /*00ce*/ 	.short	(.L_33 - .L_32)
.L_32:
        /*00d0*/ 	.word	0x00000000
        /*00d4*/ 	.short	0x0002
        /*00d6*/ 	.short	0x0010
        /*00d8*/ 	.byte	0x00, 0xf4, 0x21, 0x00


	//----- nvinfo : EIATTR_KPARAM_INFO
	.align		4
.L_33:
        /*00dc*/ 	.byte	0x04, 0x17
        /*00de*/ 	.short	(.L_35 - .L_34)
.L_34:
        /*00e0*/ 	.word	0x00000000
        /*00e4*/ 	.short	0x0001
        /*00e6*/ 	.short	0x0008
        /*00e8*/ 	.byte	0x00, 0xf4, 0x21, 0x00


	//----- nvinfo : EIATTR_KPARAM_INFO
	.align		4
.L_35:
        /*00ec*/ 	.byte	0x04, 0x17
        /*00ee*/ 	.short	(.L_37 - .L_36)
.L_36:
        /*00f0*/ 	.word	0x00000000
        /*00f4*/ 	.short	0x0000
        /*00f6*/ 	.short	0x0000
        /*00f8*/ 	.byte	0x00, 0xf4, 0x21, 0x00


	//----- nvinfo : EIATTR_MAXREG_COUNT
	.align		4
.L_37:
        /*00fc*/ 	.byte	0x03, 0x1b
        /*00fe*/ 	.short	0x00ff


	//----- nvinfo : EIATTR_NUM_BARRIERS
	.align		4
        /*0100*/ 	.byte	0x02, 0x4c
        /*0102*/ 	.byte	0x01
	.zero		1


	//----- nvinfo : EIATTR_ANNOTATIONS
	.align		4
        /*0104*/ 	.byte	0x04, 0x55
        /*0106*/ 	.short	(.L_39 - .L_38)


	//   ....[0]....
.L_38:
        /*0108*/ 	.word	0x00000001
        /*010c*/ 	.byte	0x60, 0x07, 0x00, 0x00, 0x01, 0x00, 0x00, 0x00, 0x30, 0x1d, 0x00, 0x00, 0x01, 0x00, 0x00, 0x00
        /* <DEDUP_REMOVED lines=2196> */
        /*8a5c*/ 	.byte	0x50, 0xea, 0x02, 0x00, 0x01, 0x00, 0x00, 0x00, 0x60, 0xea, 0x02, 0x00


	//----- nvinfo : EIATTR_MERCURY_ISA_VERSION
	.align		4
.L_39:
        /*8a68*/ 	.byte	0x03, 0x5f
        /*8a6a*/ 	.short	0x0000


	//----- nvinfo : EIATTR_EXIT_INSTR_OFFSETS
	.align		4
        /*8a6c*/ 	.byte	0x04, 0x1c
        /*8a6e*/ 	.short	(.L_41 - .L_40)


	//   ....[0]....
.L_40:
        /*8a70*/ 	.word	0x0002eb50


	//   ....[1]....
        /*8a74*/ 	.word	0x0002eb70


	//----- nvinfo : EIATTR_REQNTID
	.align		4
.L_41:
        /*8a78*/ 	.byte	0x04, 0x10
        /*8a7a*/ 	.short	(.L_43 - .L_42)
.L_42:
        /*8a7c*/ 	.word	0x00000080
        /*8a80*/ 	.word	0x00000001
        /*8a84*/ 	.word	0x00000001
.L_43:


//--------------------- .nv.callgraph             --------------------------
	.section	.nv.callgraph,"",@"SHT_CUDA_CALLGRAPH"
	.align	4
	.sectionentsize	8
	.align		4
        /*0000*/ 	.word	0x00000000
	.align		4
        /*0004*/ 	.word	0xffffffff
	.align		4
        /*0008*/ 	.word	0x00000000
	.align		4
        /*000c*/ 	.word	0xfffffffe
	.align		4
        /*0010*/ 	.word	0x00000000
	.align		4
        /*0014*/ 	.word	0xfffffffd
	.align		4
        /*0018*/ 	.word	0x00000000
	.align		4
        /*001c*/ 	.word	0xfffffffc


//--------------------- .nv.rel.action            --------------------------
	.section	.nv.rel.action,"",@"SHT_CUDA_RELOCINFO"
	.align	8
	.sectionentsize	8
        /*0000*/ 	.byte	0x73, 0x00, 0x00, 0x00, 0x00, 0x00, 0x00, 0x00, 0x00, 0x00, 0x00, 0x11, 0x25, 0x00, 0x05, 0x36


//--------------------- .nv.constant0.matmul_kernel --------------------------
	.section	.nv.constant0.matmul_kernel,"a",@progbits
	.sectionflags	@""
	.align	4
.nv.constant0.matmul_kernel:
	.zero		432


//--------------------- .text.matmul_kernel       --------------------------
	.section	.text.matmul_kernel,"ax",@progbits
	.sectioninfo	@"SHI_REGISTERS=255"
	.align	128
        .global         matmul_kernel
        .type           matmul_kernel,@function
        .size           matmul_kernel,(.L_x_3 - matmul_kernel)
        .other          matmul_kernel,@"STO_CUDA_ENTRY STV_DEFAULT"
matmul_kernel:
.text.matmul_kernel:
[----:B------:R-:W-:Y:S02]  /*0000*/  IMAD.MOV.U32 R1, RZ, RZ, c[0x0][0x28] ;  /* 0x00000a00ff017624 */ /* 0x000fe400078e00ff */
[----:B------:R-:W-:Y:S01]  /*0010*/  IMAD.MOV.U32 R0, RZ, RZ, c[0x0][0x17c] ;  /* 0x00005f00ff007624 */ /* 0x000fe200078e00ff */
[----:B------:R-:W1:Y:S01]  /*0020*/  S2R R5, SR_CTAID.X ;  /* 0x0000000000057919 */ /* 0x000e620000002500 */
[----:B------:R-:W-:Y:S01]  /*0030*/  IMAD.MOV.U32 R38, RZ, RZ, c[0x0][0x180] ;  /* 0x00006000ff267624 */ /* 0x000fe200078e00ff */
[----:B------:R-:W-:Y:S01]  /*0040*/  IADD3 R1, R1, -0x12d8, RZ ;  /* 0xffffed2801017810 */ /* 0x000fe20007ffe0ff */
[----:B------:R-:W-:Y:S01]  /*0050*/  IMAD.MOV.U32 R252, RZ, RZ, c[0x0][0x188] ;  /* 0x00006200fffc7624 */ /* 0x000fe200078e00ff */
[----:B------:R-:W-:Y:S01]  /*0060*/  IADD3 R0, R0, 0x3f, RZ ;  /* 0x0000003f00007810 */ /* 0x000fe20007ffe0ff */
[----:B------:R-:W2:Y:S01]  /*0070*/  S2R R28, SR_TID.X ;  /* 0x00000000001c7919 */ /* 0x000ea20000002100 */
[----:B------:R-:W-:Y:S01]  /*0080*/  ULDC.64 UR8, c[0x0][0x118] ;  /* 0x0000460000087ab9 */ /* 0x000fe20000000a00 */
[C---:B------:R-:W-:Y:S01]  /*0090*/  IMAD R83, R252.reuse, 0x14, RZ ;  /* 0x00000014fc537824 */ /* 0x040fe200078e02ff */
[----:B------:R-:W-:Y:S01]  /*00a0*/  SHF.R.S32.HI R3, RZ, 0x1f, R0 ;  /* 0x0000001fff037819 */ /* 0x000fe20000011400 */
[----:B------:R-:W-:-:S02]  /*00b0*/  IMAD R91, R252, 0x18, RZ ;  /* 0x00000018fc5b7824 */ /* 0x000fc400078e02ff */
[C---:B------:R-:W-:Y:S01]  /*00c0*/  IMAD R99, R252.reuse, 0x1c, RZ ;  /* 0x0000001cfc637824 */ /* 0x040fe200078e02ff */
[----:B------:R-:W-:Y:S01]  /*00d0*/  LEA.HI R3, R3, R0, RZ, 0x6 ;  /* 0x0000000003037211 */ /* 0x000fe200078f30ff */
[C---:B------:R-:W-:Y:S02]  /*00e0*/  IMAD.SHL.U32 R107, R252.reuse, 0x20, RZ ;  /* 0x00000020fc6b7824 */ /* 0x040fe400078e00ff */
[C---:B------:R-:W-:Y:S01]  /*00f0*/  IMAD R115, R252.reuse, 0x24, RZ ;  /* 0x00000024fc737824 */ /* 0x040fe200078e02ff */
[----:B------:R-:W-:Y:S01]  /*0100*/  SHF.R.S32.HI R3, RZ, 0x6, R3 ;  /* 0x00000006ff037819 */ /* 0x000fe20000011403 */
[C---:B------:R-:W-:Y:S02]  /*0110*/  IMAD R123, R252.reuse, 0x28, RZ ;  /* 0x00000028fc7b7824 */ /* 0x040fe400078e02ff */
[C---:B------:R-:W-:Y:S01]  /*0120*/  IMAD R131, R252.reuse, 0x2c, RZ ;  /* 0x0000002cfc837824 */ /* 0x040fe200078e02ff */
[----:B------:R-:W-:Y:S01]  /*0130*/  SHF.L.U32 R4, R3, 0x3, RZ ;  /* 0x0000000303047819 */ /* 0x000fe200000006ff */
[----:B------:R-:W-:-:S02]  /*0140*/  IMAD R139, R252, 0x30, RZ ;  /* 0x00000030fc8b7824 */ /* 0x000fc400078e02ff */
[C---:B------:R-:W-:Y:S01]  /*0150*/  IMAD R147, R252.reuse, 0x34, RZ ;  /* 0x00000034fc937824 */ /* 0x040fe200078e02ff */
[-C--:B------:R-:W-:Y:S01]  /*0160*/  IABS R7, R4.reuse ;  /* 0x0000000400077213 */ /* 0x080fe20000000000 */
[C---:B------:R-:W-:Y:S01]  /*0170*/  IMAD R155, R252.reuse, 0x38, RZ ;  /* 0x00000038fc9b7824 */ /* 0x040fe200078e02ff */
[----:B-1----:R-:W-:Y:S01]  /*0180*/  IABS R8, R5 ;  /* 0x0000000500087213 */ /* 0x002fe20000000000 */
[C---:B------:R-:W-:Y:S01]  /*0190*/  IMAD R163, R252.reuse, 0x3c, RZ ;  /* 0x0000003cfca37824 */ /* 0x040fe200078e02ff */
[----:B------:R-:W1:Y:S01]  /*01a0*/  I2F.RP R0, R7 ;  /* 0x0000000700007306 */ /* 0x000e620000209400 */
[----:B------:R-:W-:Y:S01]  /*01b0*/  IABS R10, R4 ;  /* 0x00000004000a7213 */ /* 0x000fe20000000000 */
[----:B------:R-:W-:Y:S01]  /*01c0*/  IMAD R171, R252, 0x15, RZ ;  /* 0x00000015fcab7824 */ /* 0x000fe200078e02ff */
[----:B--2---:R-:W-:Y:S01]  /*01d0*/  LOP3.LUT R40, R28, 0x7f, RZ, 0xc0, !PT ;  /* 0x0000007f1c287812 */ /* 0x004fe200078ec0ff */
[C---:B------:R-:W-:Y:S02]  /*01e0*/  IMAD R179, R252.reuse, 0x19, RZ ;  /* 0x00000019fcb37824 */ /* 0x040fe400078e02ff */
[----:B------:R-:W-:-:S02]  /*01f0*/  IMAD R187, R252, 0x1d, RZ ;  /* 0x0000001dfcbb7824 */ /* 0x000fc400078e02ff */
[C---:B------:R-:W-:Y:S02]  /*0200*/  IMAD R195, R252.reuse, 0x21, RZ ;  /* 0x00000021fcc37824 */ /* 0x040fe400078e02ff */
[C---:B------:R-:W-:Y:S02]  /*0210*/  IMAD R203, R252.reuse, 0x25, RZ ;  /* 0x00000025fccb7824 */ /* 0x040fe400078e02ff */
[C---:B------:R-:W-:Y:S02]  /*0220*/  IMAD R210, R252.reuse, 0x29, RZ ;  /* 0x00000029fcd27824 */ /* 0x040fe400078e02ff */
[C---:B------:R-:W-:Y:S01]  /*0230*/  IMAD R218, R252.reuse, 0x2d, RZ ;  /* 0x0000002dfcda7824 */ /* 0x040fe200078e02ff */
[----:B-1----:R-:W1:Y:S01]  /*0240*/  MUFU.RCP R0, R0 ;  /* 0x0000000000007308 */ /* 0x002e620000001000 */
[C---:B------:R-:W-:Y:S02]  /*0250*/  IMAD R226, R252.reuse, 0x31, RZ ;  /* 0x00000031fce27824 */ /* 0x040fe400078e02ff */
[----:B------:R-:W-:-:S02]  /*0260*/  IMAD R234, R252, 0x35, RZ ;  /* 0x00000035fcea7824 */ /* 0x000fc400078e02ff */
[C---:B------:R-:W-:Y:S02]  /*0270*/  IMAD R242, R252.reuse, 0x39, RZ ;  /* 0x00000039fcf27824 */ /* 0x040fe400078e02ff */
[C---:B------:R-:W-:Y:S02]  /*0280*/  IMAD R250, R252.reuse, 0x3d, RZ ;  /* 0x0000003dfcfa7824 */ /* 0x040fe400078e02ff */
[----:B------:R-:W-:Y:S02]  /*0290*/  IMAD R52, R252, 0x37, RZ ;  /* 0x00000037fc347824 */ /* 0x000fe400078e02ff */
[----:B------:R-:W-:Y:S01]  /*02a0*/  IMAD.MOV.U32 R79, RZ, RZ, 0x3f ;  /* 0x0000003fff4f7424 */ /* 0x000fe200078e00ff */
[----:B-1----:R-:W-:Y:S01]  /*02b0*/  IADD3 R2, R0, 0xffffffe, RZ ;  /* 0x0ffffffe00027810 */ /* 0x002fe20007ffe0ff */
[----:B------:R-:W-:Y:S01]  /*02c0*/  IMAD.MOV R0, RZ, RZ, -R10 ;  /* 0x000000ffff007224 */ /* 0x000fe200078e0a0a */
[----:B------:R-:W-:Y:S02]  /*02d0*/  IADD3 R10, R38, -0x1, RZ ;  /* 0xffffffff260a7810 */ /* 0x000fe40007ffe0ff */
[----:B------:R1:W2:Y:S02]  /*02e0*/  F2I.FTZ.U32.TRUNC.NTZ R3, R2 ;  /* 0x0000000200037305 */ /* 0x0002a4000021f000 */
[----:B-1----:R-:W-:Y:S01]  /*02f0*/  MOV R2, RZ ;  /* 0x000000ff00027202 */ /* 0x002fe20000000f00 */
[----:B--2---:R-:W-:-:S04]  /*0300*/  IMAD.MOV R6, RZ, RZ, -R3 ;  /* 0x000000ffff067224 */ /* 0x004fc800078e0a03 */
[----:B------:R-:W-:Y:S02]  /*0310*/  IMAD R9, R6, R7, RZ ;  /* 0x0000000706097224 */ /* 0x000fe400078e02ff */
[----:B------:R-:W-:Y:S01]  /*0320*/  IMAD.MOV.U32 R6, RZ, RZ, R8 ;  /* 0x000000ffff067224 */ /* 0x000fe200078e0008 */
[----:B------:R-:W-:Y:S01]  /*0330*/  IABS R8, c[0x0][0x17c] ;  /* 0x00005f0000087a13 */ /* 0x000fe20000000000 */
[----:B------:R-:W-:-:S06]  /*0340*/  IMAD.HI.U32 R3, R3, R9, R2 ;  /* 0x0000000903037227 */ /* 0x000fcc00078e0002 */
[----:B------:R-:W-:-:S04]  /*0350*/  IMAD.HI.U32 R3, R3, R6, RZ ;  /* 0x0000000603037227 */ /* 0x000fc800078e00ff */
[----:B------:R-:W-:-:S05]  /*0360*/  IMAD R0, R3, R0, R6 ;  /* 0x0000000003007224 */ /* 0x000fca00078e0206 */
[----:B------:R-:W-:-:S13]  /*0370*/  ISETP.GT.U32.AND P1, PT, R7, R0, PT ;  /* 0x000000000700720c */ /* 0x000fda0003f24070 */
[----:B------:R-:W-:Y:S01]  /*0380*/  @!P1 IMAD.IADD R0, R0, 0x1, -R7 ;  /* 0x0000000100009824 */ /* 0x000fe200078e0a07 */
[----:B------:R-:W-:Y:S02]  /*0390*/  @!P1 IADD3 R3, R3, 0x1, RZ ;  /* 0x0000000103039810 */ /* 0x000fe40007ffe0ff */
[----:B------:R-:W-:Y:S02]  /*03a0*/  ISETP.NE.AND P1, PT, R4, RZ, PT ;  /* 0x000000ff0400720c */ /* 0x000fe40003f25270 */
[----:B------:R-:W-:Y:S02]  /*03b0*/  ISETP.GE.U32.AND P0, PT, R0, R7, PT ;  /* 0x000000070000720c */ /* 0x000fe40003f06070 */
[----:B------:R-:W-:-:S04]  /*03c0*/  LOP3.LUT R0, R5, R4, RZ, 0x3c, !PT ;  /* 0x0000000405007212 */ /* 0x000fc800078e3cff */
[----:B------:R-:W-:Y:S02]  /*03d0*/  ISETP.GE.AND P2, PT, R0, RZ, PT ;  /* 0x000000ff0000720c */ /* 0x000fe40003f46270 */
[----:B------:R-:W-:-:S04]  /*03e0*/  MOV R0, c[0x0][0x178] ;  /* 0x00005e0000007a02 */ /* 0x000fc80000000f00 */
[----:B------:R-:W-:Y:S02]  /*03f0*/  IADD3 R0, R0, 0x1ff, RZ ;  /* 0x000001ff00007810 */ /* 0x000fe40007ffe0ff */
[----:B------:R-:W-:-:S05]  /*0400*/  @P0 IADD3 R3, R3, 0x1, RZ ;  /* 0x0000000103030810 */ /* 0x000fca0007ffe0ff */
[----:B------:R-:W-:Y:S01]  /*0410*/  IMAD.MOV.U32 R2, RZ, RZ, R3 ;  /* 0x000000ffff027224 */ /* 0x000fe200078e0003 */
[----:B------:R-:W-:-:S03]  /*0420*/  SHF.R.S32.HI R3, RZ, 0x1f, R0 ;  /* 0x0000001fff037819 */ /* 0x000fc60000011400 */
[----:B------:R-:W-:Y:S01]  /*0430*/  @!P2 IMAD.MOV R2, RZ, RZ, -R2 ;  /* 0x000000ffff02a224 */ /* 0x000fe200078e0a02 */
[----:B------:R-:W-:Y:S02]  /*0440*/  @!P1 LOP3.LUT R2, RZ, R4, RZ, 0x33, !PT ;  /* 0x00000004ff029212 */ /* 0x000fe400078e33ff */
[----:B------:R-:W-:Y:S02]  /*0450*/  LEA.HI R3, R3, R0, RZ, 0x9 ;  /* 0x0000000003037211 */ /* 0x000fe400078f48ff */
[----:B------:R-:W-:Y:S01]  /*0460*/  SHF.L.U32 R12, R2, 0x3, RZ ;  /* 0x00000003020c7819 */ /* 0x000fe200000006ff */
[----:B------:R-:W-:-:S03]  /*0470*/  IMAD.MOV R2, RZ, RZ, -R2 ;  /* 0x000000ffff027224 */ /* 0x000fc600078e0a02 */
[----:B------:R-:W-:Y:S01]  /*0480*/  LEA.HI.SX32 R3, R3, -R12, 0x17 ;  /* 0x8000000c03037211 */ /* 0x000fe200078fbaff */
[----:B------:R-:W-:Y:S01]  /*0490*/  IMAD R11, R4, R2, R5 ;  /* 0x00000002040b7224 */ /* 0x000fe200078e0205 */
[----:B------:R-:W-:Y:S02]  /*04a0*/  MOV R2, RZ ;  /* 0x000000ff00027202 */ /* 0x000fe40000000f00 */
[----:B------:R-:W-:Y:S02]  /*04b0*/  IMNMX R14, R3, 0x8, PT ;  /* 0x00000008030e7817 */ /* 0x000fe40003800200 */
[----:B------:R-:W-:Y:S02]  /*04c0*/  IABS R4, R11 ;  /* 0x0000000b00047213 */ /* 0x000fe40000000000 */
[----:B------:R-:W-:-:S04]  /*04d0*/  IABS R7, R14 ;  /* 0x0000000e00077213 */ /* 0x000fc80000000000 */
[----:B------:R-:W1:Y:S08]  /*04e0*/  I2F.RP R0, R7 ;  /* 0x0000000700007306 */ /* 0x000e700000209400 */
[----:B-1----:R-:W1:Y:S02]  /*04f0*/  MUFU.RCP R0, R0 ;  /* 0x0000000000007308 */ /* 0x002e640000001000 */
[----:B-1----:R-:W-:-:S06]  /*0500*/  IADD3 R3, R0, 0xffffffe, RZ ;  /* 0x0ffffffe00037810 */ /* 0x002fcc0007ffe0ff */
[----:B------:R-:W1:Y:S02]  /*0510*/  F2I.FTZ.U32.TRUNC.NTZ R3, R3 ;  /* 0x0000000300037305 */ /* 0x000e64000021f000 */
[----:B-1----:R-:W-:-:S04]  /*0520*/  IMAD.MOV R6, RZ, RZ, -R3 ;  /* 0x000000ffff067224 */ /* 0x002fc800078e0a03 */
[----:B------:R-:W-:Y:S01]  /*0530*/  IMAD R5, R6, R7, RZ ;  /* 0x0000000706057224 */ /* 0x000fe200078e02ff */
[----:B------:R-:W-:-:S03]  /*0540*/  IABS R6, R14 ;  /* 0x0000000e00067213 */ /* 0x000fc60000000000 */
[----:B------:R-:W-:-:S04]  /*0550*/  IMAD.HI.U32 R0, R3, R5, R2 ;  /* 0x0000000503007227 */ /* 0x000fc800078e0002 */
[----:B------:R-:W-:Y:S02]  /*0560*/  IMAD.MOV.U32 R2, RZ, RZ, R8 ;  /* 0x000000ffff027224 */ /* 0x000fe400078e0008 */
[----:B------:R-:W-:Y:S02]  /*0570*/  IMAD.MOV R5, RZ, RZ, -R6 ;  /* 0x000000ffff057224 */ /* 0x000fe400078e0a06 */
[----:B------:R-:W-:Y:S01]  /*0580*/  IMAD.HI.U32 R3, R0, R4, RZ ;  /* 0x0000000400037227 */ /* 0x000fe200078e00ff */
[----:B------:R-:W1:Y:S01]  /*0590*/  I2F.RP R8, R2 ;  /* 0x0000000200087306 */ /* 0x000e620000209400 */
[----:B------:R-:W-:Y:S02]  /*05a0*/  IABS R0, c[0x0][0x178] ;  /* 0x00005e0000007a13 */ /* 0x000fe40000000000 */
[----:B------:R-:W-:-:S05]  /*05b0*/  IMAD R4, R3, R5, R4 ;  /* 0x0000000503047224 */ /* 0x000fca00078e0204 */
[----:B------:R-:W-:Y:S01]  /*05c0*/  ISETP.GT.U32.AND P1, PT, R7, R4, PT ;  /* 0x000000040700720c */ /* 0x000fe20003f24070 */
[----:B------:R-:W2:Y:S08]  /*05d0*/  I2F.RP R5, R0 ;  /* 0x0000000000057306 */ /* 0x000eb00000209400 */
[----:B-1----:R-:W1:Y:S04]  /*05e0*/  MUFU.RCP R8, R8 ;  /* 0x0000000800087308 */ /* 0x002e680000001000 */
[----:B------:R-:W-:-:S02]  /*05f0*/  @!P1 IADD3 R4, R4, -R7, RZ ;  /* 0x8000000704049210 */ /* 0x000fc40007ffe0ff */
[----:B------:R-:W-:Y:S02]  /*0600*/  @!P1 IADD3 R3, R3, 0x1, RZ ;  /* 0x0000000103039810 */ /* 0x000fe40007ffe0ff */
[----:B------:R-:W-:Y:S01]  /*0610*/  ISETP.GE.U32.AND P0, PT, R4, R7, PT ;  /* 0x000000070400720c */ /* 0x000fe20003f06070 */
[----:B--2---:R-:W2:Y:S01]  /*0620*/  MUFU.RCP R5, R5 ;  /* 0x0000000500057308 */ /* 0x004ea20000001000 */
[----:B------:R-:W-:Y:S02]  /*0630*/  LOP3.LUT R4, R11, R14, RZ, 0x3c, !PT ;  /* 0x0000000e0b047212 */ /* 0x000fe400078e3cff */
[----:B------:R-:W-:Y:S02]  /*0640*/  ISETP.NE.AND P1, PT, R14, RZ, PT ;  /* 0x000000ff0e00720c */ /* 0x000fe40003f25270 */
[----:B------:R-:W-:Y:S02]  /*0650*/  ISETP.GE.AND P2, PT, R4, RZ, PT ;  /* 0x000000ff0400720c */ /* 0x000fe40003f46270 */
[----:B-1----:R-:W-:-:S04]  /*0660*/  IADD3 R6, R8, 0xffffffe, RZ ;  /* 0x0ffffffe08067810 */ /* 0x002fc80007ffe0ff */
[----:B------:R-:W1:Y:S01]  /*0670*/  F2I.FTZ.U32.TRUNC.NTZ R7, R6 ;  /* 0x0000000600077305 */ /* 0x000e62000021f000 */
[----:B------:R-:W-:Y:S02]  /*0680*/  @P0 IADD3 R3, R3, 0x1, RZ ;  /* 0x0000000103030810 */ /* 0x000fe40007ffe0ff */
[----:B------:R-:W-:Y:S02]  /*0690*/  ISETP.GE.U32.AND P0, PT, R10, 0x7fffffc0, PT ;  /* 0x7fffffc00a00780c */ /* 0x000fe40003f06070 */
[----:B--2---:R-:W-:Y:S01]  /*06a0*/  IADD3 R4, R5, 0xffffffe, RZ ;  /* 0x0ffffffe05047810 */ /* 0x004fe20007ffe0ff */
[----:B------:R-:W-:Y:S01]  /*06b0*/  IMAD.MOV.U32 R13, RZ, RZ, R3 ;  /* 0x000000ffff0d7224 */ /* 0x000fe200078e0003 */
[----:B------:R-:W-:Y:S02]  /*06c0*/  SHF.R.U32.HI R3, RZ, 0x6, R28 ;  /* 0x00000006ff037819 */ /* 0x000fe4000001161c */
[----:B------:R-:W2:Y:S01]  /*06d0*/  F2I.FTZ.U32.TRUNC.NTZ R5, R4 ;  /* 0x0000000400057305 */ /* 0x000ea2000021f000 */
[----:B------:R-:W-:Y:S01]  /*06e0*/  @!P2 IMAD.MOV R13, RZ, RZ, -R13 ;  /* 0x000000ffff0da224 */ /* 0x000fe200078e0a0d */
[----:B------:R-:W-:-:S02]  /*06f0*/  @!P1 LOP3.LUT R13, RZ, R14, RZ, 0x33, !PT ;  /* 0x0000000eff0d9212 */ /* 0x000fc400078e33ff */
[----:B------:R-:W-:Y:S02]  /*0700*/  SGXT.U32 R3, R3, 0x1 ;  /* 0x000000010303781a */ /* 0x000fe40000000000 */
[----:B------:R-:W-:Y:S01]  /*0710*/  SHF.L.U32 R15, R13, 0x6, RZ ;  /* 0x000000060d0f7819 */ /* 0x000fe200000006ff */
[----:B-1----:R-:W-:-:S03]  /*0720*/  IMAD.MOV R6, RZ, RZ, -R7 ;  /* 0x000000ffff067224 */ /* 0x002fc600078e0a07 */
[----:B------:R-:W-:Y:S01]  /*0730*/  LOP3.LUT R8, R15, R3, RZ, 0xfc, !PT ;  /* 0x000000030f087212 */ /* 0x000fe200078efcff */
[----:B------:R-:W-:Y:S01]  /*0740*/  IMAD.MOV.U32 R3, RZ, RZ, R6 ;  /* 0x000000ffff037224 */ /* 0x000fe200078e0006 */
[----:B------:R-:W-:Y:S01]  /*0750*/  MOV R6, RZ ;  /* 0x000000ff00067202 */ /* 0x000fe20000000f00 */
[----:B------:R1:W-:Y:S01]  /*0760*/  STL [R1+0x3ec], R15 ;  /* 0x0003ec0f01007387 */ /* 0x0003e20000100800 */
[C---:B------:R-:W-:Y:S01]  /*0770*/  LOP3.LUT R16, R8.reuse, 0x3e, RZ, 0xfc, !PT ;  /* 0x0000003e08107812 */ /* 0x040fe200078efcff */
[----:B------:R-:W-:Y:S01]  /*0780*/  IMAD R3, R3, R2, RZ ;  /* 0x0000000203037224 */ /* 0x000fe200078e02ff */
[----:B------:R-:W-:Y:S02]  /*0790*/  IABS R9, R8 ;  /* 0x0000000800097213 */ /* 0x000fe40000000000 */
[----:B------:R-:W-:Y:S01]  /*07a0*/  IABS R81, R16 ;  /* 0x0000001000517213 */ /* 0x000fe20000000000 */
[----:B------:R-:W-:Y:S01]  /*07b0*/  IMAD.HI.U32 R6, R7, R3, R6 ;  /* 0x0000000307067227 */ /* 0x000fe200078e0006 */
[----:B------:R-:W-:-:S02]  /*07c0*/  LOP3.LUT R17, R8, 0x2, RZ, 0xfc, !PT ;  /* 0x0000000208117812 */ /* 0x000fc400078efcff */
[----:B------:R-:W-:Y:S01]  /*07d0*/  LOP3.LUT R18, R8, 0x6, RZ, 0xfc, !PT ;  /* 0x0000000608127812 */ /* 0x000fe200078efcff */
[----:B--2---:R-:W-:Y:S01]  /*07e0*/  IMAD.MOV R7, RZ, RZ, -R5 ;  /* 0x000000ffff077224 */ /* 0x004fe200078e0a05 */
[----:B------:R-:W-:Y:S01]  /*07f0*/  ISETP.GE.AND P4, PT, R16, RZ, PT ;  /* 0x000000ff1000720c */ /* 0x000fe20003f86270 */
[----:B------:R-:W-:Y:S01]  /*0800*/  IMAD.HI.U32 R3, R6, R81, RZ ;  /* 0x0000005106037227 */ /* 0x000fe200078e00ff */
[----:B-1----:R-:W-:Y:S02]  /*0810*/  IABS R15, R18 ;  /* 0x00000012000f7213 */ /* 0x002fe40000000000 */
[----:B------:R-:W-:Y:S01]  /*0820*/  LOP3.LUT R16, R8, 0xa, RZ, 0xfc, !PT ;  /* 0x0000000a08107812 */ /* 0x000fe200078efcff */
[----:B------:R-:W-:Y:S01]  /*0830*/  IMAD R7, R7, R0, RZ ;  /* 0x0000000007077224 */ /* 0x000fe200078e02ff */
[----:B------:R-:W-:Y:S01]  /*0840*/  IADD3 R4, -R3, RZ, RZ ;  /* 0x000000ff03047210 */ /* 0x000fe20007ffe1ff */
[----:B------:R-:W-:Y:S01]  /*0850*/  IMAD.HI.U32 R3, R6, R9, RZ ;  /* 0x0000000906037227 */ /* 0x000fe200078e00ff */
[----:B------:R-:W-:-:S02]  /*0860*/  ISETP.GE.AND P6, PT, R17, RZ, PT ;  /* 0x000000ff1100720c */ /* 0x000fc40003fc6270 */
[----:B------:R-:W-:Y:S01]  /*0870*/  LOP3.LUT R20, R8, 0xe, RZ, 0xfc, !PT ;  /* 0x0000000e08147812 */ /* 0x000fe200078efcff */
[C---:B------:R-:W-:Y:S01]  /*0880*/  IMAD R81, R2.reuse, R4, R81 ;  /* 0x0000000402517224 */ /* 0x040fe200078e0251 */
[----:B------:R-:W-:Y:S01]  /*0890*/  MOV R4, RZ ;  /* 0x000000ff00047202 */ /* 0x000fe20000000f00 */
[----:B------:R-:W-:Y:S01]  /*08a0*/  IMAD.MOV R10, RZ, RZ, -R3 ;  /* 0x000000ffff0a7224 */ /* 0x000fe200078e0a03 */
[----:B------:R-:W-:Y:S01]  /*08b0*/  IABS R19, R20 ;  /* 0x0000001400137213 */ /* 0x000fe20000000000 */
[----:B------:R-:W-:Y:S01]  /*08c0*/  IMAD.MOV R3, RZ, RZ, -R13 ;  /* 0x000000ffff037224 */ /* 0x000fe200078e0a0d */
[C---:B------:R-:W-:Y:S01]  /*08d0*/  ISETP.GT.U32.AND P2, PT, R2.reuse, R81, PT ;  /* 0x000000510200720c */ /* 0x040fe20003f44070 */
[----:B------:R-:W-:Y:S01]  /*08e0*/  IMAD.HI.U32 R4, R5, R7, R4 ;  /* 0x0000000705047227 */ /* 0x000fe200078e0004 */
[----:B------:R-:W-:Y:S02]  /*08f0*/  IABS R7, R17 ;  /* 0x0000001100077213 */ /* 0x000fe40000000000 */
[----:B------:R-:W-:Y:S01]  /*0900*/  IABS R17, R16 ;  /* 0x0000001000117213 */ /* 0x000fe20000000000 */
[----:B------:R-:W-:Y:S01]  /*0910*/  IMAD R5, R2, R10, R9 ;  /* 0x0000000a02057224 */ /* 0x000fe200078e0209 */
[----:B------:R-:W-:Y:S01]  /*0920*/  LOP3.LUT R22, R8, 0x10, RZ, 0xfc, !PT ;  /* 0x0000001008167812 */ /* 0x000fe200078efcff */
[----:B------:R-:W-:Y:S01]  /*0930*/  IMAD R3, R14, R3, R11 ;  /* 0x000000030e037224 */ /* 0x000fe200078e020b */
[----:B------:R-:W-:Y:S01]  /*0940*/  LOP3.LUT R14, R8, 0x4, RZ, 0xfc, !PT ;  /* 0x00000004080e7812 */ /* 0x000fe200078efcff */
[----:B------:R-:W-:Y:S01]  /*0950*/  IMAD.MOV.U32 R11, RZ, RZ, R7 ;  /* 0x000000ffff0b7224 */ /* 0x000fe200078e0007 */
[----:B------:R-:W-:Y:S01]  /*0960*/  ISETP.GT.U32.AND P1, PT, R2, R5, PT ;  /* 0x000000050200720c */ /* 0x000fe20003f24070 */
[----:B------:R-:W-:Y:S01]  /*0970*/  IMAD.HI.U32 R10, R6, R15, RZ ;  /* 0x0000000f060a7227 */ /* 0x000fe200078e00ff */
[----:B------:R-:W-:-:S02]  /*0980*/  IABS R13, R14 ;  /* 0x0000000e000d7213 */ /* 0x000fc40000000000 */
[----:B------:R-:W-:Y:S01]  /*0990*/  ISETP.GE.AND P5, PT, R14, RZ, PT ;  /* 0x000000ff0e00720c */ /* 0x000fe20003fa6270 */
[--C-:B------:R-:W-:Y:S01]  /*09a0*/  @!P2 IMAD.IADD R81, R81, 0x1, -R2.reuse ;  /* 0x000000015151a824 */ /* 0x100fe200078e0a02 */
[----:B------:R-:W-:Y:S01]  /*09b0*/  LOP3.LUT R14, R8, 0x8, RZ, 0xfc, !PT ;  /* 0x00000008080e7812 */ /* 0x000fe200078efcff */
[----:B------:R-:W-:Y:S01]  /*09c0*/  IMAD.HI.U32 R7, R6, R11, RZ ;  /* 0x0000000b06077227 */ /* 0x000fe200078e00ff */
[----:B------:R-:W-:Y:S02]  /*09d0*/  IADD3 R3, R12, R3, RZ ;  /* 0x000000030c037210 */ /* 0x000fe40007ffe0ff */
[----:B------:R-:W-:Y:S01]  /*09e0*/  ISETP.GT.U32.AND P2, PT, R2, R81, PT ;  /* 0x000000510200720c */ /* 0x000fe20003f44070 */
[----:B------:R-:W-:Y:S01]  /*09f0*/  IMAD.MOV R7, RZ, RZ, -R7 ;  /* 0x000000ffff077224 */ /* 0x000fe200078e0a07 */
[C---:B------:R-:W-:Y:S01]  /*0a00*/  LOP3.LUT R24, R8.reuse, 0x2e, RZ, 0xfc, !PT ;  /* 0x0000002e08187812 */ /* 0x040fe200078efcff */
[----:B------:R-:W-:Y:S01]  /*0a10*/  @!P1 IMAD.IADD R5, R5, 0x1, -R2 ;  /* 0x0000000105059824 */ /* 0x000fe200078e0a02 */
[----:B------:R-:W-:Y:S01]  /*0a20*/  LOP3.LUT R26, R8, 0x30, RZ, 0xfc, !PT ;  /* 0x00000030081a7812 */ /* 0x000fe200078efcff */
[----:B------:R-:W-:Y:S01]  /*0a30*/  IMAD.HI.U32 R9, R6, R13, RZ ;  /* 0x0000000d06097227 */ /* 0x000fe200078e00ff */
[----:B------:R-:W-:-:S02]  /*0a40*/  IABS R51, R24 ;  /* 0x0000001800337213 */ /* 0x000fc40000000000 */
[C---:B------:R-:W-:Y:S01]  /*0a50*/  ISETP.GT.U32.AND P3, PT, R2.reuse, R5, PT ;  /* 0x000000050200720c */ /* 0x040fe20003f64070 */
[C---:B------:R-:W-:Y:S01]  /*0a60*/  IMAD R7, R2.reuse, R7, R11 ;  /* 0x0000000702077224 */ /* 0x040fe200078e020b */
[----:B------:R-:W-:Y:S01]  /*0a70*/  IADD3 R9, -R9, RZ, RZ ;  /* 0x000000ff09097210 */ /* 0x000fe20007ffe1ff */
[----:B------:R-:W-:Y:S01]  /*0a80*/  IMAD.MOV R10, RZ, RZ, -R10 ;  /* 0x000000ffff0a7224 */ /* 0x000fe200078e0a0a */
[----:B------:R-:W-:Y:S01]  /*0a90*/  IABS R59, R26 ;  /* 0x0000001a003b7213 */ /* 0x000fe20000000000 */
[----:B------:R-:W-:Y:S01]  /*0aa0*/  @!P2 IMAD.IADD R81, R81, 0x1, -R2 ;  /* 0x000000015151a824 */ /* 0x000fe200078e0a02 */
[C---:B------:R-:W-:Y:S01]  /*0ab0*/  ISETP.GT.U32.AND P1, PT, R2.reuse, R7, PT ;  /* 0x000000070200720c */ /* 0x040fe20003f24070 */
[C---:B------:R-:W-:Y:S01]  /*0ac0*/  IMAD R9, R2.reuse, R9, R13 ;  /* 0x0000000902097224 */ /* 0x040fe200078e020d */
[----:B------:R-:W-:Y:S01]  /*0ad0*/  IABS R13, R14 ;  /* 0x0000000e000d7213 */ /* 0x000fe20000000000 */
[----:B------:R-:W-:Y:S01]  /*0ae0*/  IMAD R11, R2, R10, R15 ;  /* 0x0000000a020b7224 */ /* 0x000fe200078e020f */
[----:B------:R-:W-:-:S02]  /*0af0*/  @!P4 IADD3 R81, -R81, RZ, RZ ;  /* 0x000000ff5151c210 */ /* 0x000fc40007ffe1ff */
[----:B------:R-:W-:Y:S01]  /*0b00*/  ISETP.GT.U32.AND P4, PT, R2, R9, PT ;  /* 0x000000090200720c */ /* 0x000fe20003f84070 */
[--C-:B------:R-:W-:Y:S01]  /*0b10*/  @!P3 IMAD.IADD R5, R5, 0x1, -R2.reuse ;  /* 0x000000010505b824 */ /* 0x100fe200078e0a02 */
[----:B------:R-:W-:Y:S01]  /*0b20*/  ISETP.GE.AND P3, PT, R8, RZ, PT ;  /* 0x000000ff0800720c */ /* 0x000fe20003f66270 */
[----:B------:R-:W-:Y:S01]  /*0b30*/  IMAD.HI.U32 R10, R6, R13, RZ ;  /* 0x0000000d060a7227 */ /* 0x000fe200078e00ff */
[----:B------:R-:W-:Y:S02]  /*0b40*/  ISETP.GE.AND P2, PT, R18, RZ, PT ;  /* 0x000000ff1200720c */ /* 0x000fe40003f46270 */
[----:B------:R-:W-:Y:S01]  /*0b50*/  LOP3.LUT R18, R8, 0xc, RZ, 0xfc, !PT ;  /* 0x0000000c08127812 */ /* 0x000fe200078efcff */
[----:B------:R-:W-:Y:S01]  /*0b60*/  @!P1 IMAD.IADD R7, R7, 0x1, -R2 ;  /* 0x0000000107079824 */ /* 0x000fe200078e0a02 */
[----:B------:R-:W-:Y:S01]  /*0b70*/  IADD3 R10, -R10, RZ, RZ ;  /* 0x000000ff0a0a7210 */ /* 0x000fe20007ffe1ff */
[----:B------:R-:W-:Y:S01]  /*0b80*/  IMAD.MOV.U32 R30, RZ, RZ, R5 ;  /* 0x000000ffff1e7224 */ /* 0x000fe200078e0005 */
[----:B------:R-:W-:Y:S01]  /*0b90*/  IABS R15, R18 ;  /* 0x00000012000f7213 */ /* 0x000fe20000000000 */
[----:B------:R-:W-:Y:S01]  /*0ba0*/  IMAD.HI.U32 R5, R6, R17, RZ ;  /* 0x0000001106057227 */ /* 0x000fe200078e00ff */
[----:B------:R-:W-:-:S02]  /*0bb0*/  ISETP.GT.U32.AND P1, PT, R2, R7, PT ;  /* 0x000000070200720c */ /* 0x000fc40003f24070 */
[----:B------:R-:W-:Y:S01]  /*0bc0*/  @!P4 IADD3 R9, R9, -R2, RZ ;  /* 0x800000020909c210 */ /* 0x000fe20007ffe0ff */
[----:B------:R-:W-:Y:S01]  /*0bd0*/  @!P3 IMAD.MOV R30, RZ, RZ, -R30 ;  /* 0x000000ffff1eb224 */ /* 0x000fe200078e0a1e */
[C---:B------:R-:W-:Y:S01]  /*0be0*/  ISETP.GT.U32.AND P3, PT, R2.reuse, R11, PT ;  /* 0x0000000b0200720c */ /* 0x040fe20003f64070 */
[----:B------:R-:W-:Y:S01]  /*0bf0*/  IMAD.MOV R12, RZ, RZ, -R5 ;  /* 0x000000ffff0c7224 */ /* 0x000fe200078e0a05 */
[C---:B------:R-:W-:Y:S01]  /*0c00*/  ISETP.GT.U32.AND P4, PT, R2.reuse, R9, PT ;  /* 0x000000090200720c */ /* 0x040fe20003f84070 */
[C---:B------:R-:W-:Y:S02]  /*0c10*/  IMAD R5, R2.reuse, R10, R13 ;  /* 0x0000000a02057224 */ /* 0x040fe400078e020d */
[----:B------:R-:W-:Y:S02]  /*0c20*/  IMAD R17, R2, R12, R17 ;  /* 0x0000000c02117224 */ /* 0x000fe400078e0211 */
[----:B------:R-:W-:-:S04]  /*0c30*/  IMAD.HI.U32 R10, R6, R15, RZ ;  /* 0x0000000f060a7227 */ /* 0x000fc800078e00ff */
[--C-:B------:R-:W-:Y:S01]  /*0c40*/  @!P1 IMAD.IADD R7, R7, 0x1, -R2.reuse ;  /* 0x0000000107079824 */ /* 0x100fe200078e0a02 */
[----:B------:R-:W-:Y:S01]  /*0c50*/  IADD3 R10, -R10, RZ, RZ ;  /* 0x000000ff0a0a7210 */ /* 0x000fe20007ffe1ff */
[----:B------:R-:W-:Y:S01]  /*0c60*/  @!P3 IMAD.IADD R11, R11, 0x1, -R2 ;  /* 0x000000010b0bb824 */ /* 0x000fe200078e0a02 */
[----:B------:R-:W-:Y:S01]  /*0c70*/  ISETP.GE.AND P1, PT, R14, RZ, PT ;  /* 0x000000ff0e00720c */ /* 0x000fe20003f26270 */
[----:B------:R-:W-:Y:S01]  /*0c80*/  IMAD.MOV.U32 R29, RZ, RZ, R7 ;  /* 0x000000ffff1d7224 */ /* 0x000fe200078e0007 */
[----:B------:R-:W-:Y:S01]  /*0c90*/  @!P4 IADD3 R9, R9, -R2, RZ ;  /* 0x800000020909c210 */ /* 0x000fe20007ffe0ff */
[----:B------:R-:W-:Y:S01]  /*0ca0*/  IMAD.HI.U32 R12, R6, R19, RZ ;  /* 0x00000013060c7227 */ /* 0x000fe200078e00ff */
[C---:B------:R-:W-:Y:S02]  /*0cb0*/  ISETP.GT.U32.AND P3, PT, R2.reuse, R11, PT ;  /* 0x0000000b0200720c */ /* 0x040fe40003f64070 */
[C---:B------:R-:W-:Y:S01]  /*0cc0*/  ISETP.GT.U32.AND P4, PT, R2.reuse, R5, PT ;  /* 0x000000050200720c */ /* 0x040fe20003f84070 */
[----:B------:R-:W-:Y:S01]  /*0cd0*/  @!P6 IMAD.MOV R29, RZ, RZ, -R29 ;  /* 0x000000ffff1de224 */ /* 0x000fe200078e0a1d */
[C---:B------:R-:W-:Y:S01]  /*0ce0*/  ISETP.GT.U32.AND P6, PT, R2.reuse, R17, PT ;  /* 0x000000110200720c */ /* 0x040fe20003fc4070 */
[----:B------:R-:W-:Y:S01]  /*0cf0*/  IMAD R7, R2, R10, R15 ;  /* 0x0000000a02077224 */ /* 0x000fe200078e020f */
[----:B------:R-:W-:Y:S01]  /*0d00*/  IADD3 R12, -R12, RZ, RZ ;  /* 0x000000ff0c0c7210 */ /* 0x000fe20007ffe1ff */
[----:B------:R-:W-:Y:S01]  /*0d10*/  IMAD.MOV.U32 R13, RZ, RZ, R9 ;  /* 0x000000ffff0d7224 */ /* 0x000fe200078e0009 */
[----:B------:R-:W-:-:S03]  /*0d20*/  IABS R14, R22 ;  /* 0x00000016000e7213 */ /* 0x000fc60000000000 */
[C---:B------:R-:W-:Y:S01]  /*0d30*/  IMAD R9, R2.reuse, R12, R19 ;  /* 0x0000000c02097224 */ /* 0x040fe200078e0213 */
[----:B------:R-:W-:Y:S01]  /*0d40*/  MOV R15, R14 ;  /* 0x0000000e000f7202 */ /* 0x000fe20000000f00 */
[--C-:B------:R-:W-:Y:S01]  /*0d50*/  @!P3 IMAD.IADD R11, R11, 0x1, -R2.reuse ;  /* 0x000000010b0bb824 */ /* 0x100fe200078e0a02 */
[----:B------:R-:W-:Y:S01]  /*0d60*/  ISETP.GT.U32.AND P3, PT, R2, R7, PT ;  /* 0x000000070200720c */ /* 0x000fe20003f64070 */
[--C-:B------:R-:W-:Y:S01]  /*0d70*/  @!P4 IMAD.IADD R5, R5, 0x1, -R2.reuse ;  /* 0x000000010505c824 */ /* 0x100fe200078e0a02 */
[----:B------:R-:W-:Y:S01]  /*0d80*/  LOP3.LUT R12, R8, 0x12, RZ, 0xfc, !PT ;  /* 0x00000012080c7812 */ /* 0x000fe200078efcff */
[----:B------:R-:W-:Y:S01]  /*0d90*/  @!P6 IMAD.IADD R17, R17, 0x1, -R2 ;  /* 0x000000011111e824 */ /* 0x000fe200078e0a02 */
[----:B------:R-:W-:Y:S01]  /*0da0*/  MOV R27, R11 ;  /* 0x0000000b001b7202 */ /* 0x000fe20000000f00 */
[----:B------:R-:W-:Y:S01]  /*0db0*/  IMAD.HI.U32 R10, R6, R15, RZ ;  /* 0x0000000f060a7227 */ /* 0x000fe200078e00ff */
[C---:B------:R-:W-:Y:S02]  /*0dc0*/  ISETP.GT.U32.AND P4, PT, R2.reuse, R5, PT ;  /* 0x000000050200720c */ /* 0x040fe40003f84070 */
[C---:B------:R-:W-:Y:S01]  /*0dd0*/  ISETP.GT.U32.AND P6, PT, R2.reuse, R17, PT ;  /* 0x000000110200720c */ /* 0x040fe20003fc4070 */
[----:B------:R-:W-:Y:S01]  /*0de0*/  @!P2 IMAD.MOV R27, RZ, RZ, -R27 ;  /* 0x000000ffff1ba224 */ /* 0x000fe200078e0a1b */
[----:B------:R-:W-:Y:S01]  /*0df0*/  ISETP.GT.U32.AND P2, PT, R2, R9, PT ;  /* 0x000000090200720c */ /* 0x000fe20003f44070 */
[----:B------:R-:W-:Y:S01]  /*0e00*/  IMAD.MOV R10, RZ, RZ, -R10 ;  /* 0x000000ffff0a7224 */ /* 0x000fe200078e0a0a */
[----:B------:R-:W-:Y:S01]  /*0e10*/  IABS R19, R12 ;  /* 0x0000000c00137213 */ /* 0x000fe20000000000 */
[----:B------:R-:W-:Y:S01]  /*0e20*/  @!P3 IMAD.IADD R7, R7, 0x1, -R2 ;  /* 0x000000010707b824 */ /* 0x000fe200078e0a02 */
[----:B------:R-:W-:Y:S01]  /*0e30*/  LOP3.LUT R14, R8, 0x14, RZ, 0xfc, !PT ;  /* 0x00000014080e7812 */ /* 0x000fe200078efcff */
[----:B------:R-:W-:-:S02]  /*0e40*/  IMAD R11, R2, R10, R15 ;  /* 0x0000000a020b7224 */ /* 0x000fc400078e020f */
[----:B------:R-:W-:Y:S01]  /*0e50*/  @!P5 IMAD.MOV R13, RZ, RZ, -R13 ;  /* 0x000000ffff0dd224 */ /* 0x000fe200078e0a0d */
[C---:B------:R-:W-:Y:S02]  /*0e60*/  ISETP.GT.U32.AND P3, PT, R2.reuse, R7, PT ;  /* 0x000000070200720c */ /* 0x040fe40003f64070 */
[-C--:B------:R-:W-:Y:S01]  /*0e70*/  @!P4 IADD3 R5, R5, -R2.reuse, RZ ;  /* 0x800000020505c210 */ /* 0x080fe20007ffe0ff */
[----:B------:R-:W-:Y:S01]  /*0e80*/  @!P6 IMAD.IADD R17, R17, 0x1, -R2 ;  /* 0x000000011111e824 */ /* 0x000fe200078e0a02 */
[----:B------:R-:W-:Y:S02]  /*0e90*/  ISETP.GT.U32.AND P6, PT, R2, R11, PT ;  /* 0x0000000b0200720c */ /* 0x000fe40003fc4070 */
[----:B------:R-:W-:Y:S01]  /*0ea0*/  @!P2 IADD3 R9, R9, -R2, RZ ;  /* 0x800000020909a210 */ /* 0x000fe20007ffe0ff */
[----:B------:R-:W-:Y:S01]  /*0eb0*/  IMAD.MOV.U32 R15, RZ, RZ, R5 ;  /* 0x000000ffff0f7224 */ /* 0x000fe200078e0005 */
[----:B------:R-:W-:Y:S01]  /*0ec0*/  IABS R21, R14 ;  /* 0x0000000e00157213 */ /* 0x000fe20000000000 */
[----:B------:R-:W-:Y:S01]  /*0ed0*/  IMAD.HI.U32 R5, R6, R19, RZ ;  /* 0x0000001306057227 */ /* 0x000fe200078e00ff */
[----:B------:R-:W-:-:S02]  /*0ee0*/  ISETP.GT.U32.AND P2, PT, R2, R9, PT ;  /* 0x000000090200720c */ /* 0x000fc40003f44070 */
[----:B------:R-:W-:Y:S01]  /*0ef0*/  ISETP.GE.AND P5, PT, R16, RZ, PT ;  /* 0x000000ff1000720c */ /* 0x000fe20003fa6270 */
[----:B------:R-:W-:Y:S01]  /*0f00*/  IMAD.MOV R5, RZ, RZ, -R5 ;  /* 0x000000ffff057224 */ /* 0x000fe200078e0a05 */
[----:B------:R-:W-:Y:S01]  /*0f10*/  ISETP.GE.AND P4, PT, R18, RZ, PT ;  /* 0x000000ff1200720c */ /* 0x000fe20003f86270 */
[----:B------:R-:W-:Y:S01]  /*0f20*/  IMAD.HI.U32 R10, R6, R21, RZ ;  /* 0x00000015060a7227 */ /* 0x000fe200078e00ff */
[----:B------:R-:W-:Y:S02]  /*0f30*/  LOP3.LUT R16, R8, 0x1c, RZ, 0xfc, !PT ;  /* 0x0000001c08107812 */ /* 0x000fe400078efcff */
[----:B------:R-:W-:Y:S01]  /*0f40*/  @!P6 IADD3 R11, R11, -R2, RZ ;  /* 0x800000020b0be210 */ /* 0x000fe20007ffe0ff */
[C---:B------:R-:W-:Y:S01]  /*0f50*/  IMAD R5, R2.reuse, R5, R19 ;  /* 0x0000000502057224 */ /* 0x040fe200078e0213 */
[----:B------:R-:W-:Y:S01]  /*0f60*/  IABS R35, R16 ;  /* 0x0000001000237213 */ /* 0x000fe20000000000 */
[--C-:B------:R-:W-:Y:S01]  /*0f70*/  @!P3 IMAD.IADD R7, R7, 0x1, -R2.reuse ;  /* 0x000000010707b824 */ /* 0x100fe200078e0a02 */
[C---:B------:R-:W-:Y:S01]  /*0f80*/  ISETP.GT.U32.AND P6, PT, R2.reuse, R11, PT ;  /* 0x0000000b0200720c */ /* 0x040fe20003fc4070 */
[----:B------:R-:W-:Y:S01]  /*0f90*/  @!P2 IMAD.IADD R9, R9, 0x1, -R2 ;  /* 0x000000010909a824 */ /* 0x000fe200078e0a02 */
[----:B------:R-:W-:Y:S01]  /*0fa0*/  ISETP.GT.U32.AND P2, PT, R2, R5, PT ;  /* 0x000000050200720c */ /* 0x000fe20003f44070 */
[----:B------:R-:W-:Y:S01]  /*0fb0*/  IMAD.MOV R10, RZ, RZ, -R10 ;  /* 0x000000ffff0a7224 */ /* 0x000fe200078e0a0a */
[----:B------:R-:W-:Y:S01]  /*0fc0*/  MOV R19, R7 ;  /* 0x0000000700137202 */ /* 0x000fe20000000f00 */
[----:B------:R-:W-:Y:S01]  /*0fd0*/  @!P1 IMAD.MOV R15, RZ, RZ, -R15 ;  /* 0x000000ffff0f9224 */ /* 0x000fe200078e0a0f */
[----:B------:R-:W-:Y:S01]  /*0fe0*/  ISETP.GE.AND P3, PT, R12, RZ, PT ;  /* 0x000000ff0c00720c */ /* 0x000fe20003f66270 */
[----:B------:R-:W-:Y:S01]  /*0ff0*/  IMAD R7, R2, R10, R21 ;  /* 0x0000000a02077224 */ /* 0x000fe200078e0215 */
[----:B------:R-:W-:Y:S01]  /*1000*/  LOP3.LUT R12, R8, 0x16, RZ, 0xfc, !PT ;  /* 0x00000016080c7812 */ /* 0x000fe200078efcff */
[----:B------:R-:W-:Y:S01]  /*1010*/  IMAD.MOV.U32 R23, RZ, RZ, R9 ;  /* 0x000000ffff177224 */ /* 0x000fe200078e0009 */
[----:B------:R-:W-:Y:S01]  /*1020*/  @!P5 IADD3 R17, -R17, RZ, RZ ;  /* 0x000000ff1111d210 */ /* 0x000fe20007ffe1ff */
[----:B------:R-:W-:Y:S01]  /*1030*/  @!P4 IMAD.MOV R19, RZ, RZ, -R19 ;  /* 0x000000ffff13c224 */ /* 0x000fe200078e0a13 */
[----:B------:R-:W-:Y:S01]  /*1040*/  IABS R25, R12 ;  /* 0x0000000c00197213 */ /* 0x000fe20000000000 */
[--C-:B------:R-:W-:Y:S01]  /*1050*/  @!P6 IMAD.IADD R11, R11, 0x1, -R2.reuse ;  /* 0x000000010b0be824 */ /* 0x100fe200078e0a02 */
[----:B------:R-:W-:Y:S01]  /*1060*/  ISETP.GT.U32.AND P6, PT, R2, R7, PT ;  /* 0x000000070200720c */ /* 0x000fe20003fc4070 */
[----:B------:R-:W-:Y:S01]  /*1070*/  @!P2 IMAD.IADD R5, R5, 0x1, -R2 ;  /* 0x000000010505a824 */ /* 0x000fe200078e0a02 */
[----:B------:R-:W-:Y:S01]  /*1080*/  ISETP.GE.AND P5, PT, R22, RZ, PT ;  /* 0x000000ff1600720c */ /* 0x000fe20003fa6270 */
[----:B------:R-:W-:Y:S01]  /*1090*/  IMAD.HI.U32 R9, R6, R25, RZ ;  /* 0x0000001906097227 */ /* 0x000fe200078e00ff */
[----:B------:R-:W-:-:S02]  /*10a0*/  ISETP.GE.AND P1, PT, R20, RZ, PT ;  /* 0x000000ff1400720c */ /* 0x000fc40003f26270 */
[----:B------:R-:W-:Y:S01]  /*10b0*/  ISETP.GT.U32.AND P2, PT, R2, R5, PT ;  /* 0x000000050200720c */ /* 0x000fe20003f44070 */
[----:B------:R-:W-:Y:S01]  /*10c0*/  IMAD.MOV R9, RZ, RZ, -R9 ;  /* 0x000000ffff097224 */ /* 0x000fe200078e0a09 */
[----:B------:R-:W-:Y:S02]  /*10d0*/  LOP3.LUT R10, R8, 0x18, RZ, 0xfc, !PT ;  /* 0x00000018080a7812 */ /* 0x000fe400078efcff */
[----:B------:R-:W-:Y:S01]  /*10e0*/  MOV R21, R11 ;  /* 0x0000000b00157202 */ /* 0x000fe20000000f00 */
[----:B------:R-:W-:Y:S01]  /*10f0*/  IMAD R9, R2, R9, R25 ;  /* 0x0000000902097224 */ /* 0x000fe200078e0219 */
[----:B------:R-:W-:Y:S01]  /*1100*/  IABS R33, R10 ;  /* 0x0000000a00217213 */ /* 0x000fe20000000000 */
[----:B------:R-:W-:Y:S01]  /*1110*/  IMAD.HI.U32 R11, R6, R35, RZ ;  /* 0x00000023060b7227 */ /* 0x000fe200078e00ff */
[----:B------:R-:W-:Y:S02]  /*1120*/  @!P6 IADD3 R7, R7, -R2, RZ ;  /* 0x800000020707e210 */ /* 0x000fe40007ffe0ff */
[----:B------:R-:W-:Y:S01]  /*1130*/  ISETP.GE.AND P4, PT, R14, RZ, PT ;  /* 0x000000ff0e00720c */ /* 0x000fe20003f86270 */
[----:B------:R-:W-:Y:S01]  /*1140*/  @!P5 IMAD.MOV R21, RZ, RZ, -R21 ;  /* 0x000000ffff15d224 */ /* 0x000fe200078e0a15 */
[----:B------:R-:W-:Y:S01]  /*1150*/  ISETP.GE.AND P5, PT, R10, RZ, PT ;  /* 0x000000ff0a00720c */ /* 0x000fe20003fa6270 */
[----:B------:R-:W-:Y:S01]  /*1160*/  IMAD.HI.U32 R10, R6, R33, RZ ;  /* 0x00000021060a7227 */ /* 0x000fe200078e00ff */
[----:B------:R-:W-:-:S02]  /*1170*/  ISETP.GT.U32.AND P6, PT, R2, R7, PT ;  /* 0x000000070200720c */ /* 0x000fc40003fc4070 */
[----:B------:R-:W-:Y:S01]  /*1180*/  @!P1 IADD3 R23, -R23, RZ, RZ ;  /* 0x000000ff17179210 */ /* 0x000fe20007ffe1ff */
[----:B------:R-:W-:Y:S01]  /*1190*/  @!P2 IMAD.IADD R5, R5, 0x1, -R2 ;  /* 0x000000010505a824 */ /* 0x000fe200078e0a02 */
[----:B------:R-:W-:Y:S02]  /*11a0*/  ISETP.GT.U32.AND P2, PT, R2, R9, PT ;  /* 0x000000090200720c */ /* 0x000fe40003f44070 */
[----:B------:R-:W-:Y:S01]  /*11b0*/  ISETP.GE.AND P1, PT, R12, RZ, PT ;  /* 0x000000ff0c00720c */ /* 0x000fe20003f26270 */
[----:B------:R-:W-:Y:S01]  /*11c0*/  IMAD.MOV R12, RZ, RZ, -R10 ;  /* 0x000000ffff0c7224 */ /* 0x000fe200078e0a0a */
[----:B------:R-:W-:Y:S02]  /*11d0*/  LOP3.LUT R14, R8, 0x1a, RZ, 0xfc, !PT ;  /* 0x0000001a080e7812 */ /* 0x000fe400078efcff */
[----:B------:R-:W-:Y:S01]  /*11e0*/  MOV R31, R5 ;  /* 0x00000005001f7202 */ /* 0x000fe20000000f00 */
[C---:B------:R-:W-:Y:S01]  /*11f0*/  IMAD R5, R2.reuse, R12, R33 ;  /* 0x0000000c02057224 */ /* 0x040fe200078e0221 */
[----:B------:R-:W-:Y:S01]  /*1200*/  IABS R25, R14 ;  /* 0x0000000e00197213 */ /* 0x000fe20000000000 */
[----:B------:R-:W-:Y:S01]  /*1210*/  @!P6 IMAD.IADD R7, R7, 0x1, -R2 ;  /* 0x000000010707e824 */ /* 0x000fe200078e0a02 */
[----:B------:R-:W-:Y:S01]  /*1220*/  IADD3 R12, -R11, RZ, RZ ;  /* 0x000000ff0b0c7210 */ /* 0x000fe20007ffe1ff */
[----:B------:R-:W-:Y:S01]  /*1230*/  @!P3 IMAD.MOV R31, RZ, RZ, -R31 ;  /* 0x000000ffff1fb224 */ /* 0x000fe200078e0a1f */
[----:B------:R-:W-:Y:S01]  /*1240*/  ISETP.GT.U32.AND P6, PT, R2, R5, PT ;  /* 0x000000050200720c */ /* 0x000fe20003fc4070 */
[----:B------:R-:W-:Y:S01]  /*1250*/  IMAD.HI.U32 R10, R6, R25, RZ ;  /* 0x00000019060a7227 */ /* 0x000fe200078e00ff */
[----:B------:R-:W-:-:S02]  /*1260*/  ISETP.GE.AND P3, PT, R14, RZ, PT ;  /* 0x000000ff0e00720c */ /* 0x000fc40003f66270 */
[C---:B------:R-:W-:Y:S01]  /*1270*/  LOP3.LUT R14, R8.reuse, 0x1e, RZ, 0xfc, !PT ;  /* 0x0000001e080e7812 */ /* 0x040fe200078efcff */
[----:B------:R-:W-:Y:S01]  /*1280*/  @!P2 IMAD.IADD R9, R9, 0x1, -R2 ;  /* 0x000000010909a824 */ /* 0x000fe200078e0a02 */
[----:B------:R-:W-:Y:S01]  /*1290*/  MOV R33, R7 ;  /* 0x0000000700217202 */ /* 0x000fe20000000f00 */
[----:B------:R-:W-:Y:S01]  /*12a0*/  IMAD.MOV R10, RZ, RZ, -R10 ;  /* 0x000000ffff0a7224 */ /* 0x000fe200078e0a0a */
[----:B------:R-:W-:Y:S02]  /*12b0*/  LOP3.LUT R18, R8, 0x20, RZ, 0xfc, !PT ;  /* 0x0000002008127812 */ /* 0x000fe400078efcff */
[C---:B------:R-:W-:Y:S01]  /*12c0*/  ISETP.GT.U32.AND P2, PT, R2.reuse, R9, PT ;  /* 0x000000090200720c */ /* 0x040fe20003f44070 */
[C---:B------:R-:W-:Y:S01]  /*12d0*/  IMAD R11, R2.reuse, R10, R25 ;  /* 0x0000000a020b7224 */ /* 0x040fe200078e0219 */
[----:B------:R-:W-:Y:S01]  /*12e0*/  IABS R37, R18 ;  /* 0x0000001200257213 */ /* 0x000fe20000000000 */
[----:B------:R-:W-:Y:S01]  /*12f0*/  IMAD R25, R2, R12, R35 ;  /* 0x0000000c02197224 */ /* 0x000fe200078e0223 */
[----:B------:R-:W-:Y:S01]  /*1300*/  IABS R35, R14 ;  /* 0x0000000e00237213 */ /* 0x000fe20000000000 */
[----:B------:R-:W-:Y:S01]  /*1310*/  @!P6 IMAD.IADD R5, R5, 0x1, -R2 ;  /* 0x000000010505e824 */ /* 0x000fe200078e0a02 */
[----:B------:R-:W-:Y:S01]  /*1320*/  LOP3.LUT R20, R8, 0x22, RZ, 0xfc, !PT ;  /* 0x0000002208147812 */ /* 0x000fe200078efcff */
[----:B------:R-:W-:Y:S01]  /*1330*/  @!P4 IMAD.MOV R33, RZ, RZ, -R33 ;  /* 0x000000ffff21c224 */ /* 0x000fe200078e0a21 */
[----:B------:R-:W-:Y:S01]  /*1340*/  ISETP.GT.U32.AND P4, PT, R2, R11, PT ;  /* 0x0000000b0200720c */ /* 0x000fe20003f84070 */
[----:B------:R-:W-:Y:S01]  /*1350*/  IMAD.HI.U32 R7, R6, R35, RZ ;  /* 0x0000002306077227 */ /* 0x000fe200078e00ff */
[----:B------:R-:W-:-:S02]  /*1360*/  ISETP.GT.U32.AND P6, PT, R2, R5, PT ;  /* 0x000000050200720c */ /* 0x000fc40003fc4070 */
[----:B------:R-:W-:Y:S01]  /*1370*/  IABS R39, R20 ;  /* 0x0000001400277213 */ /* 0x000fe20000000000 */
[--C-:B------:R-:W-:Y:S01]  /*1380*/  @!P2 IMAD.IADD R9, R9, 0x1, -R2.reuse ;  /* 0x000000010909a824 */ /* 0x100fe200078e0a02 */
[----:B------:R-:W-:Y:S01]  /*1390*/  ISETP.GT.U32.AND P2, PT, R2, R25, PT ;  /* 0x000000190200720c */ /* 0x000fe20003f44070 */
[----:B------:R-:W-:Y:S01]  /*13a0*/  IMAD.HI.U32 R10, R6, R37, RZ ;  /* 0x00000025060a7227 */ /* 0x000fe200078e00ff */
[----:B------:R-:W-:Y:S02]  /*13b0*/  IADD3 R7, -R7, RZ, RZ ;  /* 0x000000ff07077210 */ /* 0x000fe40007ffe1ff */
[----:B------:R-:W-:Y:S02]  /*13c0*/  LOP3.LUT R22, R8, 0x24, RZ, 0xfc, !PT ;  /* 0x0000002408167812 */ /* 0x000fe400078efcff */
[----:B------:R-:W-:Y:S01]  /*13d0*/  IADD3 R12, -R10, RZ, RZ ;  /* 0x000000ff0a0c7210 */ /* 0x000fe20007ffe1ff */
[----:B------:R-:W-:Y:S01]  /*13e0*/  IMAD R7, R2, R7, R35 ;  /* 0x0000000702077224 */ /* 0x000fe200078e0223 */
[----:B------:R-:W-:Y:S01]  /*13f0*/  IABS R41, R22 ;  /* 0x0000001600297213 */ /* 0x000fe20000000000 */
[----:B------:R-:W-:-:S02]  /*1400*/  @!P6 IMAD.IADD R5, R5, 0x1, -R2 ;  /* 0x000000010505e824 */ /* 0x000fc400078e0a02 */
[----:B------:R-:W-:Y:S01]  /*1410*/  @!P4 IMAD.IADD R11, R11, 0x1, -R2 ;  /* 0x000000010b0bc824 */ /* 0x000fe200078e0a02 */
[----:B------:R-:W-:Y:S01]  /*1420*/  ISETP.GT.U32.AND P6, PT, R2, R7, PT ;  /* 0x000000070200720c */ /* 0x000fe20003fc4070 */
[----:B------:R-:W-:Y:S01]  /*1430*/  IMAD.HI.U32 R10, R6, R39, RZ ;  /* 0x00000027060a7227 */ /* 0x000fe200078e00ff */
[----:B------:R-:W-:Y:S02]  /*1440*/  @!P2 IADD3 R25, R25, -R2, RZ ;  /* 0x800000021919a210 */ /* 0x000fe40007ffe0ff */
[C---:B------:R-:W-:Y:S01]  /*1450*/  ISETP.GT.U32.AND P4, PT, R2.reuse, R11, PT ;  /* 0x0000000b0200720c */ /* 0x040fe20003f84070 */
[----:B------:R-:W-:Y:S01]  /*1460*/  IMAD.MOV.U32 R35, RZ, RZ, R9 ;  /* 0x000000ffff237224 */ /* 0x000fe200078e0009 */
[C---:B------:R-:W-:Y:S01]  /*1470*/  ISETP.GT.U32.AND P2, PT, R2.reuse, R25, PT ;  /* 0x000000190200720c */ /* 0x040fe20003f44070 */
[----:B------:R-:W-:Y:S02]  /*1480*/  IMAD R9, R2, R12, R37 ;  /* 0x0000000c02097224 */ /* 0x000fe400078e0225 */
[----:B------:R-:W-:-:S02]  /*1490*/  IMAD.MOV R12, RZ, RZ, -R10 ;  /* 0x000000ffff0c7224 */ /* 0x000fc400078e0a0a */
[----:B------:R-:W-:Y:S02]  /*14a0*/  IMAD.MOV.U32 R37, RZ, RZ, R5 ;  /* 0x000000ffff257224 */ /* 0x000fe400078e0005 */
[--C-:B------:R-:W-:Y:S02]  /*14b0*/  @!P6 IMAD.IADD R7, R7, 0x1, -R2.reuse ;  /* 0x000000010707e824 */ /* 0x100fe400078e0a02 */
[----:B------:R-:W-:Y:S01]  /*14c0*/  IMAD R5, R2, R12, R39 ;  /* 0x0000000c02057224 */ /* 0x000fe200078e0227 */
[----:B------:R-:W-:Y:S01]  /*14d0*/  @!P5 IADD3 R37, -R37, RZ, RZ ;  /* 0x000000ff2525d210 */ /* 0x000fe20007ffe1ff */
[----:B------:R-:W-:Y:S01]  /*14e0*/  IMAD.HI.U32 R10, R6, R41, RZ ;  /* 0x00000029060a7227 */ /* 0x000fe200078e00ff */
[C---:B------:R-:W-:Y:S02]  /*14f0*/  ISETP.GT.U32.AND P6, PT, R2.reuse, R7, PT ;  /* 0x000000070200720c */ /* 0x040fe40003fc4070 */
[----:B------:R-:W-:Y:S01]  /*1500*/  @!P4 IADD3 R11, R11, -R2, RZ ;  /* 0x800000020b0bc210 */ /* 0x000fe20007ffe0ff */
[----:B------:R-:W-:Y:S01]  /*1510*/  @!P2 IMAD.IADD R25, R25, 0x1, -R2 ;  /* 0x000000011919a824 */ /* 0x000fe200078e0a02 */
[C---:B------:R-:W-:Y:S01]  /*1520*/  ISETP.GT.U32.AND P2, PT, R2.reuse, R5, PT ;  /* 0x000000050200720c */ /* 0x040fe20003f44070 */
[----:B------:R-:W-:Y:S01]  /*1530*/  @!P1 IMAD.MOV R35, RZ, RZ, -R35 ;  /* 0x000000ffff239224 */ /* 0x000fe200078e0a23 */
[----:B------:R-:W-:Y:S01]  /*1540*/  ISETP.GT.U32.AND P4, PT, R2, R9, PT ;  /* 0x000000090200720c */ /* 0x000fe20003f84070 */
[----:B------:R-:W-:Y:S01]  /*1550*/  IMAD.MOV R10, RZ, RZ, -R10 ;  /* 0x000000ffff0a7224 */ /* 0x000fe200078e0a0a */
[----:B------:R-:W-:-:S02]  /*1560*/  ISETP.GE.AND P1, PT, R16, RZ, PT ;  /* 0x000000ff1000720c */ /* 0x000fc40003f26270 */
[----:B------:R-:W-:Y:S01]  /*1570*/  MOV R39, R11 ;  /* 0x0000000b00277202 */ /* 0x000fe20000000f00 */
[----:B------:R-:W-:Y:S01]  /*1580*/  IMAD R11, R2, R10, R41 ;  /* 0x0000000a020b7224 */ /* 0x000fe200078e0229 */
[----:B------:R-:W-:Y:S01]  /*1590*/  LOP3.LUT R16, R8, 0x26, RZ, 0xfc, !PT ;  /* 0x0000002608107812 */ /* 0x000fe200078efcff */
[----:B------:R-:W-:Y:S01]  /*15a0*/  IMAD.MOV.U32 R41, RZ, RZ, R25 ;  /* 0x000000ffff297224 */ /* 0x000fe200078e0019 */
[----:B------:R-:W-:Y:S01]  /*15b0*/  @!P6 IADD3 R7, R7, -R2, RZ ;  /* 0x800000020707e210 */ /* 0x000fe20007ffe0ff */
[----:B------:R-:W-:Y:S01]  /*15c0*/  @!P3 IMAD.MOV R39, RZ, RZ, -R39 ;  /* 0x000000ffff27b224 */ /* 0x000fe200078e0a27 */
[----:B------:R-:W-:Y:S01]  /*15d0*/  ISETP.GT.U32.AND P6, PT, R2, R11, PT ;  /* 0x0000000b0200720c */ /* 0x000fe20003fc4070 */
[--C-:B------:R-:W-:Y:S01]  /*15e0*/  @!P2 IMAD.IADD R5, R5, 0x1, -R2.reuse ;  /* 0x000000010505a824 */ /* 0x100fe200078e0a02 */
[----:B------:R-:W-:Y:S01]  /*15f0*/  IABS R43, R16 ;  /* 0x00000010002b7213 */ /* 0x000fe20000000000 */
[----:B------:R-:W-:Y:S01]  /*1600*/  @!P4 IMAD.IADD R9, R9, 0x1, -R2 ;  /* 0x000000010909c824 */ /* 0x000fe200078e0a02 */
[----:B------:R-:W-:-:S02]  /*1610*/  ISETP.GE.AND P3, PT, R18, RZ, PT ;  /* 0x000000ff1200720c */ /* 0x000fc40003f66270 */
[----:B------:R-:W-:Y:S01]  /*1620*/  @!P1 IADD3 R41, -R41, RZ, RZ ;  /* 0x000000ff29299210 */ /* 0x000fe20007ffe1ff */
[----:B------:R-:W-:Y:S01]  /*1630*/  IMAD.HI.U32 R10, R6, R43, RZ ;  /* 0x0000002b060a7227 */ /* 0x000fe200078e00ff */
[C---:B------:R-:W-:Y:S02]  /*1640*/  ISETP.GT.U32.AND P1, PT, R2.reuse, R5, PT ;  /* 0x000000050200720c */ /* 0x040fe40003f24070 */
[----:B------:R-:W-:Y:S01]  /*1650*/  ISETP.GT.U32.AND P4, PT, R2, R9, PT ;  /* 0x000000090200720c */ /* 0x000fe20003f84070 */
[----:B------:R-:W-:Y:S01]  /*1660*/  IMAD.MOV R10, RZ, RZ, -R10 ;  /* 0x000000ffff0a7224 */ /* 0x000fe200078e0a0a */
[----:B------:R-:W-:Y:S02]  /*1670*/  LOP3.LUT R18, R8, 0x28, RZ, 0xfc, !PT ;  /* 0x0000002808127812 */ /* 0x000fe400078efcff */
[----:B------:R-:W-:Y:S01]  /*1680*/  @!P6 IADD3 R11, R11, -R2, RZ ;  /* 0x800000020b0be210 */ /* 0x000fe20007ffe0ff */
[C---:B------:R-:W-:Y:S01]  /*1690*/  IMAD R25, R2.reuse, R10, R43 ;  /* 0x0000000a02197224 */ /* 0x040fe200078e022b */
[----:B------:R-:W-:Y:S01]  /*16a0*/  IABS R53, R18 ;  /* 0x0000001200357213 */ /* 0x000fe20000000000 */
[----:B------:R-:W-:Y:S01]  /*16b0*/  IMAD.MOV.U32 R43, RZ, RZ, R7 ;  /* 0x000000ffff2b7224 */ /* 0x000fe200078e0007 */
[----:B------:R-:W-:Y:S01]  /*16c0*/  ISETP.GT.U32.AND P6, PT, R2, R11, PT ;  /* 0x0000000b0200720c */ /* 0x000fe20003fc4070 */
[----:B------:R-:W-:Y:S01]  /*16d0*/  IMAD.HI.U32 R7, R6, R59, RZ ;  /* 0x0000003b06077227 */ /* 0x000fe200078e00ff */
[----:B------:R-:W-:-:S02]  /*16e0*/  ISETP.GE.AND P2, PT, R20, RZ, PT ;  /* 0x000000ff1400720c */ /* 0x000fc40003f46270 */
[----:B------:R-:W-:Y:S01]  /*16f0*/  ISETP.GE.AND P5, PT, R14, RZ, PT ;  /* 0x000000ff0e00720c */ /* 0x000fe20003fa6270 */
[----:B------:R-:W-:Y:S01]  /*1700*/  IMAD.HI.U32 R10, R6, R53, RZ ;  /* 0x00000035060a7227 */ /* 0x000fe200078e00ff */
[----:B------:R-:W-:-:S03]  /*1710*/  LOP3.LUT R20, R8, 0x2a, RZ, 0xfc, !PT ;  /* 0x0000002a08147812 */ /* 0x000fc600078efcff */
[--C-:B------:R-:W-:Y:S01]  /*1720*/  @!P1 IMAD.IADD R5, R5, 0x1, -R2.reuse ;  /* 0x0000000105059824 */ /* 0x100fe200078e0a02 */
[----:B------:R-:W-:Y:S01]  /*1730*/  ISETP.GT.U32.AND P1, PT, R2, R25, PT ;  /* 0x000000190200720c */ /* 0x000fe20003f24070 */
[----:B------:R-:W-:Y:S01]  /*1740*/  @!P4 IMAD.IADD R9, R9, 0x1, -R2 ;  /* 0x000000010909c824 */ /* 0x000fe200078e0a02 */
[----:B------:R-:W-:Y:S01]  /*1750*/  ISETP.GE.AND P4, PT, R22, RZ, PT ;  /* 0x000000ff1600720c */ /* 0x000fe20003f86270 */
[----:B------:R-:W-:Y:S01]  /*1760*/  IMAD.MOV R10, RZ, RZ, -R10 ;  /* 0x000000ffff0a7224 */ /* 0x000fe200078e0a0a */
[----:B------:R-:W-:Y:S01]  /*1770*/  LOP3.LUT R22, R8, 0x2c, RZ, 0xfc, !PT ;  /* 0x0000002c08167812 */ /* 0x000fe200078efcff */
[----:B------:R-:W-:Y:S01]  /*1780*/  IMAD.MOV.U32 R45, RZ, RZ, R9 ;  /* 0x000000ffff2d7224 */ /* 0x000fe200078e0009 */
[----:B------:R-:W-:Y:S01]  /*1790*/  IABS R55, R20 ;  /* 0x0000001400377213 */ /* 0x000fe20000000000 */
[----:B------:R-:W-:Y:S01]  /*17a0*/  IMAD R53, R2, R10, R53 ;  /* 0x0000000a02357224 */ /* 0x000fe200078e0235 */
[----:B------:R-:W-:Y:S01]  /*17b0*/  IABS R57, R22 ;  /* 0x0000001600397213 */ /* 0x000fe20000000000 */
[----:B------:R-:W-:Y:S01]  /*17c0*/  @!P5 IMAD.MOV R43, RZ, RZ, -R43 ;  /* 0x000000ffff2bd224 */ /* 0x000fe200078e0a2b */
[----:B------:R-:W-:Y:S01]  /*17d0*/  @!P6 IADD3 R11, R11, -R2, RZ ;  /* 0x800000020b0be210 */ /* 0x000fe20007ffe0ff */
[----:B------:R-:W-:Y:S01]  /*17e0*/  IMAD.HI.U32 R10, R6, R55, RZ ;  /* 0x00000037060a7227 */ /* 0x000fe200078e00ff */
[----:B------:R-:W-:-:S02]  /*17f0*/  ISETP.GT.U32.AND P6, PT, R2, R53, PT ;  /* 0x000000350200720c */ /* 0x000fc40003fc4070 */
[----:B------:R-:W-:Y:S01]  /*1800*/  @!P1 IADD3 R25, R25, -R2, RZ ;  /* 0x8000000219199210 */ /* 0x000fe20007ffe0ff */
[----:B------:R-:W-:Y:S01]  /*1810*/  IMAD.HI.U32 R12, R6, R57, RZ ;  /* 0x00000039060c7227 */ /* 0x000fe200078e00ff */
[----:B------:R-:W-:Y:S02]  /*1820*/  MOV R47, R5 ;  /* 0x00000005002f7202 */ /* 0x000fe40000000f00 */
[----:B------:R-:W-:Y:S01]  /*1830*/  ISETP.GT.U32.AND P5, PT, R2, R25, PT ;  /* 0x000000190200720c */ /* 0x000fe20003fa4070 */
[----:B------:R-:W-:Y:S01]  /*1840*/  IMAD.MOV R14, RZ, RZ, -R10 ;  /* 0x000000ffff0e7224 */ /* 0x000fe200078e0a0a */
[----:B------:R-:W-:Y:S01]  /*1850*/  ISETP.GE.AND P1, PT, R16, RZ, PT ;  /* 0x000000ff1000720c */ /* 0x000fe20003f26270 */
[----:B------:R-:W-:Y:S01]  /*1860*/  IMAD.MOV R12, RZ, RZ, -R12 ;  /* 0x000000ffff0c7224 */ /* 0x000fe200078e0a0c */
[----:B------:R-:W-:Y:S01]  /*1870*/  @!P2 IADD3 R47, -R47, RZ, RZ ;  /* 0x000000ff2f2fa210 */ /* 0x000fe20007ffe1ff */
[----:B------:R-:W-:Y:S01]  /*1880*/  IMAD.HI.U32 R10, R6, R51, RZ ;  /* 0x00000033060a7227 */ /* 0x000fe200078e00ff */
[----:B------:R-:W-:-:S02]  /*1890*/  LOP3.LUT R16, R8, 0x36, RZ, 0xfc, !PT ;  /* 0x0000003608107812 */ /* 0x000fc400078efcff */
[----:B------:R-:W-:Y:S01]  /*18a0*/  @!P6 IADD3 R53, R53, -R2, RZ ;  /* 0x800000023535e210 */ /* 0x000fe20007ffe0ff */
[----:B------:R-:W-:Y:S01]  /*18b0*/  IMAD R55, R2, R14, R55 ;  /* 0x0000000e02377224 */ /* 0x000fe200078e0237 */
[----:B------:R-:W-:Y:S01]  /*18c0*/  LOP3.LUT R14, R8, 0x34, RZ, 0xfc, !PT ;  /* 0x00000034080e7812 */ /* 0x000fe200078efcff */
[----:B------:R-:W-:Y:S01]  /*18d0*/  IMAD R57, R2, R12, R57 ;  /* 0x0000000c02397224 */ /* 0x000fe200078e0239 */
[----:B------:R-:W-:Y:S01]  /*18e0*/  LOP3.LUT R12, R8, 0x32, RZ, 0xfc, !PT ;  /* 0x00000032080c7812 */ /* 0x000fe200078efcff */
[----:B------:R-:W-:Y:S01]  /*18f0*/  IMAD.MOV.U32 R49, RZ, RZ, R11 ;  /* 0x000000ffff317224 */ /* 0x000fe200078e000b */
[C---:B------:R-:W-:Y:S01]  /*1900*/  ISETP.GT.U32.AND P6, PT, R2.reuse, R55, PT ;  /* 0x000000370200720c */ /* 0x040fe20003fc4070 */
[----:B------:R-:W-:Y:S01]  /*1910*/  IMAD.MOV R10, RZ, RZ, -R10 ;  /* 0x000000ffff0a7224 */ /* 0x000fe200078e0a0a */
[----:B------:R-:W-:Y:S01]  /*1920*/  @!P5 IADD3 R25, R25, -R2, RZ ;  /* 0x800000021919d210 */ /* 0x000fe20007ffe0ff */
[----:B------:R-:W-:Y:S01]  /*1930*/  @!P4 IMAD.MOV R49, RZ, RZ, -R49 ;  /* 0x000000ffff31c224 */ /* 0x000fe200078e0a31 */
[C---:B------:R-:W-:Y:S01]  /*1940*/  ISETP.GT.U32.AND P4, PT, R2.reuse, R57, PT ;  /* 0x000000390200720c */ /* 0x040fe20003f84070 */
[C---:B------:R-:W-:Y:S01]  /*1950*/  IMAD R5, R2.reuse, R10, R51 ;  /* 0x0000000a02057224 */ /* 0x040fe200078e0233 */
[----:B------:R-:W-:Y:S01]  /*1960*/  IABS R11, R12 ;  /* 0x0000000c000b7213 */ /* 0x000fe20000000000 */
[----:B------:R-:W-:Y:S01]  /*1970*/  IMAD.MOV.U32 R51, RZ, RZ, R25 ;  /* 0x000000ffff337224 */ /* 0x000fe200078e0019 */
[----:B------:R-:W-:Y:S01]  /*1980*/  IABS R25, R14 ;  /* 0x0000000e00197213 */ /* 0x000fe20000000000 */
[----:B------:R-:W-:Y:S01]  /*1990*/  @!P3 IMAD.MOV R45, RZ, RZ, -R45 ;  /* 0x000000ffff2db224 */ /* 0x000fe200078e0a2d */
[----:B------:R-:W-:Y:S01]  /*19a0*/  ISETP.GT.U32.AND P5, PT, R2, R5, PT ;  /* 0x000000050200720c */ /* 0x000fe20003fa4070 */
[----:B------:R-:W-:Y:S01]  /*19b0*/  IMAD.HI.U32 R9, R6, R11, RZ ;  /* 0x0000000b06097227 */ /* 0x000fe200078e00ff */
[----:B------:R-:W-:-:S02]  /*19c0*/  @!P1 IADD3 R51, -R51, RZ, RZ ;  /* 0x000000ff33339210 */ /* 0x000fc40007ffe1ff */
[----:B------:R-:W-:Y:S01]  /*19d0*/  ISETP.GT.U32.AND P3, PT, R2, R53, PT ;  /* 0x000000350200720c */ /* 0x000fe20003f64070 */
[--C-:B------:R-:W-:Y:S01]  /*19e0*/  @!P6 IMAD.IADD R55, R55, 0x1, -R2.reuse ;  /* 0x000000013737e824 */ /* 0x100fe200078e0a02 */
[----:B------:R-:W-:Y:S01]  /*19f0*/  ISETP.GE.AND P6, PT, R22, RZ, PT ;  /* 0x000000ff1600720c */ /* 0x000fe20003fc6270 */
[----:B------:R-:W-:Y:S01]  /*1a00*/  IMAD.MOV R9, RZ, RZ, -R9 ;  /* 0x000000ffff097224 */ /* 0x000fe200078e0a09 */
[----:B------:R-:W-:Y:S01]  /*1a10*/  @!P4 IADD3 R57, R57, -R2, RZ ;  /* 0x800000023939c210 */ /* 0x000fe20007ffe0ff */
[----:B------:R-:W-:Y:S01]  /*1a20*/  IMAD.HI.U32 R10, R6, R25, RZ ;  /* 0x00000019060a7227 */ /* 0x000fe200078e00ff */
[C---:B------:R-:W-:Y:S02]  /*1a30*/  ISETP.GT.U32.AND P4, PT, R2.reuse, R55, PT ;  /* 0x000000370200720c */ /* 0x040fe40003f84070 */
[----:B------:R-:W-:Y:S01]  /*1a40*/  ISETP.GT.U32.AND P1, PT, R2, R57, PT ;  /* 0x000000390200720c */ /* 0x000fe20003f24070 */
[--C-:B------:R-:W-:Y:S01]  /*1a50*/  @!P5 IMAD.IADD R5, R5, 0x1, -R2.reuse ;  /* 0x000000010505d824 */ /* 0x100fe200078e0a02 */
[----:B------:R-:W-:Y:S01]  /*1a60*/  ISETP.GE.AND P2, PT, R18, RZ, PT ;  /* 0x000000ff1200720c */ /* 0x000fe20003f46270 */
[----:B------:R-:W-:Y:S01]  /*1a70*/  IMAD R9, R2, R9, R11 ;  /* 0x0000000902097224 */ /* 0x000fe200078e020b */
[----:B------:R-:W-:Y:S01]  /*1a80*/  IADD3 R11, -R10, RZ, RZ ;  /* 0x000000ff0a0b7210 */ /* 0x000fe20007ffe1ff */
[----:B------:R-:W-:Y:S01]  /*1a90*/  IMAD.MOV R7, RZ, RZ, -R7 ;  /* 0x000000ffff077224 */ /* 0x000fe200078e0a07 */
[C---:B------:R-:W-:Y:S01]  /*1aa0*/  ISETP.GT.U32.AND P5, PT, R2.reuse, R5, PT ;  /* 0x000000050200720c */ /* 0x040fe20003fa4070 */
[--C-:B------:R-:W-:Y:S01]  /*1ab0*/  @!P3 IMAD.IADD R53, R53, 0x1, -R2.reuse ;  /* 0x000000013535b824 */ /* 0x100fe200078e0a02 */
[----:B------:R-:W-:Y:S01]  /*1ac0*/  IABS R67, R16 ;  /* 0x0000001000437213 */ /* 0x000fe20000000000 */
[----:B------:R-:W-:Y:S01]  /*1ad0*/  IMAD R25, R2, R11, R25 ;  /* 0x0000000b02197224 */ /* 0x000fe200078e0219 */
[----:B------:R-:W-:Y:S01]  /*1ae0*/  LOP3.LUT R18, R8, 0x38, RZ, 0xfc, !PT ;  /* 0x0000003808127812 */ /* 0x000fe200078efcff */
[----:B------:R-:W-:Y:S01]  /*1af0*/  IMAD R7, R2, R7, R59 ;  /* 0x0000000702077224 */ /* 0x000fe200078e023b */
[----:B------:R-:W-:Y:S01]  /*1b00*/  @!P4 IADD3 R55, R55, -R2, RZ ;  /* 0x800000023737c210 */ /* 0x000fe20007ffe0ff */
[----:B------:R-:W-:Y:S01]  /*1b10*/  @!P1 IMAD.IADD R57, R57, 0x1, -R2 ;  /* 0x0000000139399824 */ /* 0x000fe200078e0a02 */
[----:B------:R-:W-:Y:S01]  /*1b20*/  ISETP.GE.AND P4, PT, R24, RZ, PT ;  /* 0x000000ff1800720c */ /* 0x000fe20003f86270 */
[----:B------:R-:W-:Y:S01]  /*1b30*/  IMAD.HI.U32 R10, R6, R67, RZ ;  /* 0x00000043060a7227 */ /* 0x000fe200078e00ff */
[----:B------:R-:W-:-:S02]  /*1b40*/  IABS R69, R18 ;  /* 0x0000001200457213 */ /* 0x000fc40000000000 */
[----:B------:R-:W-:Y:S01]  /*1b50*/  @!P6 IADD3 R57, -R57, RZ, RZ ;  /* 0x000000ff3939e210 */ /* 0x000fe20007ffe1ff */
[----:B------:R-:W-:Y:S01]  /*1b60*/  @!P5 IMAD.IADD R5, R5, 0x1, -R2 ;  /* 0x000000010505d824 */ /* 0x000fe200078e0a02 */
[C---:B------:R-:W-:Y:S01]  /*1b70*/  ISETP.GT.U32.AND P6, PT, R2.reuse, R25, PT ;  /* 0x000000190200720c */ /* 0x040fe20003fc4070 */
[----:B------:R-:W-:Y:S01]  /*1b80*/  IMAD.MOV R10, RZ, RZ, -R10 ;  /* 0x000000ffff0a7224 */ /* 0x000fe200078e0a0a */
[C---:B------:R-:W-:Y:S01]  /*1b90*/  ISETP.GT.U32.AND P5, PT, R2.reuse, R9, PT ;  /* 0x000000090200720c */ /* 0x040fe20003fa4070 */
[----:B------:R-:W-:Y:S01]  /*1ba0*/  @!P2 IMAD.MOV R53, RZ, RZ, -R53 ;  /* 0x000000ffff35a224 */ /* 0x000fe200078e0a35 */
[C---:B------:R-:W-:Y:S01]  /*1bb0*/  ISETP.GT.U32.AND P2, PT, R2.reuse, R7, PT ;  /* 0x000000070200720c */ /* 0x040fe20003f44070 */
[----:B------:R-:W-:Y:S01]  /*1bc0*/  IMAD R67, R2, R10, R67 ;  /* 0x0000000a02437224 */ /* 0x000fe200078e0243 */
[----:B------:R-:W-:Y:S01]  /*1bd0*/  ISETP.GE.AND P3, PT, R20, RZ, PT ;  /* 0x000000ff1400720c */ /* 0x000fe20003f66270 */
[----:B------:R-:W-:Y:S01]  /*1be0*/  IMAD.MOV.U32 R59, RZ, RZ, R5 ;  /* 0x000000ffff3b7224 */ /* 0x000fe200078e0005 */
[----:B------:R-:W-:Y:S01]  /*1bf0*/  ISETP.GE.AND P1, PT, R26, RZ, PT ;  /* 0x000000ff1a00720c */ /* 0x000fe20003f26270 */
[----:B------:R-:W-:-:S04]  /*1c00*/  IMAD.HI.U32 R10, R6, R69, RZ ;  /* 0x00000045060a7227 */ /* 0x000fc800078e00ff */
[----:B------:R-:W-:Y:S01]  /*1c10*/  @!P4 IMAD.MOV R59, RZ, RZ, -R59 ;  /* 0x000000ffff3bc224 */ /* 0x000fe200078e0a3b */
[----:B------:R-:W-:Y:S01]  /*1c20*/  ISETP.GT.U32.AND P4, PT, R2, R67, PT ;  /* 0x000000430200720c */ /* 0x000fe20003f84070 */
[--C-:B------:R-:W-:Y:S01]  /*1c30*/  @!P6 IMAD.IADD R25, R25, 0x1, -R2.reuse ;  /* 0x000000011919e824 */ /* 0x100fe200078e0a02 */
[----:B------:R-:W-:Y:S01]  /*1c40*/  @!P5 IADD3 R9, R9, -R2, RZ ;  /* 0x800000020909d210 */ /* 0x000fe20007ffe0ff */
[----:B------:R-:W-:Y:S01]  /*1c50*/  @!P2 IMAD.IADD R7, R7, 0x1, -R2 ;  /* 0x000000010707a824 */ /* 0x000fe200078e0a02 */
[----:B------:R-:W-:Y:S01]  /*1c60*/  ISETP.GE.AND P2, PT, R12, RZ, PT ;  /* 0x000000ff0c00720c */ /* 0x000fe20003f46270 */
[----:B------:R-:W-:Y:S01]  /*1c70*/  IMAD.MOV R10, RZ, RZ, -R10 ;  /* 0x000000ffff0a7224 */ /* 0x000fe200078e0a0a */
[----:B------:R-:W-:Y:S01]  /*1c80*/  LOP3.LUT R12, R8, 0x3a, RZ, 0xfc, !PT ;  /* 0x0000003a080c7812 */ /* 0x000fe200078efcff */
[----:B------:R-:W-:Y:S01]  /*1c90*/  @!P3 IMAD.MOV R55, RZ, RZ, -R55 ;  /* 0x000000ffff37b224 */ /* 0x000fe200078e0a37 */
[C---:B------:R-:W-:Y:S01]  /*1ca0*/  ISETP.GT.U32.AND P6, PT, R2.reuse, R25, PT ;  /* 0x000000190200720c */ /* 0x040fe20003fc4070 */
[----:B------:R-:W-:Y:S01]  /*1cb0*/  IMAD R69, R2, R10, R69 ;  /* 0x0000000a02457224 */ /* 0x000fe200078e0245 */
[----:B------:R-:W-:Y:S01]  /*1cc0*/  IABS R71, R12 ;  /* 0x0000000c00477213 */ /* 0x000fe20000000000 */
[----:B------:R-:W-:Y:S01]  /*1cd0*/  IMAD R20, R3, 0x200, R40 ;  /* 0x0000020003147824 */ /* 0x000fe200078e0228 */
[----:B------:R-:W-:Y:S01]  /*1ce0*/  LOP3.LUT R10, R8, 0x3c, RZ, 0xfc, !PT ;  /* 0x0000003c080a7812 */ /* 0x000fe200078efcff */
[----:B------:R-:W-:Y:S01]  /*1cf0*/  @!P4 IMAD.IADD R67, R67, 0x1, -R2 ;  /* 0x000000014343c824 */ /* 0x000fe200078e0a02 */
[----:B------:R-:W-:Y:S01]  /*1d00*/  ISETP.GT.U32.AND P5, PT, R2, R7, PT ;  /* 0x000000070200720c */ /* 0x000fe20003fa4070 */
[----:B------:R-:W-:Y:S01]  /*1d10*/  IMAD.HI.U32 R5, R6, R71, RZ ;  /* 0x0000004706057227 */ /* 0x000fe200078e00ff */
[----:B------:R-:W-:Y:S01]  /*1d20*/  IABS R73, R10 ;  /* 0x0000000a00497213 */ /* 0x000fe20000000000 */
[----:B------:R1:W-:Y:S01]  /*1d30*/  STL [R1+0x3e8], R20 ;  /* 0x0003e81401007387 */ /* 0x0003e20000100800 */
[----:B------:R-:W-:Y:S01]  /*1d40*/  ISETP.GT.U32.AND P4, PT, R2, R67, PT ;  /* 0x000000430200720c */ /* 0x000fe20003f84070 */
[----:B------:R-:W-:Y:S01]  /*1d50*/  IMAD.SHL.U32 R40, R40, 0x4, RZ ;  /* 0x0000000428287824 */ /* 0x000fe200078e00ff */
[----:B------:R-:W-:Y:S01]  /*1d60*/  IADD3 R5, -R5, RZ, RZ ;  /* 0x000000ff05057210 */ /* 0x000fe20007ffe1ff */
[----:B------:R-:W-:Y:S01]  /*1d70*/  IMAD.HI.U32 R6, R6, R73, RZ ;  /* 0x0000004906067227 */ /* 0x000fe200078e00ff */
[----:B------:R-:W-:-:S02]  /*1d80*/  @!P6 IADD3 R25, R25, -R2, RZ ;  /* 0x800000021919e210 */ /* 0x000fc40007ffe0ff */
[C---:B------:R-:W-:Y:S01]  /*1d90*/  ISETP.GT.U32.AND P6, PT, R2.reuse, R69, PT ;  /* 0x000000450200720c */ /* 0x040fe20003fc4070 */
[C---:B------:R-:W-:Y:S01]  /*1da0*/  IMAD R71, R2.reuse, R5, R71 ;  /* 0x0000000502477224 */ /* 0x040fe200078e0247 */
[C---:B------:R-:W-:Y:S01]  /*1db0*/  ISETP.GT.U32.AND P3, PT, R2.reuse, R9, PT ;  /* 0x000000090200720c */ /* 0x040fe20003f64070 */
[----:B------:R-:W-:Y:S01]  /*1dc0*/  IMAD.MOV R6, RZ, RZ, -R6 ;  /* 0x000000ffff067224 */ /* 0x000fe200078e0a06 */
[----:B------:R-:W-:Y:S02]  /*1dd0*/  IABS R11, R20 ;  /* 0x00000014000b7213 */ /* 0x000fe40000000000 */
[----:B------:R-:W-:Y:S01]  /*1de0*/  @!P5 IADD3 R7, R7, -R2, RZ ;  /* 0x800000020707d210 */ /* 0x000fe20007ffe0ff */
[----:B------:R-:W-:Y:S01]  /*1df0*/  @!P4 IMAD.IADD R67, R67, 0x1, -R2 ;  /* 0x000000014343c824 */ /* 0x000fe200078e0a02 */
[C---:B------:R-:W-:Y:S01]  /*1e00*/  ISETP.GT.U32.AND P4, PT, R2.reuse, R71, PT ;  /* 0x000000470200720c */ /* 0x040fe20003f84070 */
[----:B------:R-:W-:Y:S01]  /*1e10*/  IMAD R73, R2, R6, R73 ;  /* 0x0000000602497224 */ /* 0x000fe200078e0249 */
[----:B------:R-:W-:Y:S01]  /*1e20*/  IADD3 R42, R20, 0x80, RZ ;  /* 0x00000080142a7810 */ /* 0x000fe20007ffe0ff */
[----:B------:R-:W-:Y:S01]  /*1e30*/  IMAD.HI.U32 R3, R4, R11, RZ ;  /* 0x0000000b04037227 */ /* 0x000fe200078e00ff */
[----:B------:R-:W-:-:S02]  /*1e40*/  ISETP.GE.AND P5, PT, R14, RZ, PT ;  /* 0x000000ff0e00720c */ /* 0x000fc40003fa6270 */
[----:B------:R-:W-:Y:S01]  /*1e50*/  IABS R63, R42 ;  /* 0x0000002a003f7213 */ /* 0x000fe20000000000 */
[--C-:B------:R-:W-:Y:S01]  /*1e60*/  @!P6 IMAD.IADD R69, R69, 0x1, -R2.reuse ;  /* 0x000000014545e824 */ /* 0x100fe200078e0a02 */
[----:B------:R-:W-:Y:S01]  /*1e70*/  ISETP.GT.U32.AND P6, PT, R2, R73, PT ;  /* 0x000000490200720c */ /* 0x000fe20003fc4070 */
[--C-:B------:R-:W-:Y:S01]  /*1e80*/  @!P3 IMAD.IADD R9, R9, 0x1, -R2.reuse ;  /* 0x000000010909b824 */ /* 0x100fe200078e0a02 */
[----:B------:R-:W-:Y:S01]  /*1e90*/  ISETP.GE.AND P3, PT, R16, RZ, PT ;  /* 0x000000ff1000720c */ /* 0x000fe20003f66270 */
[----:B------:R-:W-:Y:S01]  /*1ea0*/  IMAD.MOV.U32 R61, RZ, RZ, R7 ;  /* 0x000000ffff3d7224 */ /* 0x000fe200078e0007 */
[C---:B------:R-:W-:Y:S01]  /*1eb0*/  IADD3 R16, R20.reuse, 0x100, RZ ;  /* 0x0000010014107810 */ /* 0x040fe20007ffe0ff */
[----:B------:R-:W-:Y:S01]  /*1ec0*/  @!P4 IMAD.IADD R71, R71, 0x1, -R2 ;  /* 0x000000014747c824 */ /* 0x000fe200078e0a02 */
[----:B------:R-:W-:Y:S01]  /*1ed0*/  IADD3 R14, R20, 0x180, RZ ;  /* 0x00000180140e7810 */ /* 0x000fe20007ffe0ff */
[----:B------:R-:W-:Y:S01]  /*1ee0*/  @!P1 IMAD.MOV R61, RZ, RZ, -R61 ;  /* 0x000000ffff3d9224 */ /* 0x000fe200078e0a3d */
[----:B------:R-:W-:Y:S01]  /*1ef0*/  IABS R65, R16 ;  /* 0x0000001000417213 */ /* 0x000fe20000000000 */
[----:B------:R2:W-:Y:S01]  /*1f00*/  STL [R1+0x3f0], R42 ;  /* 0x0003f02a01007387 */ /* 0x0005e20000100800 */
[----:B------:R-:W-:Y:S01]  /*1f10*/  IADD3 R6, -R3, RZ, RZ ;  /* 0x000000ff03067210 */ /* 0x000fe20007ffe1ff */
[----:B------:R-:W-:Y:S01]  /*1f20*/  IMAD.HI.U32 R3, R4, R63, RZ ;  /* 0x0000003f04037227 */ /* 0x000fe200078e00ff */
[----:B------:R-:W-:Y:S01]  /*1f30*/  IABS R75, R14 ;  /* 0x0000000e004b7213 */ /* 0x000fe20000000000 */
[----:B------:R3:W-:Y:S01]  /*1f40*/  STL [R1+0x3f8], R16 ;  /* 0x0003f81001007387 */ /* 0x0007e20000100800 */
[----:B------:R-:W-:Y:S01]  /*1f50*/  ISETP.GT.U32.AND P1, PT, R2, R69, PT ;  /* 0x000000450200720c */ /* 0x000fe20003f24070 */
[C---:B------:R-:W-:Y:S01]  /*1f60*/  IMAD.HI.U32 R5, R4.reuse, R65, RZ ;  /* 0x0000004104057227 */ /* 0x040fe200078e00ff */
[----:B------:R-:W-:Y:S01]  /*1f70*/  @!P6 IADD3 R73, R73, -R2, RZ ;  /* 0x800000024949e210 */ /* 0x000fe20007ffe0ff */
[----:B------:R-:W-:Y:S01]  /*1f80*/  STL [R1+0x3f4], R14 ;  /* 0x0003f40e01007387 */ /* 0x000fe20000100800 */
[----:B------:R-:W-:Y:S01]  /*1f90*/  IADD3 R3, -R3, RZ, RZ ;  /* 0x000000ff03037210 */ /* 0x000fe20007ffe1ff */
[----:B------:R-:W-:Y:S01]  /*1fa0*/  IMAD.HI.U32 R4, R4, R75, RZ ;  /* 0x0000004b04047227 */ /* 0x000fe200078e00ff */
[----:B------:R-:W-:-:S02]  /*1fb0*/  ISETP.GT.U32.AND P6, PT, R2, R71, PT ;  /* 0x000000470200720c */ /* 0x000fc40003fc4070 */
[----:B------:R-:W-:Y:S01]  /*1fc0*/  IADD3 R8, -R5, RZ, RZ ;  /* 0x000000ff05087210 */ /* 0x000fe20007ffe1ff */
[----:B------:R-:W-:Y:S01]  /*1fd0*/  IMAD R5, R0, R6, R11 ;  /* 0x0000000600057224 */ /* 0x000fe200078e020b */
[----:B------:R-:W-:Y:S01]  /*1fe0*/  ISETP.GE.AND P4, PT, R18, RZ, PT ;  /* 0x000000ff1200720c */ /* 0x000fe20003f86270 */
[----:B------:R-:W-:Y:S01]  /*1ff0*/  IMAD.MOV R4, RZ, RZ, -R4 ;  /* 0x000000ffff047224 */ /* 0x000fe200078e0a04 */
[----:B------:R-:W-:Y:S01]  /*2000*/  IADD3 R6, R38, -0x5, RZ ;  /* 0xfffffffb26067810 */ /* 0x000fe20007ffe0ff */
[C---:B------:R-:W-:Y:S02]  /*2010*/  IMAD R7, R0.reuse, R3, R63 ;  /* 0x0000000300077224 */ /* 0x040fe400078e023f */
[----:B------:R-:W-:Y:S02]  /*2020*/  IMAD.MOV.U32 R63, RZ, RZ, R9 ;  /* 0x000000ffff3f7224 */ /* 0x000fe400078e0009 */
[C---:B------:R-:W-:Y:S01]  /*2030*/  IMAD R9, R0.reuse, R8, R65 ;  /* 0x0000000800097224 */ /* 0x040fe200078e0241 */
[----:B------:R-:W-:Y:S01]  /*2040*/  MOV R65, R25 ;  /* 0x0000001900417202 */ /* 0x000fe20000000f00 */
[C---:B------:R-:W-:Y:S01]  /*2050*/  IMAD R11, R0.reuse, R4, R75 ;  /* 0x00000004000b7224 */ /* 0x040fe200078e024b */
[----:B------:R-:W-:Y:S01]  /*2060*/  LOP3.LUT R4, RZ, c[0x0][0x17c], RZ, 0x33, !PT ;  /* 0x00005f00ff047a12 */ /* 0x000fe200078e33ff */
[--C-:B------:R-:W-:Y:S01]  /*2070*/  @!P1 IMAD.IADD R69, R69, 0x1, -R2.reuse ;  /* 0x0000000145459824 */ /* 0x100fe200078e0a02 */
[----:B------:R-:W-:Y:S01]  /*2080*/  ISETP.GT.U32.AND P1, PT, R0, R5, PT ;  /* 0x000000050000720c */ /* 0x000fe20003f24070 */
[----:B------:R-:W-:Y:S01]  /*2090*/  @!P2 IMAD.MOV R63, RZ, RZ, -R63 ;  /* 0x000000ffff3fa224 */ /* 0x000fe200078e0a3f */
[----:B------:R-:W-:Y:S01]  /*20a0*/  ISETP.GT.U32.AND P2, PT, R2, R73, PT ;  /* 0x000000490200720c */ /* 0x000fe20003f44070 */
[----:B------:R-:W-:Y:S01]  /*20b0*/  @!P3 IMAD.MOV R67, RZ, RZ, -R67 ;  /* 0x000000ffff43b224 */ /* 0x000fe200078e0a43 */
[C---:B------:R-:W-:Y:S01]  /*20c0*/  ISETP.GT.U32.AND P3, PT, R0.reuse, R9, PT ;  /* 0x000000090000720c */ /* 0x040fe20003f64070 */
[----:B------:R-:W-:Y:S01]  /*20d0*/  @!P5 IMAD.MOV R65, RZ, RZ, -R65 ;  /* 0x000000ffff41d224 */ /* 0x000fe200078e0a41 */
[C---:B------:R-:W-:Y:S01]  /*20e0*/  ISETP.GT.U32.AND P5, PT, R0.reuse, R7, PT ;  /* 0x000000070000720c */ /* 0x040fe20003fa4070 */
[----:B------:R-:W-:Y:S01]  /*20f0*/  @!P6 IMAD.IADD R71, R71, 0x1, -R2 ;  /* 0x000000014747e824 */ /* 0x000fe200078e0a02 */
[----:B------:R-:W-:-:S02]  /*2100*/  ISETP.GT.U32.AND P6, PT, R0, R11, PT ;  /* 0x0000000b0000720c */ /* 0x000fc40003fc4070 */
[----:B------:R-:W-:Y:S02]  /*2110*/  @!P4 IADD3 R69, -R69, RZ, RZ ;  /* 0x000000ff4545c210 */ /* 0x000fe40007ffe1ff */
[----:B------:R-:W-:Y:S02]  /*2120*/  ISETP.GE.AND P4, PT, R12, RZ, PT ;  /* 0x000000ff0c00720c */ /* 0x000fe40003f86270 */
[----:B------:R-:W-:Y:S01]  /*2130*/  @!P1 IADD3 R5, R5, -R0, RZ ;  /* 0x8000000005059210 */ /* 0x000fe20007ffe0ff */
[----:B------:R-:W-:Y:S01]  /*2140*/  @!P2 IMAD.IADD R73, R73, 0x1, -R2 ;  /* 0x000000014949a824 */ /* 0x000fe200078e0a02 */
[----:B------:R-:W-:Y:S01]  /*2150*/  ISETP.GE.AND P2, PT, R10, RZ, PT ;  /* 0x000000ff0a00720c */ /* 0x000fe20003f46270 */
[--C-:B------:R-:W-:Y:S01]  /*2160*/  @!P3 IMAD.IADD R9, R9, 0x1, -R0.reuse ;  /* 0x000000010909b824 */ /* 0x100fe200078e0a00 */
[----:B------:R-:W-:Y:S01]  /*2170*/  ISETP.GT.U32.AND P3, PT, R0, R5, PT ;  /* 0x000000050000720c */ /* 0x000fe20003f64070 */
[----:B------:R-:W-:Y:S01]  /*2180*/  @!P5 IMAD.IADD R7, R7, 0x1, -R0 ;  /* 0x000000010707d824 */ /* 0x000fe200078e0a00 */
[----:B------:R-:W-:-:S02]  /*2190*/  ISETP.GE.AND P5, PT, R20, RZ, PT ;  /* 0x000000ff1400720c */ /* 0x000fc40003fa6270 */
[-C--:B------:R-:W-:Y:S02]  /*21a0*/  @!P6 IADD3 R11, R11, -R0.reuse, RZ ;  /* 0x800000000b0be210 */ /* 0x080fe40007ffe0ff */
[----:B------:R-:W-:Y:S01]  /*21b0*/  ISETP.NE.AND P1, PT, RZ, c[0x0][0x17c], PT ;  /* 0x00005f00ff007a0c */ /* 0x000fe20003f25270 */
[----:B------:R-:W-:Y:S01]  /*21c0*/  @!P4 IMAD.MOV R71, RZ, RZ, -R71 ;  /* 0x000000ffff47c224 */ /* 0x000fe200078e0a47 */
[C---:B------:R-:W-:Y:S02]  /*21d0*/  ISETP.GT.U32.AND P6, PT, R0.reuse, R11, PT ;  /* 0x0000000b0000720c */ /* 0x040fe40003fc4070 */
[C---:B------:R-:W-:Y:S01]  /*21e0*/  ISETP.GT.U32.AND P4, PT, R0.reuse, R7, PT ;  /* 0x000000070000720c */ /* 0x040fe20003f84070 */
[----:B------:R-:W-:Y:S01]  /*21f0*/  @!P2 IMAD.MOV R73, RZ, RZ, -R73 ;  /* 0x000000ffff49a224 */ /* 0x000fe200078e0a49 */
[----:B------:R-:W-:Y:S02]  /*2200*/  ISETP.GT.U32.AND P2, PT, R0, R9, PT ;  /* 0x000000090000720c */ /* 0x000fe40003f44070 */
[----:B------:R-:W-:-:S02]  /*2210*/  @!P3 IADD3 R5, R5, -R0, RZ ;  /* 0x800000000505b210 */ /* 0x000fc40007ffe0ff */
[----:B------:R-:W-:Y:S02]  /*2220*/  ISETP.GE.AND P3, PT, R42, RZ, PT ;  /* 0x000000ff2a00720c */ /* 0x000fe40003f66270 */
[C---:B-1----:R-:W-:Y:S01]  /*2230*/  SEL R20, R4.reuse, R33, !P1 ;  /* 0x0000002104147207 */ /* 0x042fe20004800000 */
[----:B------:R-:W-:Y:S01]  /*2240*/  @!P5 IMAD.MOV R5, RZ, RZ, -R5 ;  /* 0x000000ffff05d224 */ /* 0x000fe200078e0a05 */
[----:B------:R-:W-:Y:S02]  /*2250*/  SEL R33, R4, R45, !P1 ;  /* 0x0000002d04217207 */ /* 0x000fe40004800000 */
[----:B------:R-:W-:Y:S01]  /*2260*/  @!P6 IADD3 R11, R11, -R0, RZ ;  /* 0x800000000b0be210 */ /* 0x000fe20007ffe0ff */
[--C-:B------:R-:W-:Y:S01]  /*2270*/  @!P4 IMAD.IADD R7, R7, 0x1, -R0.reuse ;  /* 0x000000010707c824 */ /* 0x100fe200078e0a00 */
[----:B------:R-:W-:Y:S01]  /*2280*/  ISETP.GE.AND P6, PT, R14, RZ, PT ;  /* 0x000000ff0e00720c */ /* 0x000fe20003fc6270 */
[----:B------:R-:W-:Y:S01]  /*2290*/  @!P2 IMAD.IADD R9, R9, 0x1, -R0 ;  /* 0x000000010909a824 */ /* 0x000fe200078e0a00 */
[----:B------:R-:W-:-:S02]  /*22a0*/  ISETP.GE.AND P4, PT, R16, RZ, PT ;  /* 0x000000ff1000720c */ /* 0x000fc40003f86270 */
[C---:B------:R-:W-:Y:S01]  /*22b0*/  SEL R24, R4.reuse, R19, !P1 ;  /* 0x0000001304187207 */ /* 0x040fe20004800000 */
[----:B------:R-:W-:Y:S01]  /*22c0*/  @!P3 IMAD.MOV R7, RZ, RZ, -R7 ;  /* 0x000000ffff07b224 */ /* 0x000fe200078e0a07 */
[C---:B------:R-:W-:Y:S02]  /*22d0*/  SEL R22, R4.reuse, R21, !P1 ;  /* 0x0000001504167207 */ /* 0x040fe40004800000 */
[C---:B------:R-:W-:Y:S02]  /*22e0*/  SEL R3, R4.reuse, R39, !P1 ;  /* 0x0000002704037207 */ /* 0x040fe40004800000 */
[----:B------:R-:W-:Y:S01]  /*22f0*/  SEL R36, R4, R53, !P1 ;  /* 0x0000003504247207 */ /* 0x000fe20004800000 */
[----:B------:R-:W-:Y:S01]  /*2300*/  IMAD R44, R22, c[0x0][0x190], RZ ;  /* 0x00006400162c7a24 */ /* 0x000fe200078e02ff */
[C---:B------:R-:W-:Y:S01]  /*2310*/  SEL R45, R4.reuse, R61, !P1 ;  /* 0x0000003d042d7207 */ /* 0x040fe20004800000 */
[----:B------:R-:W-:Y:S01]  /*2320*/  @!P6 IMAD.MOV R11, RZ, RZ, -R11 ;  /* 0x000000ffff0be224 */ /* 0x000fe200078e0a0b */
[C---:B------:R-:W-:Y:S01]  /*2330*/  SEL R21, R4.reuse, R31, !P1 ;  /* 0x0000001f04157207 */ /* 0x040fe20004800000 */
[----:B------:R-:W-:Y:S01]  /*2340*/  IMAD R3, R3, c[0x0][0x190], RZ ;  /* 0x0000640003037a24 */ /* 0x000fe200078e02ff */
[----:B------:R-:W-:-:S02]  /*2350*/  SEL R19, R4, R35, !P1 ;  /* 0x0000002304137207 */ /* 0x000fc40004800000 */
[C---:B------:R-:W-:Y:S02]  /*2360*/  SEL R18, R4.reuse, R37, !P1 ;  /* 0x0000002504127207 */ /* 0x040fe40004800000 */
[C---:B------:R-:W-:Y:S01]  /*2370*/  SEL R2, R4.reuse, R41, !P1 ;  /* 0x0000002904027207 */ /* 0x040fe20004800000 */
[----:B------:R-:W-:Y:S01]  /*2380*/  IMAD R48, R19, c[0x0][0x190], RZ ;  /* 0x0000640013307a24 */ /* 0x000fe200078e02ff */
[C---:B------:R-:W-:Y:S02]  /*2390*/  SEL R34, R4.reuse, R49, !P1 ;  /* 0x0000003104227207 */ /* 0x040fe40004800000 */
[C---:B------:R-:W-:Y:S02]  /*23a0*/  SEL R39, R4.reuse, R57, !P1 ;  /* 0x0000003904277207 */ /* 0x040fe40004800000 */
[C---:B------:R-:W-:Y:S02]  /*23b0*/  SEL R53, R4.reuse, R65, !P1 ;  /* 0x0000004104357207 */ /* 0x040fe40004800000 */
[----:B------:R-:W-:-:S02]  /*23c0*/  SEL R61, R4, R69, !P1 ;  /* 0x00000045043d7207 */ /* 0x000fc40004800000 */
[C---:B------:R-:W-:Y:S02]  /*23d0*/  SEL R30, R4.reuse, R30, !P1 ;  /* 0x0000001e041e7207 */ /* 0x040fe40004800000 */
[C---:B------:R-:W-:Y:S01]  /*23e0*/  SEL R29, R4.reuse, R29, !P1 ;  /* 0x0000001d041d7207 */ /* 0x040fe20004800000 */
[----:B------:R-:W-:Y:S01]  /*23f0*/  IMAD R75, R61, c[0x0][0x190], RZ ;  /* 0x000064003d4b7a24 */ /* 0x000fe200078e02ff */
[----:B------:R-:W-:Y:S01]  /*2400*/  SEL R28, R4, R13, !P1 ;  /* 0x0000000d041c7207 */ /* 0x000fe20004800000 */
[----:B------:R-:W-:Y:S01]  /*2410*/  IMAD R30, R30, c[0x0][0x190], RZ ;  /* 0x000064001e1e7a24 */ /* 0x000fe200078e02ff */
[C---:B------:R-:W-:Y:S01]  /*2420*/  SEL R27, R4.reuse, R27, !P1 ;  /* 0x0000001b041b7207 */ /* 0x040fe20004800000 */
[----:B------:R-:W-:Y:S01]  /*2430*/  IMAD R29, R29, c[0x0][0x190], RZ ;  /* 0x000064001d1d7a24 */ /* 0x000fe200078e02ff */
[----:B------:R-:W-:Y:S01]  /*2440*/  SEL R26, R4, R15, !P1 ;  /* 0x0000000f041a7207 */ /* 0x000fe20004800000 */
[----:B------:R-:W-:Y:S01]  /*2450*/  IMAD.SHL.U32 R15, R252, 0x8, RZ ;  /* 0x00000008fc0f7824 */ /* 0x000fe200078e00ff */
[----:B------:R-:W-:Y:S01]  /*2460*/  SEL R25, R4, R17, !P1 ;  /* 0x0000001104197207 */ /* 0x000fe20004800000 */
[----:B------:R-:W-:Y:S01]  /*2470*/  IMAD R28, R28, c[0x0][0x190], RZ ;  /* 0x000064001c1c7a24 */ /* 0x000fe200078e02ff */
[C---:B------:R-:W-:Y:S01]  /*2480*/  SEL R23, R4.reuse, R23, !P1 ;  /* 0x0000001704177207 */ /* 0x040fe20004800000 */
[----:B------:R-:W-:Y:S01]  /*2490*/  IMAD R27, R27, c[0x0][0x190], RZ ;  /* 0x000064001b1b7a24 */ /* 0x000fe200078e02ff */
[----:B------:R-:W-:-:S02]  /*24a0*/  SEL R31, R4, R43, !P1 ;  /* 0x0000002b041f7207 */ /* 0x000fc40004800000 */
[C---:B------:R-:W-:Y:S02]  /*24b0*/  SEL R32, R4.reuse, R47, !P1 ;  /* 0x0000002f04207207 */ /* 0x040fe40004800000 */
[C---:B------:R-:W-:Y:S02]  /*24c0*/  SEL R35, R4.reuse, R51, !P1 ;  /* 0x0000003304237207 */ /* 0x040fe40004800000 */
[----:B------:R-:W-:Y:S01]  /*24d0*/  SEL R37, R4, R55, !P1 ;  /* 0x0000003704257207 */ /* 0x000fe20004800000 */
[----:B------:R-:W-:Y:S01]  /*24e0*/  IMAD R56, R32, c[0x0][0x190], RZ ;  /* 0x0000640020387a24 */ /* 0x000fe200078e02ff */
[C---:B------:R-:W-:Y:S01]  /*24f0*/  SEL R41, R4.reuse, R59, !P1 ;  /* 0x0000003b04297207 */ /* 0x040fe20004800000 */
[----:B------:R-:W-:Y:S01]  /*2500*/  IMAD R60, R35, c[0x0][0x190], RZ ;  /* 0x00006400233c7a24 */ /* 0x000fe200078e02ff */
[C---:B------:R-:W-:Y:S01]  /*2510*/  SEL R49, R4.reuse, R63, !P1 ;  /* 0x0000003f04317207 */ /* 0x040fe20004800000 */
[----:B------:R-:W-:Y:S01]  /*2520*/  IMAD R64, R37, c[0x0][0x190], RZ ;  /* 0x0000640025407a24 */ /* 0x000fe200078e02ff */
[----:B------:R-:W-:-:S02]  /*2530*/  SEL R57, R4, R67, !P1 ;  /* 0x0000004304397207 */ /* 0x000fc40004800000 */
[C---:B------:R-:W-:Y:S02]  /*2540*/  SEL R65, R4.reuse, R71, !P1 ;  /* 0x0000004704417207 */ /* 0x040fe40004800000 */
[C---:B------:R-:W-:Y:S01]  /*2550*/  SEL R69, R4.reuse, R73, !P1 ;  /* 0x0000004904457207 */ /* 0x040fe20004800000 */
[----:B------:R-:W-:Y:S01]  /*2560*/  IMAD R73, R57, c[0x0][0x190], RZ ;  /* 0x0000640039497a24 */ /* 0x000fe200078e02ff */
[----:B------:R-:W-:Y:S01]  /*2570*/  SEL R81, R4, R81, !P1 ;  /* 0x0000005104517207 */ /* 0x000fe20004800000 */
[----:B------:R-:W-:Y:S01]  /*2580*/  IMAD R77, R65, c[0x0][0x190], RZ ;  /* 0x00006400414d7a24 */ /* 0x000fe200078e02ff */
[----:B------:R-:W-:Y:S02]  /*2590*/  IADD3 R4, R38, -0x9, RZ ;  /* 0xfffffff726047810 */ /* 0x000fe40007ffe0ff */
[----:B------:R-:W-:Y:S01]  /*25a0*/  ISETP.NE.AND P5, PT, RZ, c[0x0][0x178], PT ;  /* 0x00005e00ff007a0c */ /* 0x000fe20003fa5270 */
[----:B------:R-:W-:Y:S01]  /*25b0*/  IMAD R81, R81, c[0x0][0x190], RZ ;  /* 0x0000640051517a24 */ /* 0x000fe200078e02ff */
[----:B------:R-:W-:-:S02]  /*25c0*/  LOP3.LUT R0, RZ, c[0x0][0x178], RZ, 0x33, !PT ;  /* 0x00005e00ff007a12 */ /* 0x000fc400078e33ff */
[----:B------:R-:W-:Y:S02]  /*25d0*/  ISETP.GE.U32.AND P2, PT, R4, 0x7fffffb8, PT ;  /* 0x7fffffb80400780c */ /* 0x000fe40003f46070 */
[----:B------:R-:W-:Y:S02]  /*25e0*/  SEL R5, R0, R5, !P5 ;  /* 0x0000000500057207 */ /* 0x000fe40006800000 */
[----:B------:R-:W-:Y:S02]  /*25f0*/  IADD3 R4, R38, -0xd, RZ ;  /* 0xfffffff326047810 */ /* 0x000fe40007ffe0ff */
[----:B------:R-:W-:Y:S01]  /*2600*/  @!P4 IADD3 R9, -R9, RZ, RZ ;  /* 0x000000ff0909c210 */ /* 0x000fe20007ffe1ff */
[----:B------:R-:W-:Y:S01]  /*2610*/  IMAD R5, R5, c[0x0][0x184], RZ ;  /* 0x0000610005057a24 */ /* 0x000fe200078e02ff */
[----:B------:R-:W-:Y:S02]  /*2620*/  SEL R7, R0, R7, !P5 ;  /* 0x0000000700077207 */ /* 0x000fe40006800000 */
[----:B------:R-:W-:-:S02]  /*2630*/  ISETP.GE.U32.AND P3, PT, R4, 0x7fffffb4, PT ;  /* 0x7fffffb40400780c */ /* 0x000fc40003f66070 */
[C---:B------:R-:W-:Y:S02]  /*2640*/  SEL R9, R0.reuse, R9, !P5 ;  /* 0x0000000900097207 */ /* 0x040fe40006800000 */
[----:B------:R-:W-:Y:S01]  /*2650*/  SEL R11, R0, R11, !P5 ;  /* 0x0000000b000b7207 */ /* 0x000fe20006800000 */
[----:B------:R-:W-:Y:S01]  /*2660*/  IMAD R0, R7, c[0x0][0x184], RZ ;  /* 0x0000610007007a24 */ /* 0x000fe200078e02ff */
[----:B------:R-:W-:Y:S01]  /*2670*/  IADD3 R4, R38, -0x11, RZ ;  /* 0xffffffef26047810 */ /* 0x000fe20007ffe0ff */
[----:B------:R-:W-:Y:S01]  /*2680*/  IMAD R7, R9, c[0x0][0x184], RZ ;  /* 0x0000610009077a24 */ /* 0x000fe200078e02ff */
[----:B------:R-:W-:Y:S01]  /*2690*/  LEA R10, P5, R5, c[0x0][0x160], 0x2 ;  /* 0x00005800050a7a11 */ /* 0x000fe200078a10ff */
[----:B------:R-:W-:Y:S01]  /*26a0*/  IMAD R9, R11, c[0x0][0x184], RZ ;  /* 0x000061000b097a24 */ /* 0x000fe200078e02ff */
[----:B------:R-:W-:Y:S02]  /*26b0*/  ISETP.GE.U32.AND P4, PT, R4, 0x7fffffb0, PT ;  /* 0x7fffffb00400780c */ /* 0x000fe40003f86070 */
[----:B------:R-:W-:-:S02]  /*26c0*/  LEA R4, P6, R0, c[0x0][0x160], 0x2 ;  /* 0x0000580000047a11 */ /* 0x000fc400078c10ff */
[----:B------:R-:W-:Y:S02]  /*26d0*/  LEA.HI.X.SX32 R11, R5, c[0x0][0x164], 0x2, P5 ;  /* 0x00005900050b7a11 */ /* 0x000fe400028f16ff */
[----:B------:R-:W-:Y:S02]  /*26e0*/  LEA.HI.X.SX32 R5, R0, c[0x0][0x164], 0x2, P6 ;  /* 0x0000590000057a11 */ /* 0x000fe400030f16ff */
[----:B------:R-:W-:Y:S01]  /*26f0*/  LEA R8, P6, R9, c[0x0][0x160], 0x2 ;  /* 0x0000580009087a11 */ /* 0x000fe200078c10ff */
[----:B------:R1:W-:Y:S01]  /*2700*/  LDGSTS.E [R40], [R10.64], !P0 ;  /* 0x000000000a287fae */ /* 0x0003e2000c121848 */
[----:B------:R-:W-:Y:S01]  /*2710*/  IADD3 R13, R38, -0x19, RZ ;  /* 0xffffffe7260d7810 */ /* 0x000fe20007ffe0ff */
[----:B------:R-:W-:Y:S01]  /*2720*/  IMAD.WIDE R84, R91, 0x4, R10 ;  /* 0x000000045b547825 */ /* 0x000fe200078e020a */
[----:B------:R-:W-:Y:S01]  /*2730*/  ISETP.GE.U32.AND P1, PT, R6, 0x7fffffbc, PT ;  /* 0x7fffffbc0600780c */ /* 0x000fe20003f26070 */
[----:B------:R1:W-:Y:S01]  /*2740*/  LDGSTS.E [R40+0x200], [R4.64], !P0 ;  /* 0x0020000004287fae */ /* 0x0003e2000c121848 */
[----:B------:R-:W-:Y:S01]  /*2750*/  LEA R6, P5, R7, c[0x0][0x160], 0x2 ;  /* 0x0000580007067a11 */ /* 0x000fe200078a10ff */
[----:B------:R-:W-:Y:S01]  /*2760*/  IMAD.WIDE R86, R91, 0x4, R4 ;  /* 0x000000045b567825 */ /* 0x000fe200078e0204 */
[----:B------:R-:W-:-:S02]  /*2770*/  LEA.HI.X.SX32 R9, R9, c[0x0][0x164], 0x2, P6 ;  /* 0x0000590009097a11 */ /* 0x000fc400030f16ff */
[----:B------:R-:W-:Y:S01]  /*2780*/  ISETP.GE.U32.AND P6, PT, R13, 0x7fffffa8, PT ;  /* 0x7fffffa80d00780c */ /* 0x000fe20003fc6070 */
[----:B------:R-:W-:Y:S01]  /*2790*/  IMAD.WIDE R92, R99, 0x4, R10 ;  /* 0x00000004635c7825 */ /* 0x000fe200078e020a */
[----:B------:R-:W-:Y:S02]  /*27a0*/  SHF.L.U32 R13, R252, 0x2, RZ ;  /* 0x00000002fc0d7819 */ /* 0x000fe400000006ff */
[----:B------:R-:W-:Y:S01]  /*27b0*/  LEA.HI.X.SX32 R7, R7, c[0x0][0x164], 0x2, P5 ;  /* 0x0000590007077a11 */ /* 0x000fe200028f16ff */
[----:B------:R-:W-:Y:S01]  /*27c0*/  IMAD.WIDE R94, R99, 0x4, R4 ;  /* 0x00000004635e7825 */ /* 0x000fe200078e0204 */
[C---:B------:R-:W-:Y:S02]  /*27d0*/  IADD3 R0, R38.reuse, -0x1d, RZ ;  /* 0xffffffe326007810 */ /* 0x040fe40007ffe0ff */
[----:B------:R-:W-:Y:S01]  /*27e0*/  IADD3 R12, R38, -0x15, RZ ;  /* 0xffffffeb260c7810 */ /* 0x000fe20007ffe0ff */
[C---:B------:R-:W-:Y:S01]  /*27f0*/  IMAD.WIDE R50, R13.reuse, 0x4, R10 ;  /* 0x000000040d327825 */ /* 0x040fe200078e020a */
[----:B------:R1:W-:Y:S02]  /*2800*/  LDGSTS.E [R40+0x400], [R6.64], !P0 ;  /* 0x0040000006287fae */ /* 0x0003e4000c121848 */
[----:B------:R-:W-:Y:S01]  /*2810*/  ISETP.GE.U32.AND P5, PT, R12, 0x7fffffac, PT ;  /* 0x7fffffac0c00780c */ /* 0x000fe20003fa6070 */
[----:B------:R-:W-:Y:S01]  /*2820*/  IMAD.WIDE R46, R13, 0x4, R4 ;  /* 0x000000040d2e7825 */ /* 0x000fe200078e0204 */
[----:B------:R1:W-:Y:S01]  /*2830*/  LDGSTS.E [R40+0x600], [R8.64], !P0 ;  /* 0x0060000008287fae */ /* 0x0003e2000c121848 */
[----:B------:R-:W-:-:S02]  /*2840*/  ISETP.GE.U32.AND P0, PT, R0, 0x7fffffa4, PT ;  /* 0x7fffffa40000780c */ /* 0x000fc40003f06070 */
[C---:B--2---:R-:W-:Y:S01]  /*2850*/  IMAD.WIDE R42, R13.reuse, 0x4, R6 ;  /* 0x000000040d2a7825 */ /* 0x044fe200078e0206 */
[----:B------:R2:W-:Y:S01]  /*2860*/  STL.64 [R1+0xf8], R50 ;  /* 0x0000f83201007387 */ /* 0x0005e20000100a00 */
[----:B------:R-:W-:Y:S02]  /*2870*/  IADD3 R0, R38, -0x21, RZ ;  /* 0xffffffdf26007810 */ /* 0x000fe40007ffe0ff */
[----:B---3--:R-:W-:Y:S01]  /*2880*/  IMAD.WIDE R16, R13, 0x4, R8 ;  /* 0x000000040d107825 */ /* 0x008fe200078e0208 */
[----:B------:R2:W-:Y:S03]  /*2890*/  LDGSTS.E [R40+0x2000], [R50.64], !P1 ;  /* 0x0200000032287fae */ /* 0x0005e6000c921848 */
[----:B------:R-:W-:Y:S01]  /*28a0*/  IMAD R13, R252, 0xc, RZ ;  /* 0x0000000cfc0d7824 */ /* 0x000fe200078e02ff */
[----:B------:R3:W-:Y:S01]  /*28b0*/  STL.64 [R1+0xf0], R46 ;  /* 0x0000f02e01007387 */ /* 0x0007e20000100a00 */
[----:B------:R-:W-:-:S03]  /*28c0*/  IMAD.WIDE R88, R91, 0x4, R6 ;  /* 0x000000045b587825 */ /* 0x000fc600078e0206 */
[----:B------:R3:W-:Y:S01]  /*28d0*/  LDGSTS.E [R40+0x2200], [R46.64], !P1 ;  /* 0x022000002e287fae */ /* 0x0007e2000c921848 */
[----:B------:R-:W-:-:S03]  /*28e0*/  IMAD.WIDE R90, R91, 0x4, R8 ;  /* 0x000000045b5a7825 */ /* 0x000fc600078e0208 */
[----:B------:R4:W-:Y:S01]  /*28f0*/  STL.64 [R1+0xe8], R42 ;  /* 0x0000e82a01007387 */ /* 0x0009e20000100a00 */
[----:B--2---:R-:W-:-:S03]  /*2900*/  IMAD.WIDE R50, R15, 0x4, R10 ;  /* 0x000000040f327825 */ /* 0x004fc600078e020a */
[----:B------:R4:W-:Y:S01]  /*2910*/  LDGSTS.E [R40+0x2400], [R42.64], !P1 ;  /* 0x024000002a287fae */ /* 0x0009e2000c921848 */
[----:B------:R-:W-:-:S03]  /*2920*/  IMAD.WIDE R96, R99, 0x4, R6 ;  /* 0x0000000463607825 */ /* 0x000fc600078e0206 */
[----:B------:R2:W-:Y:S01]  /*2930*/  STL.64 [R1+0xe0], R16 ;  /* 0x0000e01001007387 */ /* 0x0005e20000100a00 */
[----:B---3--:R-:W-:-:S03]  /*2940*/  IMAD.WIDE R46, R15, 0x4, R4 ;  /* 0x000000040f2e7825 */ /* 0x008fc600078e0204 */
[----:B------:R2:W-:Y:S01]  /*2950*/  LDGSTS.E [R40+0x2600], [R16.64], !P1 ;  /* 0x0260000010287fae */ /* 0x0005e2000c921848 */
[----:B------:R-:W-:Y:S01]  /*2960*/  ISETP.GE.U32.AND P1, PT, R0, 0x7fffffa0, PT ;  /* 0x7fffffa00000780c */ /* 0x000fe20003f26070 */
[----:B------:R-:W-:Y:S01]  /*2970*/  IMAD.WIDE R98, R99, 0x4, R8 ;  /* 0x0000000463627825 */ /* 0x000fe200078e0208 */
[----:B------:R-:W-:Y:S01]  /*2980*/  IADD3 R0, R38, -0x25, RZ ;  /* 0xffffffdb26007810 */ /* 0x000fe20007ffe0ff */
[----:B------:R3:W-:Y:S02]  /*2990*/  STL.64 [R1+0xb8], R50 ;  /* 0x0000b83201007387 */ /* 0x0007e40000100a00 */
[----:B----4-:R-:W-:Y:S02]  /*29a0*/  IMAD.WIDE R42, R15, 0x4, R6 ;  /* 0x000000040f2a7825 */ /* 0x010fe400078e0206 */
[----:B------:R3:W-:Y:S02]  /*29b0*/  LDGSTS.E [R40+0x4000], [R50.64], !P2 ;  /* 0x0400000032287fae */ /* 0x0007e4000d121848 */
[----:B------:R-:W-:-:S02]  /*29c0*/  IMAD.WIDE R100, R107, 0x4, R10 ;  /* 0x000000046b647825 */ /* 0x000fc400078e020a */
[----:B------:R4:W-:Y:S02]  /*29d0*/  STL.64 [R1+0xb0], R46 ;  /* 0x0000b02e01007387 */ /* 0x0009e40000100a00 */
[----:B--2---:R-:W-:Y:S01]  /*29e0*/  IMAD.WIDE R16, R15, 0x4, R8 ;  /* 0x000000040f107825 */ /* 0x004fe200078e0208 */
[----:B------:R-:W-:Y:S01]  /*29f0*/  SHF.L.U32 R15, R252, 0x4, RZ ;  /* 0x00000004fc0f7819 */ /* 0x000fe200000006ff */
[----:B------:R4:W-:Y:S02]  /*2a00*/  LDGSTS.E [R40+0x4200], [R46.64], !P2 ;  /* 0x042000002e287fae */ /* 0x0009e4000d121848 */
[----:B------:R-:W-:Y:S02]  /*2a10*/  IMAD.WIDE R102, R107, 0x4, R4 ;  /* 0x000000046b667825 */ /* 0x000fe400078e0204 */
[----:B------:R2:W-:Y:S02]  /*2a20*/  STL.64 [R1+0xa8], R42 ;  /* 0x0000a82a01007387 */ /* 0x0005e40000100a00 */
[----:B---3--:R-:W-:-:S02]  /*2a30*/  IMAD.WIDE R50, R13, 0x4, R10 ;  /* 0x000000040d327825 */ /* 0x008fc400078e020a */
[----:B------:R2:W-:Y:S02]  /*2a40*/  LDGSTS.E [R40+0x4400], [R42.64], !P2 ;  /* 0x044000002a287fae */ /* 0x0005e4000d121848 */
[----:B------:R-:W-:Y:S02]  /*2a50*/  IMAD.WIDE R104, R107, 0x4, R6 ;  /* 0x000000046b687825 */ /* 0x000fe400078e0206 */
[----:B------:R3:W-:Y:S02]  /*2a60*/  STL.64 [R1+0xa0], R16 ;  /* 0x0000a01001007387 */ /* 0x0007e40000100a00 */
[----:B----4-:R-:W-:Y:S02]  /*2a70*/  IMAD.WIDE R46, R13, 0x4, R4 ;  /* 0x000000040d2e7825 */ /* 0x010fe400078e0204 */
[----:B------:R3:W-:Y:S01]  /*2a80*/  LDGSTS.E [R40+0x4600], [R16.64], !P2 ;  /* 0x0460000010287fae */ /* 0x0007e2000d121848 */
[----:B------:R-:W-:Y:S01]  /*2a90*/  ISETP.GE.U32.AND P2, PT, R0, 0x7fffff9c, PT ;  /* 0x7fffff9c0000780c */ /* 0x000fe20003f46070 */
[----:B------:R-:W-:Y:S01]  /*2aa0*/  IMAD.WIDE R106, R107, 0x4, R8 ;  /* 0x000000046b6a7825 */ /* 0x000fe200078e0208 */
[----:B------:R-:W-:Y:S01]  /*2ab0*/  IADD3 R0, R38, -0x29, RZ ;  /* 0xffffffd726007810 */ /* 0x000fe20007ffe0ff */
[----:B------:R-:W-:Y:S02]  /*2ac0*/  STL.64 [R1+0x78], R50 ;  /* 0x0000783201007387 */ /* 0x000fe40000100a00 */
[----:B--2---:R-:W-:-:S02]  /*2ad0*/  IMAD.WIDE R42, R13, 0x4, R6 ;  /* 0x000000040d2a7825 */ /* 0x004fc400078e0206 */
[----:B------:R2:W-:Y:S02]  /*2ae0*/  LDGSTS.E [R40+0x6000], [R50.64], !P3 ;  /* 0x0600000032287fae */ /* 0x0005e4000d921848 */
[----:B------:R-:W-:Y:S02]  /*2af0*/  IMAD.WIDE R108, R115, 0x4, R10 ;  /* 0x00000004736c7825 */ /* 0x000fe400078e020a */
[----:B------:R4:W-:Y:S02]  /*2b00*/  STL.64 [R1+0x70], R46 ;  /* 0x0000702e01007387 */ /* 0x0009e40000100a00 */
[--C-:B---3--:R-:W-:Y:S02]  /*2b10*/  IMAD.WIDE R16, R13, 0x4, R8.reuse ;  /* 0x000000040d107825 */ /* 0x108fe400078e0208 */
[----:B------:R4:W-:Y:S02]  /*2b20*/  LDGSTS.E [R40+0x6200], [R46.64], !P3 ;  /* 0x062000002e287fae */ /* 0x0009e4000d921848 */
[----:B------:R-:W-:-:S02]  /*2b30*/  IMAD.WIDE R12, R15, 0x4, R8 ;  /* 0x000000040f0c7825 */ /* 0x000fc400078e0208 */
[----:B------:R3:W-:Y:S02]  /*2b40*/  STL.64 [R1+0x68], R42 ;  /* 0x0000682a01007387 */ /* 0x0007e40000100a00 */
[C---:B------:R-:W-:Y:S02]  /*2b50*/  IMAD.WIDE R110, R115.reuse, 0x4, R4 ;  /* 0x00000004736e7825 */ /* 0x040fe400078e0204 */
[----:B------:R3:W-:Y:S02]  /*2b60*/  LDGSTS.E [R40+0x6400], [R42.64], !P3 ;  /* 0x064000002a287fae */ /* 0x0007e4000d921848 */
[----:B------:R-:W-:Y:S02]  /*2b70*/  IMAD.WIDE R112, R115, 0x4, R6 ;  /* 0x0000000473707825 */ /* 0x000fe400078e0206 */
[----:B------:R1:W-:Y:S02]  /*2b80*/  STL.64 [R1+0x60], R16 ;  /* 0x0000601001007387 */ /* 0x0003e40000100a00 */
[----:B----4-:R-:W-:-:S02]  /*2b90*/  IMAD.WIDE R46, R15, 0x4, R10 ;  /* 0x000000040f2e7825 */ /* 0x010fc400078e020a */
[----:B------:R1:W-:Y:S01]  /*2ba0*/  LDGSTS.E [R40+0x6600], [R16.64], !P3 ;  /* 0x0660000010287fae */ /* 0x0003e2000d921848 */
[----:B------:R-:W-:Y:S01]  /*2bb0*/  ISETP.GE.U32.AND P3, PT, R0, 0x7fffff98, PT ;  /* 0x7fffff980000780c */ /* 0x000fe20003f66070 */
[----:B------:R-:W-:Y:S01]  /*2bc0*/  IMAD.WIDE R114, R115, 0x4, R8 ;  /* 0x0000000473727825 */ /* 0x000fe200078e0208 */
[----:B------:R-:W-:Y:S01]  /*2bd0*/  IADD3 R0, R38, -0x2d, RZ ;  /* 0xffffffd326007810 */ /* 0x000fe20007ffe0ff */
[----:B------:R-:W-:Y:S02]  /*2be0*/  STL.64 [R1+0x38], R46 ;  /* 0x0000382e01007387 */ /* 0x000fe40000100a00 */
[----:B---3--:R-:W-:Y:S02]  /*2bf0*/  IMAD.WIDE R42, R15, 0x4, R4 ;  /* 0x000000040f2a7825 */ /* 0x008fe400078e0204 */
[----:B------:R3:W-:Y:S02]  /*2c00*/  LDGSTS.E [R40+0x8000], [R46.64], !P4 ;  /* 0x080000002e287fae */ /* 0x0007e4000e121848 */
[----:B------:R-:W-:-:S02]  /*2c10*/  IMAD.WIDE R116, R123, 0x4, R10 ;  /* 0x000000047b747825 */ /* 0x000fc400078e020a */
[----:B------:R4:W-:Y:S02]  /*2c20*/  STL.64 [R1+0x30], R42 ;  /* 0x0000302a01007387 */ /* 0x0009e40000100a00 */
[----:B-1----:R-:W-:Y:S02]  /*2c30*/  IMAD.WIDE R16, R15, 0x4, R6 ;  /* 0x000000040f107825 */ /* 0x002fe400078e0206 */
[----:B------:R4:W-:Y:S02]  /*2c40*/  LDGSTS.E [R40+0x8200], [R42.64], !P4 ;  /* 0x082000002a287fae */ /* 0x0009e4000e121848 */
[--C-:B------:R-:W-:Y:S02]  /*2c50*/  IMAD.WIDE R14, R83, 0x4, R4.reuse ;  /* 0x00000004530e7825 */ /* 0x100fe400078e0204 */
[----:B------:R1:W-:Y:S02]  /*2c60*/  STL.64 [R1+0x28], R16 ;  /* 0x0000281001007387 */ /* 0x0003e40000100a00 */
[----:B------:R-:W-:-:S02]  /*2c70*/  IMAD.WIDE R118, R123, 0x4, R4 ;  /* 0x000000047b767825 */ /* 0x000fc400078e0204 */
[----:B------:R1:W-:Y:S02]  /*2c80*/  LDGSTS.E [R40+0x8400], [R16.64], !P4 ;  /* 0x0840000010287fae */ /* 0x0003e4000e121848 */
[C---:B------:R-:W-:Y:S02]  /*2c90*/  IMAD.WIDE R120, R123.reuse, 0x4, R6 ;  /* 0x000000047b787825 */ /* 0x040fe400078e0206 */
[----:B------:R2:W-:Y:S01]  /*2ca0*/  STL.64 [R1+0x20], R12 ;  /* 0x0000200c01007387 */ /* 0x0005e20000100a00 */
[----:B----4-:R-:W-:Y:S01]  /*2cb0*/  LOP3.LUT R42, R40, 0x20, RZ, 0x3c, !PT ;  /* 0x00000020282a7812 */ /* 0x010fe200078e3cff */
[----:B------:R-:W-:Y:S02]  /*2cc0*/  IMAD.WIDE R122, R123, 0x4, R8 ;  /* 0x000000047b7a7825 */ /* 0x000fe400078e0208 */
[----:B------:R2:W-:Y:S01]  /*2cd0*/  LDGSTS.E [R40+0x8600], [R12.64], !P4 ;  /* 0x086000000c287fae */ /* 0x0005e2000e121848 */
[----:B------:R-:W-:Y:S01]  /*2ce0*/  ISETP.GE.U32.AND P4, PT, R0, 0x7fffff94, PT ;  /* 0x7fffff940000780c */ /* 0x000fe20003f86070 */
[----:B------:R-:W-:Y:S01]  /*2cf0*/  IMAD.WIDE R124, R131, 0x4, R10 ;  /* 0x00000004837c7825 */ /* 0x000fe200078e020a */
[----:B------:R-:W-:-:S03]  /*2d00*/  IADD3 R0, R38, -0x31, RZ ;  /* 0xffffffcf26007810 */ /* 0x000fc60007ffe0ff */
[----:B-1----:R-:W-:-:S04]  /*2d10*/  IMAD.WIDE R16, R83, 0x4, R6 ;  /* 0x0000000453107825 */ /* 0x002fc800078e0206 */
[----:B------:R-:W-:-:S04]  /*2d20*/  IMAD.WIDE R126, R131, 0x4, R4 ;  /* 0x00000004837e7825 */ /* 0x000fc800078e0204 */
[----:B--2---:R-:W-:-:S04]  /*2d30*/  IMAD.WIDE R12, R83, 0x4, R10 ;  /* 0x00000004530c7825 */ /* 0x004fc800078e020a */
[----:B------:R-:W-:Y:S01]  /*2d40*/  IMAD.WIDE R82, R83, 0x4, R8 ;  /* 0x0000000453527825 */ /* 0x000fe200078e0208 */
[----:B------:R1:W-:Y:S03]  /*2d50*/  LDGSTS.E [R40+0xa000], [R12.64], !P5 ;  /* 0x0a0000000c287fae */ /* 0x0003e6000e921848 */
[C---:B------:R-:W-:Y:S01]  /*2d60*/  IMAD.WIDE R128, R131.reuse, 0x4, R6 ;  /* 0x0000000483807825 */ /* 0x040fe200078e0206 */
[----:B------:R-:W-:Y:S03]  /*2d70*/  STL.64 [R1+0xdc8], R12 ;  /* 0x000dc80c01007387 */ /* 0x000fe60000100a00 */
[----:B------:R-:W-:Y:S01]  /*2d80*/  IMAD.WIDE R130, R131, 0x4, R8 ;  /* 0x0000000483827825 */ /* 0x000fe200078e0208 */
[----:B------:R2:W-:Y:S03]  /*2d90*/  LDGSTS.E [R40+0xa200], [R14.64], !P5 ;  /* 0x0a2000000e287fae */ /* 0x0005e6000e921848 */
[C---:B------:R-:W-:Y:S01]  /*2da0*/  IMAD.WIDE R132, R139.reuse, 0x4, R10 ;  /* 0x000000048b847825 */ /* 0x040fe200078e020a */
[----:B------:R2:W-:Y:S03]  /*2db0*/  STL.64 [R1+0xdd0], R14 ;  /* 0x000dd00e01007387 */ /* 0x0005e60000100a00 */
[C---:B------:R-:W-:Y:S01]  /*2dc0*/  IMAD.WIDE R134, R139.reuse, 0x4, R4 ;  /* 0x000000048b867825 */ /* 0x040fe200078e0204 */
[----:B------:R4:W-:Y:S03]  /*2dd0*/  LDGSTS.E [R40+0xa400], [R16.64], !P5 ;  /* 0x0a40000010287fae */ /* 0x0009e6000e921848 */
[----:B------:R-:W-:Y:S01]  /*2de0*/  IMAD.WIDE R136, R139, 0x4, R6 ;  /* 0x000000048b887825 */ /* 0x000fe200078e0206 */
[----:B------:R1:W-:Y:S01]  /*2df0*/  LDGSTS.E [R40+0xa600], [R82.64], !P5 ;  /* 0x0a60000052287fae */ /* 0x0003e2000e921848 */
[----:B------:R-:W-:-:S02]  /*2e00*/  ISETP.GE.U32.AND P5, PT, R0, 0x7fffff90, PT ;  /* 0x7fffff900000780c */ /* 0x000fc40003fa6070 */
[----:B------:R-:W-:Y:S01]  /*2e10*/  IMAD.WIDE R138, R139, 0x4, R8 ;  /* 0x000000048b8a7825 */ /* 0x000fe200078e0208 */
[----:B------:R1:W-:Y:S03]  /*2e20*/  LDGSTS.E [R40+0xc000], [R84.64], !P6 ;  /* 0x0c00000054287fae */ /* 0x0003e6000f121848 */
[----:B--2---:R-:W-:Y:S01]  /*2e30*/  IMAD.MOV.U32 R15, RZ, RZ, c[0x0][0x180] ;  /* 0x00006000ff0f7624 */ /* 0x004fe200078e00ff */
[----:B------:R2:W-:Y:S01]  /*2e40*/  LDGSTS.E [R40+0xc200], [R86.64], !P6 ;  /* 0x0c20000056287fae */ /* 0x0005e2000f121848 */
[----:B------:R-:W-:-:S03]  /*2e50*/  IMAD.WIDE R140, R147, 0x4, R10 ;  /* 0x00000004938c7825 */ /* 0x000fc600078e020a */
[----:B------:R-:W-:Y:S01]  /*2e60*/  IADD3 R0, R15, -0x35, RZ ;  /* 0xffffffcb0f007810 */ /* 0x000fe20007ffe0ff */
[----:B------:R1:W-:Y:S01]  /*2e70*/  LDGSTS.E [R40+0xc400], [R88.64], !P6 ;  /* 0x0c40000058287fae */ /* 0x0003e2000f121848 */
[----:B------:R-:W-:Y:S01]  /*2e80*/  IMAD.WIDE R142, R147, 0x4, R4 ;  /* 0x00000004938e7825 */ /* 0x000fe200078e0204 */
[----:B------:R-:W-:Y:S02]  /*2e90*/  IADD3 R38, R15, -0x1b, RZ ;  /* 0xffffffe50f267810 */ /* 0x000fe40007ffe0ff */
[----:B------:R1:W-:Y:S01]  /*2ea0*/  LDGSTS.E [R40+0xc600], [R90.64], !P6 ;  /* 0x0c6000005a287fae */ /* 0x0003e2000f121848 */
[----:B------:R-:W-:Y:S01]  /*2eb0*/  ISETP.GE.U32.AND P6, PT, R0, 0x7fffff8c, PT ;  /* 0x7fffff8c0000780c */ /* 0x000fe20003fc6070 */
[----:B------:R-:W-:Y:S01]  /*2ec0*/  IMAD.WIDE R144, R147, 0x4, R6 ;  /* 0x0000000493907825 */ /* 0x000fe200078e0206 */
[----:B------:R-:W-:Y:S01]  /*2ed0*/  IADD3 R0, R15, -0x39, RZ ;  /* 0xffffffc70f007810 */ /* 0x000fe20007ffe0ff */
[----:B------:R1:W-:Y:S02]  /*2ee0*/  LDGSTS.E [R40+0xe000], [R92.64], !P0 ;  /* 0x0e0000005c287fae */ /* 0x0003e4000c121848 */
[----:B------:R-:W-:-:S02]  /*2ef0*/  IMAD.WIDE R146, R147, 0x4, R8 ;  /* 0x0000000493927825 */ /* 0x000fc400078e0208 */
[----:B------:R1:W-:Y:S02]  /*2f00*/  LDGSTS.E [R40+0xe200], [R94.64], !P0 ;  /* 0x0e2000005e287fae */ /* 0x0003e4000c121848 */
[C---:B------:R-:W-:Y:S02]  /*2f10*/  IMAD.WIDE R148, R155.reuse, 0x4, R10 ;  /* 0x000000049b947825 */ /* 0x040fe400078e020a */
[----:B------:R1:W-:Y:S02]  /*2f20*/  LDGSTS.E [R40+0xe400], [R96.64], !P0 ;  /* 0x0e40000060287fae */ /* 0x0003e4000c121848 */
[C---:B------:R-:W-:Y:S02]  /*2f30*/  IMAD.WIDE R150, R155.reuse, 0x4, R4 ;  /* 0x000000049b967825 */ /* 0x040fe400078e0204 */
        /* <DEDUP_REMOVED lines=19> */
[----:B------:R-:W-:Y:S02]  /*3070*/  IMAD.WIDE R54, R252, 0x4, R4 ;  /* 0x00000004fc367825 */ /* 0x000fe400078e0204 */
[----:B------:R1:W-:Y:S01]  /*3080*/  LDGSTS.E [R40+0x12600], [R114.64], !P2 ;  /* 0x1260000072287fae */ /* 0x0003e2000d121848 */
[----:B------:R-:W-:Y:S01]  /*3090*/  ISETP.GE.U32.AND P2, PT, R0, 0x7fffffbf, PT ;  /* 0x7fffffbf0000780c */ /* 0x000fe20003f46070 */
[C---:B------:R-:W-:Y:S01]  /*30a0*/  IMAD.WIDE R50, R252.reuse, 0x4, R6 ;  /* 0x00000004fc327825 */ /* 0x040fe200078e0206 */
[----:B------:R-:W-:Y:S01]  /*30b0*/  IADD3 R0, R15, -0x6, RZ ;  /* 0xfffffffa0f007810 */ /* 0x000fe20007ffe0ff */
[----:B------:R2:W-:Y:S02]  /*30c0*/  LDGSTS.E [R40+0x14000], [R116.64], !P3 ;  /* 0x1400000074287fae */ /* 0x0005e4000d921848 */
[----:B------:R-:W-:-:S02]  /*30d0*/  IMAD R43, R252, 0x5, RZ ;  /* 0x00000005fc2b7824 */ /* 0x000fc400078e02ff */
[----:B------:R2:W-:Y:S01]  /*30e0*/  LDGSTS.E [R40+0x14200], [R118.64], !P3 ;  /* 0x1420000076287fae */ /* 0x0005e2000d921848 */
[----:B---3--:R-:W-:-:S03]  /*30f0*/  IMAD.WIDE R46, R252, 0x4, R8 ;  /* 0x00000004fc2e7825 */ /* 0x008fc600078e0208 */
[----:B------:R3:W-:Y:S01]  /*3100*/  LDGSTS.E [R40+0x14400], [R120.64], !P3 ;  /* 0x1440000078287fae */ /* 0x0007e2000d921848 */
[----:B-1----:R-:W-:-:S03]  /*3110*/  IMAD.WIDE R12, R43, 0x4, R8 ;  /* 0x000000042b0c7825 */ /* 0x002fc600078e0208 */
[----:B------:R3:W-:Y:S01]  /*3120*/  LDGSTS.E [R40+0x14600], [R122.64], !P3 ;  /* 0x146000007a287fae */ /* 0x0007e2000d921848 */
[----:B------:R-:W-:Y:S01]  /*3130*/  ISETP.GE.U32.AND P3, PT, R0, 0x7fffffbb, PT ;  /* 0x7fffffbb0000780c */ /* 0x000fe20003f66070 */
[----:B------:R-:W-:Y:S01]  /*3140*/  IMAD.WIDE R164, R171, 0x4, R10 ;  /* 0x00000004aba47825 */ /* 0x000fe200078e020a */
[----:B------:R-:W-:Y:S01]  /*3150*/  IADD3 R0, R15, -0xa, RZ ;  /* 0xfffffff60f007810 */ /* 0x000fe20007ffe0ff */
[----:B------:R3:W-:Y:S02]  /*3160*/  LDGSTS.E [R40+0x16000], [R124.64], !P4 ;  /* 0x160000007c287fae */ /* 0x0007e4000e121848 */
[C---:B------:R-:W-:Y:S02]  /*3170*/  IMAD.WIDE R166, R171.reuse, 0x4, R4 ;  /* 0x00000004aba67825 */ /* 0x040fe400078e0204 */
[----:B------:R3:W-:Y:S02]  /*3180*/  LDGSTS.E [R40+0x16200], [R126.64], !P4 ;  /* 0x162000007e287fae */ /* 0x0007e4000e121848 */
[----:B------:R-:W-:-:S02]  /*3190*/  IMAD.WIDE R168, R171, 0x4, R6 ;  /* 0x00000004aba87825 */ /* 0x000fc400078e0206 */
[----:B------:R3:W-:Y:S02]  /*31a0*/  LDGSTS.E [R40+0x16400], [R128.64], !P4 ;  /* 0x1640000080287fae */ /* 0x0007e4000e121848 */
[----:B------:R-:W-:Y:S02]  /*31b0*/  IMAD.WIDE R170, R171, 0x4, R8 ;  /* 0x00000004abaa7825 */ /* 0x000fe400078e0208 */
        /* <DEDUP_REMOVED lines=16> */
[----:B------:R4:W-:Y:S02]  /*32c0*/  STL.64 [R1+0xdd8], R16 ;  /* 0x000dd81001007387 */ /* 0x0009e40000100a00 */
[C---:B------:R-:W-:Y:S02]  /*32d0*/  IMAD.WIDE R184, R187.reuse, 0x4, R6 ;  /* 0x00000004bbb87825 */ /* 0x040fe400078e0206 */
[----:B------:R3:W-:Y:S02]  /*32e0*/  LDGSTS.E [R40+0x1a200], [R142.64], !P6 ;  /* 0x1a2000008e287fae */ /* 0x0007e4000f121848 */
[----:B------:R-:W-:Y:S02]  /*32f0*/  IMAD.WIDE R186, R187, 0x4, R8 ;  /* 0x00000004bbba7825 */ /* 0x000fe400078e0208 */
[----:B------:R1:W-:Y:S02]  /*3300*/  STL.64 [R1+0xde0], R82 ;  /* 0x000de05201007387 */ /* 0x0003e40000100a00 */
[----:B------:R-:W-:-:S02]  /*3310*/  IMAD.WIDE R188, R195, 0x4, R10 ;  /* 0x00000004c3bc7825 */ /* 0x000fc400078e020a */
[----:B------:R3:W-:Y:S02]  /*3320*/  LDGSTS.E [R40+0x1a400], [R144.64], !P6 ;  /* 0x1a40000090287fae */ /* 0x0007e4000f121848 */
[----:B----4-:R-:W-:Y:S02]  /*3330*/  IMAD.WIDE R16, R43, 0x4, R6 ;  /* 0x000000042b107825 */ /* 0x010fe400078e0206 */
[----:B------:R-:W-:Y:S02]  /*3340*/  STL.64 [R1+0xde8], R84 ;  /* 0x000de85401007387 */ /* 0x000fe40000100a00 */
[C---:B------:R-:W-:Y:S02]  /*3350*/  IMAD.WIDE R190, R195.reuse, 0x4, R4 ;  /* 0x00000004c3be7825 */ /* 0x040fe400078e0204 */
[----:B------:R3:W-:Y:S01]  /*3360*/  LDGSTS.E [R40+0x1a600], [R146.64], !P6 ;  /* 0x1a60000092287fae */ /* 0x0007e2000f121848 */
[----:B------:R-:W-:Y:S01]  /*3370*/  ISETP.GE.U32.AND P6, PT, R0, 0x7fffffaf, PT ;  /* 0x7fffffaf0000780c */ /* 0x000fe20003fc6070 */
[----:B------:R-:W-:Y:S01]  /*3380*/  IMAD.WIDE R192, R195, 0x4, R6 ;  /* 0x00000004c3c07825 */ /* 0x000fe200078e0206 */
[----:B------:R-:W-:Y:S01]  /*3390*/  IADD3 R0, R15, -0x16, RZ ;  /* 0xffffffea0f007810 */ /* 0x000fe20007ffe0ff */
[----:B------:R-:W-:Y:S01]  /*33a0*/  STL.64 [R1+0xdf0], R86 ;  /* 0x000df05601007387 */ /* 0x000fe20000100a00 */
[----:B-1----:R-:W-:Y:S01]  /*33b0*/  LOP3.LUT R82, R40, 0x60, RZ, 0x3c, !PT ;  /* 0x0000006028527812 */ /* 0x002fe200078e3cff */
[----:B------:R-:W-:-:S02]  /*33c0*/  IMAD.WIDE R194, R195, 0x4, R8 ;  /* 0x00000004c3c27825 */ /* 0x000fc400078e0208 */
[----:B------:R3:W-:Y:S02]  /*33d0*/  LDGSTS.E [R40+0x1c000], [R148.64], !P0 ;  /* 0x1c00000094287fae */ /* 0x0007e4000c121848 */
[C---:B------:R-:W-:Y:S02]  /*33e0*/  IMAD.WIDE R196, R203.reuse, 0x4, R10 ;  /* 0x00000004cbc47825 */ /* 0x040fe400078e020a */
[----:B------:R-:W-:Y:S02]  /*33f0*/  STL.64 [R1+0xdf8], R88 ;  /* 0x000df85801007387 */ /* 0x000fe40000100a00 */
[C---:B------:R-:W-:Y:S02]  /*3400*/  IMAD.WIDE R198, R203.reuse, 0x4, R4 ;  /* 0x00000004cbc67825 */ /* 0x040fe400078e0204 */
[----:B------:R3:W-:Y:S02]  /*3410*/  LDGSTS.E [R40+0x1c200], [R150.64], !P0 ;  /* 0x1c20000096287fae */ /* 0x0007e4000c121848 */
[----:B------:R-:W-:-:S02]  /*3420*/  IMAD.WIDE R200, R203, 0x4, R6 ;  /* 0x00000004cbc87825 */ /* 0x000fc400078e0206 */
[----:B------:R-:W-:Y:S02]  /*3430*/  STL.64 [R1+0xe00], R90 ;  /* 0x000e005a01007387 */ /* 0x000fe40000100a00 */
[----:B------:R-:W-:Y:S02]  /*3440*/  IMAD.WIDE R202, R203, 0x4, R8 ;  /* 0x00000004cbca7825 */ /* 0x000fe400078e0208 */
[----:B------:R3:W-:Y:S02]  /*3450*/  LDGSTS.E [R40+0x1c400], [R152.64], !P0 ;  /* 0x1c40000098287fae */ /* 0x0007e4000c121848 */
[C---:B------:R-:W-:Y:S02]  /*3460*/  IMAD.WIDE R204, R210.reuse, 0x4, R10 ;  /* 0x00000004d2cc7825 */ /* 0x040fe400078e020a */
[----:B------:R-:W-:Y:S02]  /*3470*/  STL.64 [R1+0xe08], R92 ;  /* 0x000e085c01007387 */ /* 0x000fe40000100a00 */
[----:B------:R-:W-:-:S02]  /*3480*/  IMAD.WIDE R206, R210, 0x4, R4 ;  /* 0x00000004d2ce7825 */ /* 0x000fc400078e0204 */
[----:B------:R3:W-:Y:S01]  /*3490*/  LDGSTS.E [R40+0x1c600], [R154.64], !P0 ;  /* 0x1c6000009a287fae */ /* 0x0007e2000c121848 */
[----:B------:R-:W-:Y:S01]  /*34a0*/  ISETP.GE.U32.AND P0, PT, R0, 0x7fffffab, PT ;  /* 0x7fffffab0000780c */ /* 0x000fe20003f06070 */
[C---:B------:R-:W-:Y:S01]  /*34b0*/  IMAD.WIDE R208, R210.reuse, 0x4, R6 ;  /* 0x00000004d2d07825 */ /* 0x040fe200078e0206 */
[----:B------:R-:W-:Y:S01]  /*34c0*/  IADD3 R0, R15, -0x1a, RZ ;  /* 0xffffffe60f007810 */ /* 0x000fe20007ffe0ff */
[----:B------:R-:W-:Y:S02]  /*34d0*/  STL.64 [R1+0xe10], R94 ;  /* 0x000e105e01007387 */ /* 0x000fe40000100a00 */
[----:B------:R-:W-:Y:S02]  /*34e0*/  IMAD.WIDE R210, R210, 0x4, R8 ;  /* 0x00000004d2d27825 */ /* 0x000fe400078e0208 */
[----:B------:R3:W-:Y:S02]  /*34f0*/  LDGSTS.E [R40+0x1e000], [R156.64], !P1 ;  /* 0x1e0000009c287fae */ /* 0x0007e4000c921848 */
[----:B------:R-:W-:-:S02]  /*3500*/  IMAD.WIDE R212, R218, 0x4, R10 ;  /* 0x00000004dad47825 */ /* 0x000fc400078e020a */
[----:B------:R-:W-:Y:S02]  /*3510*/  STL.64 [R1+0xe18], R96 ;  /* 0x000e186001007387 */ /* 0x000fe40000100a00 */
[C---:B------:R-:W-:Y:S02]  /*3520*/  IMAD.WIDE R214, R218.reuse, 0x4, R4 ;  /* 0x00000004dad67825 */ /* 0x040fe400078e0204 */
[----:B------:R3:W-:Y:S02]  /*3530*/  LDGSTS.E [R40+0x1e200], [R158.64], !P1 ;  /* 0x1e2000009e287fae */ /* 0x0007e4000c921848 */
[C---:B------:R-:W-:Y:S02]  /*3540*/  IMAD.WIDE R216, R218.reuse, 0x4, R6 ;  /* 0x00000004dad87825 */ /* 0x040fe400078e0206 */
[----:B------:R-:W-:Y:S02]  /*3550*/  STL.64 [R1+0xe20], R98 ;  /* 0x000e206201007387 */ /* 0x000fe40000100a00 */
[----:B------:R-:W-:-:S02]  /*3560*/  IMAD.WIDE R218, R218, 0x4, R8 ;  /* 0x00000004dada7825 */ /* 0x000fc400078e0208 */
[----:B------:R3:W-:Y:S02]  /*3570*/  LDGSTS.E [R40+0x1e400], [R160.64], !P1 ;  /* 0x1e400000a0287fae */ /* 0x0007e4000c921848 */
[C---:B------:R-:W-:Y:S02]  /*3580*/  IMAD.WIDE R220, R226.reuse, 0x4, R10 ;  /* 0x00000004e2dc7825 */ /* 0x040fe400078e020a */
[----:B------:R-:W-:Y:S02]  /*3590*/  STL.64 [R1+0xe28], R100 ;  /* 0x000e286401007387 */ /* 0x000fe40000100a00 */
[----:B------:R-:W-:Y:S02]  /*35a0*/  IMAD.WIDE R222, R226, 0x4, R4 ;  /* 0x00000004e2de7825 */ /* 0x000fe400078e0204 */
[----:B------:R3:W-:Y:S01]  /*35b0*/  LDGSTS.E [R40+0x1e600], [R162.64], !P1 ;  /* 0x1e600000a2287fae */ /* 0x0007e2000c921848 */
[----:B------:R-:W-:Y:S01]  /*35c0*/  ISETP.GE.U32.AND P1, PT, R0, 0x7fffffa7, PT ;  /* 0x7fffffa70000780c */ /* 0x000fe20003f26070 */
[C---:B------:R-:W-:Y:S01]  /*35d0*/  IMAD.WIDE R224, R226.reuse, 0x4, R6 ;  /* 0x00000004e2e07825 */ /* 0x040fe200078e0206 */
[----:B------:R-:W-:Y:S01]  /*35e0*/  IADD3 R0, R15, -0x1e, RZ ;  /* 0xffffffe20f007810 */ /* 0x000fe20007ffe0ff */
[----:B------:R-:W-:Y:S02]  /*35f0*/  STL.64 [R1+0x120], R58 ;  /* 0x0001203a01007387 */ /* 0x000fe40000100a00 */
[----:B------:R-:W-:-:S02]  /*3600*/  IMAD.WIDE R226, R226, 0x4, R8 ;  /* 0x00000004e2e27825 */ /* 0x000fc400078e0208 */
[----:B------:R1:W-:Y:S02]  /*3610*/  LDGSTS.E [R42+0x800], [R58.64], !P2 ;  /* 0x008000003a2a7fae */ /* 0x0003e4000d121848 */
[C---:B------:R-:W-:Y:S02]  /*3620*/  IMAD.WIDE R228, R234.reuse, 0x4, R10 ;  /* 0x00000004eae47825 */ /* 0x040fe400078e020a */
[----:B------:R4:W-:Y:S02]  /*3630*/  STL.64 [R1+0x118], R54 ;  /* 0x0001183601007387 */ /* 0x0009e40000100a00 */
[C---:B------:R-:W-:Y:S02]  /*3640*/  IMAD.WIDE R230, R234.reuse, 0x4, R4 ;  /* 0x00000004eae67825 */ /* 0x040fe400078e0204 */
[----:B------:R4:W-:Y:S02]  /*3650*/  LDGSTS.E [R42+0xa00], [R54.64], !P2 ;  /* 0x00a00000362a7fae */ /* 0x0009e4000d121848 */
[----:B------:R-:W-:-:S02]  /*3660*/  IMAD.WIDE R232, R234, 0x4, R6 ;  /* 0x00000004eae87825 */ /* 0x000fc400078e0206 */
[----:B------:R1:W-:Y:S02]  /*3670*/  STL.64 [R1+0x110], R50 ;  /* 0x0001103201007387 */ /* 0x0003e40000100a00 */
[----:B------:R-:W-:Y:S02]  /*3680*/  IMAD.WIDE R234, R234, 0x4, R8 ;  /* 0x00000004eaea7825 */ /* 0x000fe400078e0208 */
[----:B------:R1:W-:Y:S02]  /*3690*/  LDGSTS.E [R42+0xc00], [R50.64], !P2 ;  /* 0x00c00000322a7fae */ /* 0x0003e4000d121848 */
[--C-:B------:R-:W-:Y:S02]  /*36a0*/  IMAD.WIDE R236, R242, 0x4, R10.reuse ;  /* 0x00000004f2ec7825 */ /* 0x100fe400078e020a */
[----:B------:R2:W-:Y:S02]  /*36b0*/  STL.64 [R1+0x108], R46 ;  /* 0x0001082e01007387 */ /* 0x0005e40000100a00 */
[----:B----4-:R-:W-:-:S02]  /*36c0*/  IMAD.WIDE R54, R43, 0x4, R10 ;  /* 0x000000042b367825 */ /* 0x010fc400078e020a */
[----:B------:R2:W-:Y:S01]  /*36d0*/  LDGSTS.E [R42+0xe00], [R46.64], !P2 ;  /* 0x00e000002e2a7fae */ /* 0x0005e2000d121848 */
[----:B------:R-:W-:Y:S01]  /*36e0*/  ISETP.GE.U32.AND P2, PT, R0, 0x7fffffa3, PT ;  /* 0x7fffffa30000780c */ /* 0x000fe20003f46070 */
[--C-:B------:R-:W-:Y:S01]  /*36f0*/  IMAD.WIDE R238, R242, 0x4, R4.reuse ;  /* 0x00000004f2ee7825 */ /* 0x100fe200078e0204 */
[----:B------:R-:W-:Y:S01]  /*3700*/  IADD3 R0, R15, -0x22, RZ ;  /* 0xffffffde0f007810 */ /* 0x000fe20007ffe0ff */
[----:B------:R4:W-:Y:S02]  /*3710*/  STL.64 [R1+0xd8], R54 ;  /* 0x0000d83601007387 */ /* 0x0009e40000100a00 */
[----:B-1----:R-:W-:Y:S02]  /*3720*/  IMAD.WIDE R50, R43, 0x4, R4 ;  /* 0x000000042b327825 */ /* 0x002fe400078e0204 */
[----:B------:R4:W-:Y:S02]  /*3730*/  LDGSTS.E [R42+0x2800], [R54.64], !P3 ;  /* 0x02800000362a7fae */ /* 0x0009e4000d921848 */
[----:B------:R-:W-:-:S02]  /*3740*/  IMAD R43, R252, 0xd, RZ ;  /* 0x0000000dfc2b7824 */ /* 0x000fc400078e02ff */
[----:B--2---:R-:W-:Y:S01]  /*3750*/  IMAD R47, R252, 0x9, RZ ;  /* 0x00000009fc2f7824 */ /* 0x004fe200078e02ff */
[----:B------:R1:W-:Y:S01]  /*3760*/  STL.64 [R1+0xd0], R50 ;  /* 0x0000d03201007387 */ /* 0x0003e20000100a00 */
[----:B------:R-:W-:-:S03]  /*3770*/  IMAD.WIDE R240, R242, 0x4, R6 ;  /* 0x00000004f2f07825 */ /* 0x000fc600078e0206 */
[----:B------:R1:W-:Y:S01]  /*3780*/  LDGSTS.E [R42+0x2a00], [R50.64], !P3 ;  /* 0x02a00000322a7fae */ /* 0x0003e2000d921848 */
[----:B------:R-:W-:-:S03]  /*3790*/  IMAD.WIDE R242, R242, 0x4, R8 ;  /* 0x00000004f2f27825 */ /* 0x000fc600078e0208 */
[----:B------:R2:W-:Y:S01]  /*37a0*/  STL.64 [R1+0xc8], R16 ;  /* 0x0000c81001007387 */ /* 0x0005e20000100a00 */
[----:B----4-:R-:W-:-:S03]  /*37b0*/  IMAD.WIDE R54, R47, 0x4, R10 ;  /* 0x000000042f367825 */ /* 0x010fc600078e020a */
[----:B------:R2:W-:Y:S01]  /*37c0*/  LDGSTS.E [R42+0x2c00], [R16.64], !P3 ;  /* 0x02c00000102a7fae */ /* 0x0005e2000d921848 */
[----:B------:R-:W-:-:S03]  /*37d0*/  IMAD.WIDE R244, R250, 0x4, R10 ;  /* 0x00000004faf47825 */ /* 0x000fc600078e020a */
[----:B------:R4:W-:Y:S01]  /*37e0*/  STL.64 [R1+0xc0], R12 ;  /* 0x0000c00c01007387 */ /* 0x0009e20000100a00 */
[----:B-1----:R-:W-:-:S03]  /*37f0*/  IMAD.WIDE R50, R47, 0x4, R4 ;  /* 0x000000042f327825 */ /* 0x002fc600078e0204 */
[----:B------:R4:W-:Y:S01]  /*3800*/  LDGSTS.E [R42+0x2e00], [R12.64], !P3 ;  /* 0x02e000000c2a7fae */ /* 0x0009e2000d921848 */
[----:B------:R-:W-:Y:S01]  /*3810*/  ISETP.GE.U32.AND P3, PT, R0, 0x7fffff9f, PT ;  /* 0x7fffff9f0000780c */ /* 0x000fe20003f66070 */
[C---:B------:R-:W-:Y:S01]  /*3820*/  IMAD.WIDE R246, R250.reuse, 0x4, R4 ;  /* 0x00000004faf67825 */ /* 0x040fe200078e0204 */
[----:B------:R-:W-:Y:S01]  /*3830*/  IADD3 R0, R15, -0x26, RZ ;  /* 0xffffffda0f007810 */ /* 0x000fe20007ffe0ff */
[----:B------:R1:W-:Y:S02]  /*3840*/  STL.64 [R1+0x98], R54 ;  /* 0x0000983601007387 */ /* 0x0003e40000100a00 */
[--C-:B--2---:R-:W-:Y:S02]  /*3850*/  IMAD.WIDE R16, R47, 0x4, R6.reuse ;  /* 0x000000042f107825 */ /* 0x104fe400078e0206 */
[----:B------:R1:W-:Y:S02]  /*3860*/  LDGSTS.E [R42+0x4800], [R54.64], !P4 ;  /* 0x04800000362a7fae */ /* 0x0003e4000e121848 */
[----:B------:R-:W-:-:S02]  /*3870*/  IMAD.WIDE R248, R250, 0x4, R6 ;  /* 0x00000004faf87825 */ /* 0x000fc400078e0206 */
[----:B------:R2:W-:Y:S02]  /*3880*/  STL.64 [R1+0x90], R50 ;  /* 0x0000903201007387 */ /* 0x0005e40000100a00 */
[----:B----4-:R-:W-:Y:S02]  /*3890*/  IMAD.WIDE R12, R47, 0x4, R8 ;  /* 0x000000042f0c7825 */ /* 0x010fe400078e0208 */
[----:B------:R2:W-:Y:S02]  /*38a0*/  LDGSTS.E [R42+0x4a00], [R50.64], !P4 ;  /* 0x04a00000322a7fae */ /* 0x0005e4000e121848 */
[----:B------:R-:W-:Y:S02]  /*38b0*/  IMAD R47, R252, 0x11, RZ ;  /* 0x00000011fc2f7824 */ /* 0x000fe400078e02ff */
[C---:B-1----:R-:W-:Y:S01]  /*38c0*/  IMAD.WIDE R54, R43.reuse, 0x4, R10 ;  /* 0x000000042b367825 */ /* 0x042fe200078e020a */
[----:B------:R1:W-:Y:S03]  /*38d0*/  STL.64 [R1+0x88], R16 ;  /* 0x0000881001007387 */ /* 0x0003e60000100a00 */
[----:B------:R-:W-:Y:S01]  /*38e0*/  IMAD.WIDE R250, R250, 0x4, R8 ;  /* 0x00000004fafa7825 */ /* 0x000fe200078e0208 */
[----:B------:R1:W-:Y:S03]  /*38f0*/  LDGSTS.E [R42+0x4c00], [R16.64], !P4 ;  /* 0x04c00000102a7fae */ /* 0x0003e6000e121848 */
[----:B--2---:R-:W-:Y:S01]  /*3900*/  IMAD.WIDE R50, R43, 0x4, R4 ;  /* 0x000000042b327825 */ /* 0x004fe200078e0204 */
[----:B------:R2:W-:Y:S03]  /*3910*/  STL.64 [R1+0x80], R12 ;  /* 0x0000800c01007387 */ /* 0x0005e60000100a00 */
[----:B------:R-:W-:Y:S01]  /*3920*/  IMAD R84, R252, 0x3f, RZ ;  /* 0x0000003ffc547824 */ /* 0x000fe200078e02ff */
[----:B------:R2:W-:Y:S01]  /*3930*/  LDGSTS.E [R42+0x4e00], [R12.64], !P4 ;  /* 0x04e000000c2a7fae */ /* 0x0005e2000e121848 */
[----:B------:R-:W-:-:S02]  /*3940*/  ISETP.GE.U32.AND P4, PT, R0, 0x7fffff9b, PT ;  /* 0x7fffff9b0000780c */ /* 0x000fc40003f86070 */
[----:B------:R-:W-:Y:S01]  /*3950*/  IADD3 R0, R15, -0x2a, RZ ;  /* 0xffffffd60f007810 */ /* 0x000fe20007ffe0ff */
[C---:B-1----:R-:W-:Y:S01]  /*3960*/  IMAD.WIDE R16, R43.reuse, 0x4, R6 ;  /* 0x000000042b107825 */ /* 0x042fe200078e0206 */
[----:B------:R1:W-:Y:S03]  /*3970*/  STL.64 [R1+0x58], R54 ;  /* 0x0000583601007387 */ /* 0x0003e60000100a00 */
[C---:B------:R-:W-:Y:S01]  /*3980*/  IMAD.WIDE R90, R84.reuse, 0x4, R10 ;  /* 0x00000004545a7825 */ /* 0x040fe200078e020a */
[----:B------:R1:W-:Y:S03]  /*3990*/  LDGSTS.E [R42+0x6800], [R54.64], !P5 ;  /* 0x06800000362a7fae */ /* 0x0003e6000e921848 */
[----:B--2---:R-:W-:Y:S01]  /*39a0*/  IMAD.WIDE R12, R43, 0x4, R8 ;  /* 0x000000042b0c7825 */ /* 0x004fe200078e0208 */
[----:B------:R2:W-:Y:S03]  /*39b0*/  STL.64 [R1+0x50], R50 ;  /* 0x0000503201007387 */ /* 0x0005e60000100a00 */
[C---:B------:R-:W-:Y:S01]  /*39c0*/  IMAD.WIDE R88, R84.reuse, 0x4, R4 ;  /* 0x0000000454587825 */ /* 0x040fe200078e0204 */
[----:B------:R2:W-:Y:S03]  /*39d0*/  LDGSTS.E [R42+0x6a00], [R50.64], !P5 ;  /* 0x06a00000322a7fae */ /* 0x0005e6000e921848 */
[C---:B------:R-:W-:Y:S01]  /*39e0*/  IMAD.WIDE R86, R84.reuse, 0x4, R6 ;  /* 0x0000000454567825 */ /* 0x040fe200078e0206 */
[----:B------:R4:W-:Y:S03]  /*39f0*/  STL.64 [R1+0x48], R16 ;  /* 0x0000481001007387 */ /* 0x0009e60000100a00 */
[C---:B-1----:R-:W-:Y:S01]  /*3a00*/  IMAD.WIDE R54, R47.reuse, 0x4, R10 ;  /* 0x000000042f367825 */ /* 0x042fe200078e020a */
[----:B------:R4:W-:Y:S03]  /*3a10*/  LDGSTS.E [R42+0x6c00], [R16.64], !P5 ;  /* 0x06c00000102a7fae */ /* 0x0009e6000e921848 */
[----:B------:R-:W-:Y:S01]  /*3a20*/  IMAD.WIDE R84, R84, 0x4, R8 ;  /* 0x0000000454547825 */ /* 0x000fe200078e0208 */
[----:B------:R1:W-:Y:S03]  /*3a30*/  STL.64 [R1+0x40], R12 ;  /* 0x0000400c01007387 */ /* 0x0003e60000100a00 */
[----:B--2---:R-:W-:Y:S01]  /*3a40*/  IMAD.WIDE R50, R47, 0x4, R4 ;  /* 0x000000042f327825 */ /* 0x004fe200078e0204 */
[----:B------:R1:W-:Y:S01]  /*3a50*/  LDGSTS.E [R42+0x6e00], [R12.64], !P5 ;  /* 0x06e000000c2a7fae */ /* 0x0003e2000e921848 */
[----:B------:R-:W-:-:S02]  /*3a60*/  ISETP.GE.U32.AND P5, PT, R0, 0x7fffff97, PT ;  /* 0x7fffff970000780c */ /* 0x000fc40003fa6070 */
[----:B------:R-:W-:Y:S01]  /*3a70*/  IADD3 R0, R15, -0x2e, RZ ;  /* 0xffffffd20f007810 */ /* 0x000fe20007ffe0ff */
[C---:B----4-:R-:W-:Y:S01]  /*3a80*/  IMAD.WIDE R16, R47.reuse, 0x4, R6 ;  /* 0x000000042f107825 */ /* 0x050fe200078e0206 */
[----:B------:R2:W-:Y:S04]  /*3a90*/  LDGSTS.E [R42+0x8800], [R54.64], !P6 ;  /* 0x08800000362a7fae */ /* 0x0005e8000f121848 */
[----:B------:R4:W-:Y:S01]  /*3aa0*/  LDGSTS.E [R42+0x8a00], [R50.64], !P6 ;  /* 0x08a00000322a7fae */ /* 0x0009e2000f121848 */
[----:B-1----:R-:W-:-:S03]  /*3ab0*/  IMAD.WIDE R12, R47, 0x4, R8 ;  /* 0x000000042f0c7825 */ /* 0x002fc600078e0208 */
[----:B------:R1:W-:Y:S04]  /*3ac0*/  LDGSTS.E [R42+0x8c00], [R16.64], !P6 ;  /* 0x08c00000102a7fae */ /* 0x0003e8000f121848 */
[----:B------:R1:W-:Y:S01]  /*3ad0*/  LDGSTS.E [R42+0x8e00], [R12.64], !P6 ;  /* 0x08e000000c2a7fae */ /* 0x0003e2000f121848 */
[----:B------:R-:W-:Y:S02]  /*3ae0*/  ISETP.GE.U32.AND P6, PT, R0, 0x7fffff93, PT ;  /* 0x7fffff930000780c */ /* 0x000fe40003fc6070 */
[----:B------:R-:W-:Y:S01]  /*3af0*/  IADD3 R0, R15, -0x32, RZ ;  /* 0xffffffce0f007810 */ /* 0x000fe20007ffe0ff */
[----:B------:R2:W-:Y:S04]  /*3b00*/  LDGSTS.E [R42+0xa800], [R164.64], !P0 ;  /* 0x0a800000a42a7fae */ /* 0x0005e8000c121848 */
[----:B------:R2:W-:Y:S04]  /*3b10*/  LDGSTS.E [R42+0xaa00], [R166.64], !P0 ;  /* 0x0aa00000a62a7fae */ /* 0x0005e8000c121848 */
[----:B------:R2:W-:Y:S04]  /*3b20*/  LDGSTS.E [R42+0xac00], [R168.64], !P0 ;  /* 0x0ac00000a82a7fae */ /* 0x0005e8000c121848 */
[----:B------:R2:W-:Y:S01]  /*3b30*/  LDGSTS.E [R42+0xae00], [R170.64], !P0 ;  /* 0x0ae00000aa2a7fae */ /* 0x0005e2000c121848 */
[----:B------:R-:W-:-:S02]  /*3b40*/  ISETP.GE.U32.AND P0, PT, R0, 0x7fffff8f, PT ;  /* 0x7fffff8f0000780c */ /* 0x000fc40003f06070 */
        /* <DEDUP_REMOVED lines=54> */
[----:B------:R-:W-:Y:S01]  /*3eb0*/  SHF.L.U32 R0, R252, 0x1, RZ ;  /* 0x00000001fc007819 */ /* 0x000fe200000006ff */
[----:B------:R-:W-:Y:S04]  /*3ec0*/  STL.64 [R1+0x18], R54 ;  /* 0x0000183601007387 */ /* 0x000fe80000100a00 */
[----:B------:R4:W-:Y:S01]  /*3ed0*/  STL.64 [R1+0x10], R50 ;  /* 0x0000103201007387 */ /* 0x0009e20000100a00 */
[----:B------:R-:W-:-:S03]  /*3ee0*/  IMAD.WIDE R46, R0, 0x4, R4 ;  /* 0x00000004002e7825 */ /* 0x000fc600078e0204 */
[----:B------:R2:W-:Y:S04]  /*3ef0*/  LDGSTS.E [R42+0x1e800], [R244.64], !P3 ;  /* 0x1e800000f42a7fae */ /* 0x0005e8000d921848 */
[----:B------:R1:W-:Y:S04]  /*3f00*/  STL.64 [R1+0x8], R16 ;  /* 0x0000081001007387 */ /* 0x0003e80000100a00 */
[----:B------:R2:W-:Y:S01]  /*3f10*/  LDGSTS.E [R42+0x1ea00], [R246.64], !P3 ;  /* 0x1ea00000f62a7fae */ /* 0x0005e2000d921848 */
[----:B----4-:R-:W-:-:S03]  /*3f20*/  IMAD.WIDE R50, R0, 0x4, R10 ;  /* 0x0000000400327825 */ /* 0x010fc600078e020a */
[----:B------:R4:W-:Y:S04]  /*3f30*/  STL.64 [R1], R12 ;  /* 0x0000000c01007387 */ /* 0x0009e80000100a00 */
[----:B------:R2:W-:Y:S01]  /*3f40*/  LDGSTS.E [R42+0x1ec00], [R248.64], !P3 ;  /* 0x1ec00000f82a7fae */ /* 0x0005e2000d921848 */
[----:B-1----:R-:W-:-:S03]  /*3f50*/  IMAD.WIDE R16, R0, 0x4, R8 ;  /* 0x0000000400107825 */ /* 0x002fc600078e0208 */
[----:B------:R2:W-:Y:S01]  /*3f60*/  LDGSTS.E [R42+0x1ee00], [R250.64], !P3 ;  /* 0x1ee00000fa2a7fae */ /* 0x0005e2000d921848 */
[----:B------:R-:W-:Y:S01]  /*3f70*/  ISETP.GE.U32.AND P3, PT, R38, 0x7fffffa6, PT ;  /* 0x7fffffa62600780c */ /* 0x000fe20003f66070 */
[----:B------:R-:W-:Y:S01]  /*3f80*/  IMAD R38, R252, 0x6, RZ ;  /* 0x00000006fc267824 */ /* 0x000fe200078e02ff */
[----:B----4-:R-:W-:Y:S01]  /*3f90*/  LOP3.LUT R12, R40, 0x40, RZ, 0x3c, !PT ;  /* 0x00000040280c7812 */ /* 0x010fe200078e3cff */
[----:B------:R1:W-:Y:S01]  /*3fa0*/  STL.64 [R1+0x100], R50 ;  /* 0x0001003201007387 */ /* 0x0003e20000100a00 */
[----:B---3--:R-:W-:-:S03]  /*3fb0*/  IMAD R40, R252, 0x2b, RZ ;  /* 0x0000002bfc287824 */ /* 0x008fc600078e02ff */
[----:B------:R1:W-:Y:S01]  /*3fc0*/  LDGSTS.E [R12+0x1000], [R50.64], !P4 ;  /* 0x01000000320c7fae */ /* 0x0003e2000e121848 */
[----:B--2---:R-:W-:Y:S01]  /*3fd0*/  IMAD.WIDE R42, R0, 0x4, R6 ;  /* 0x00000004002a7825 */ /* 0x004fe200078e0206 */
[----:B------:R-:W-:Y:S02]  /*3fe0*/  IADD3 R0, R15, -0x1f, RZ ;  /* 0xffffffe10f007810 */ /* 0x000fe40007ffe0ff */
[----:B------:R2:W-:Y:S04]  /*3ff0*/  STL.64 [R1+0x128], R46 ;  /* 0x0001282e01007387 */ /* 0x0005e80000100a00 */
[----:B------:R2:W-:Y:S01]  /*4000*/  LDGSTS.E [R12+0x1200], [R46.64], !P4 ;  /* 0x012000002e0c7fae */ /* 0x0005e2000e121848 */
[----:B-1----:R-:W-:-:S03]  /*4010*/  IMAD.WIDE R50, R38, 0x4, R10 ;  /* 0x0000000426327825 */ /* 0x002fc600078e020a */
[----:B------:R1:W-:Y:S04]  /*4020*/  STL.64 [R1+0x130], R42 ;  /* 0x0001302a01007387 */ /* 0x0003e80000100a00 */
[----:B------:R1:W-:Y:S01]  /*4030*/  LDGSTS.E [R12+0x1400], [R42.64], !P4 ;  /* 0x014000002a0c7fae */ /* 0x0003e2000e121848 */
[----:B--2---:R-:W-:-:S03]  /*4040*/  IMAD.WIDE R46, R38, 0x4, R4 ;  /* 0x00000004262e7825 */ /* 0x004fc600078e0204 */
[----:B------:R2:W-:Y:S04]  /*4050*/  STL.64 [R1+0x138], R16 ;  /* 0x0001381001007387 */ /* 0x0005e80000100a00 */
[----:B------:R2:W-:Y:S01]  /*4060*/  LDGSTS.E [R12+0x1600], [R16.64], !P4 ;  /* 0x01600000100c7fae */ /* 0x0005e2000e121848 */
[----:B------:R-:W-:Y:S01]  /*4070*/  ISETP.GE.U32.AND P4, PT, R0, 0x7fffffa2, PT ;  /* 0x7fffffa20000780c */ /* 0x000fe20003f86070 */
[----:B------:R-:W-:Y:S02]  /*4080*/  IMAD R0, R252, 0xa, RZ ;  /* 0x0000000afc007824 */ /* 0x000fe400078e02ff */
[C---:B-1----:R-:W-:Y:S01]  /*4090*/  IMAD.WIDE R42, R38.reuse, 0x4, R6 ;  /* 0x00000004262a7825 */ /* 0x042fe200078e0206 */
[----:B------:R1:W-:Y:S04]  /*40a0*/  LDGSTS.E [R12+0x3000], [R50.64], !P5 ;  /* 0x03000000320c7fae */ /* 0x0003e8000e921848 */
[----:B------:R3:W-:Y:S01]  /*40b0*/  LDGSTS.E [R12+0x3200], [R46.64], !P5 ;  /* 0x032000002e0c7fae */ /* 0x0007e2000e921848 */
[----:B--2---:R-:W-:Y:S01]  /*40c0*/  IMAD.WIDE R16, R38, 0x4, R8 ;  /* 0x0000000426107825 */ /* 0x004fe200078e0208 */
[----:B------:R-:W-:-:S02]  /*40d0*/  IADD3 R38, R15, -0x23, RZ ;  /* 0xffffffdd0f267810 */ /* 0x000fc40007ffe0ff */
[----:B------:R1:W-:Y:S04]  /*40e0*/  STL.64 [R1+0x140], R50 ;  /* 0x0001403201007387 */ /* 0x0003e80000100a00 */
[----:B------:R2:W-:Y:S04]  /*40f0*/  LDGSTS.E [R12+0x3400], [R42.64], !P5 ;  /* 0x034000002a0c7fae */ /* 0x0005e8000e921848 */
[----:B------:R3:W-:Y:S04]  /*4100*/  STL.64 [R1+0x148], R46 ;  /* 0x0001482e01007387 */ /* 0x0007e80000100a00 */
[----:B------:R4:W-:Y:S01]  /*4110*/  LDGSTS.E [R12+0x3600], [R16.64], !P5 ;  /* 0x03600000100c7fae */ /* 0x0009e2000e921848 */
[----:B-1----:R-:W-:Y:S01]  /*4120*/  IMAD.WIDE R50, R0, 0x4, R10 ;  /* 0x0000000400327825 */ /* 0x002fe200078e020a */
[----:B------:R-:W-:-:S02]  /*4130*/  ISETP.GE.U32.AND P5, PT, R38, 0x7fffff9e, PT ;  /* 0x7fffff9e2600780c */ /* 0x000fc40003fa6070 */
[----:B------:R2:W-:Y:S01]  /*4140*/  STL.64 [R1+0x150], R42 ;  /* 0x0001502a01007387 */ /* 0x0005e20000100a00 */
[----:B------:R-:W-:Y:S02]  /*4150*/  IMAD R38, R252, 0xe, RZ ;  /* 0x0000000efc267824 */ /* 0x000fe400078e02ff */
[C---:B---3--:R-:W-:Y:S01]  /*4160*/  IMAD.WIDE R46, R0.reuse, 0x4, R4 ;  /* 0x00000004002e7825 */ /* 0x048fe200078e0204 */
[----:B------:R4:W-:Y:S04]  /*4170*/  STL.64 [R1+0x158], R16 ;  /* 0x0001581001007387 */ /* 0x0009e80000100a00 */
[----:B------:R1:W-:Y:S01]  /*4180*/  STL.64 [R1+0x318], R50 ;  /* 0x0003183201007387 */ /* 0x0003e20000100a00 */
[----:B--2---:R-:W-:-:S03]  /*4190*/  IMAD.WIDE R42, R0, 0x4, R6 ;  /* 0x00000004002a7825 */ /* 0x004fc600078e0206 */
[----:B------:R1:W-:Y:S01]  /*41a0*/  LDGSTS.E [R12+0x5000], [R50.64], !P6 ;  /* 0x05000000320c7fae */ /* 0x0003e2000f121848 */
[----:B----4-:R-:W-:Y:S01]  /*41b0*/  IMAD.WIDE R16, R0, 0x4, R8 ;  /* 0x0000000400107825 */ /* 0x010fe200078e0208 */
        /* <DEDUP_REMOVED lines=193> */
[----:B------:R-:W-:Y:S01]  /*4dd0*/  STL.64 [R1+0x178], R50 ;  /* 0x0001783201007387 */ /* 0x000fe20000100a00 */
[----:B--2---:R-:W-:Y:S01]  /*4de0*/  IMAD.WIDE R16, R38, 0x4, R8 ;  /* 0x0000000426107825 */ /* 0x004fe200078e0208 */
[----:B------:R-:W-:-:S02]  /*4df0*/  IADD3 R38, R15, -0x1c, RZ ;  /* 0xffffffe40f267810 */ /* 0x000fc40007ffe0ff */
[----:B------:R2:W-:Y:S04]  /*4e00*/  LDGSTS.E [R12+0x1f200], [R46.64], !P5 ;  /* 0x1f2000002e0c7fae */ /* 0x0005e8000e921848 */
[----:B------:R2:W-:Y:S04]  /*4e10*/  STL.64 [R1+0x170], R46 ;  /* 0x0001702e01007387 */ /* 0x0005e80000100a00 */
[----:B------:R3:W-:Y:S04]  /*4e20*/  LDGSTS.E [R12+0x1f400], [R42.64], !P5 ;  /* 0x1f4000002a0c7fae */ /* 0x0007e8000e921848 */
[----:B------:R3:W-:Y:S04]  /*4e30*/  STL.64 [R1+0x168], R42 ;  /* 0x0001682a01007387 */ /* 0x0007e80000100a00 */
[----:B------:R1:W-:Y:S01]  /*4e40*/  LDGSTS.E [R12+0x1f600], [R16.64], !P5 ;  /* 0x1f600000100c7fae */ /* 0x0003e2000e921848 */
[----:B--2---:R-:W-:Y:S01]  /*4e50*/  IMAD.WIDE R46, R0, 0x4, R10 ;  /* 0x00000004002e7825 */ /* 0x004fe200078e020a */
[----:B------:R-:W-:-:S02]  /*4e60*/  ISETP.GE.U32.AND P5, PT, R38, 0x7fffffa5, PT ;  /* 0x7fffffa52600780c */ /* 0x000fc40003fa6070 */
[----:B------:R2:W-:Y:S01]  /*4e70*/  STL.64 [R1+0x160], R16 ;  /* 0x0001601001007387 */ /* 0x0005e20000100a00 */
[----:B------:R-:W-:Y:S02]  /*4e80*/  IMAD R38, R252, 0x7, RZ ;  /* 0x00000007fc267824 */ /* 0x000fe400078e02ff */
[C---:B---3--:R-:W-:Y:S01]  /*4e90*/  IMAD.WIDE R42, R0.reuse, 0x4, R4 ;  /* 0x00000004002a7825 */ /* 0x048fe200078e0204 */
[----:B------:R3:W-:Y:S03]  /*4ea0*/  STL.64 [R1+0x320], R46 ;  /* 0x0003202e01007387 */ /* 0x0007e60000100a00 */
[C---:B-1----:R-:W-:Y:S01]  /*4eb0*/  IMAD.WIDE R12, R0.reuse, 0x4, R8 ;  /* 0x00000004000c7825 */ /* 0x042fe200078e0208 */
[----:B------:R3:W-:Y:S03]  /*4ec0*/  LDGSTS.E [R82+0x1800], [R46.64], !P6 ;  /* 0x018000002e527fae */ /* 0x0007e6000f121848 */
[----:B--2---:R-:W-:Y:S01]  /*4ed0*/  IMAD.WIDE R16, R0, 0x4, R6 ;  /* 0x0000000400107825 */ /* 0x004fe200078e0206 */
[----:B------:R-:W-:Y:S01]  /*4ee0*/  IADD3 R0, R15, -0x20, RZ ;  /* 0xffffffe00f007810 */ /* 0x000fe20007ffe0ff */
[----:B------:R1:W-:Y:S04]  /*4ef0*/  STL.64 [R1+0x328], R42 ;  /* 0x0003282a01007387 */ /* 0x0003e80000100a00 */
[----:B------:R1:W-:Y:S01]  /*4f00*/  LDGSTS.E [R82+0x1a00], [R42.64], !P6 ;  /* 0x01a000002a527fae */ /* 0x0003e2000f121848 */
[----:B---3--:R-:W-:-:S03]  /*4f10*/  IMAD.WIDE R46, R38, 0x4, R10 ;  /* 0x00000004262e7825 */ /* 0x008fc600078e020a */
[----:B------:R2:W-:Y:S04]  /*4f20*/  STL.64 [R1+0x330], R16 ;  /* 0x0003301001007387 */ /* 0x0005e80000100a00 */
[----:B------:R2:W-:Y:S01]  /*4f30*/  LDGSTS.E [R82+0x1c00], [R16.64], !P6 ;  /* 0x01c0000010527fae */ /* 0x0005e2000f121848 */
[----:B-1----:R-:W-:-:S03]  /*4f40*/  IMAD.WIDE R42, R38, 0x4, R4 ;  /* 0x00000004262a7825 */ /* 0x002fc600078e0204 */
[----:B------:R1:W-:Y:S04]  /*4f50*/  STL.64 [R1+0x348], R12 ;  /* 0x0003480c01007387 */ /* 0x0003e80000100a00 */
[----:B------:R1:W-:Y:S01]  /*4f60*/  LDGSTS.E [R82+0x1e00], [R12.64], !P6 ;  /* 0x01e000000c527fae */ /* 0x0003e2000f121848 */
[----:B------:R-:W-:Y:S01]  /*4f70*/  ISETP.GE.U32.AND P6, PT, R0, 0x7fffffa1, PT ;  /* 0x7fffffa10000780c */ /* 0x000fe20003fc6070 */
[----:B------:R-:W-:Y:S02]  /*4f80*/  IMAD R0, R252, 0xb, RZ ;  /* 0x0000000bfc007824 */ /* 0x000fe400078e02ff */
[C---:B--2---:R-:W-:Y:S01]  /*4f90*/  IMAD.WIDE R16, R38.reuse, 0x4, R6 ;  /* 0x0000000426107825 */ /* 0x044fe200078e0206 */
[----:B------:R2:W-:Y:S04]  /*4fa0*/  LDGSTS.E [R82+0x3800], [R46.64], !P0 ;  /* 0x038000002e527fae */ /* 0x0005e8000c121848 */
[----:B------:R3:W-:Y:S01]  /*4fb0*/  LDGSTS.E [R82+0x3a00], [R42.64], !P0 ;  /* 0x03a000002a527fae */ /* 0x0007e2000c121848 */
[----:B-1----:R-:W-:Y:S01]  /*4fc0*/  IMAD.WIDE R12, R38, 0x4, R8 ;  /* 0x00000004260c7825 */ /* 0x002fe200078e0208 */
[----:B------:R-:W-:-:S02]  /*4fd0*/  IADD3 R38, R15, -0x24, RZ ;  /* 0xffffffdc0f267810 */ /* 0x000fc40007ffe0ff */
        /* <DEDUP_REMOVED lines=9> */
[----:B------:R4:W-:Y:S04]  /*5070*/  STL.64 [R1+0x368], R12 ;  /* 0x0003680c01007387 */ /* 0x0009e80000100a00 */
[----:B------:R2:W-:Y:S01]  /*5080*/  STL.64 [R1+0x370], R46 ;  /* 0x0003702e01007387 */ /* 0x0005e20000100a00 */
[----:B-1----:R-:W-:-:S03]  /*5090*/  IMAD.WIDE R16, R0, 0x4, R6 ;  /* 0x0000000400107825 */ /* 0x002fc600078e0206 */
[----:B------:R2:W-:Y:S01]  /*50a0*/  LDGSTS.E [R82+0x5800], [R46.64], !P1 ;  /* 0x058000002e527fae */ /* 0x0005e2000c921848 */
[----:B----4-:R-:W-:Y:S01]  /*50b0*/  IMAD.WIDE R12, R0, 0x4, R8 ;  /* 0x00000004000c7825 */ /* 0x010fe200078e0208 */
[----:B------:R-:W-:Y:S02]  /*50c0*/  IADD3 R0, R15, -0x28, RZ ;  /* 0xffffffd80f007810 */ /* 0x000fe40007ffe0ff */
[----:B------:R1:W-:Y:S04]  /*50d0*/  STL.64 [R1+0x378], R42 ;  /* 0x0003782a01007387 */ /* 0x0003e80000100a00 */
[----:B------:R1:W-:Y:S01]  /*50e0*/  LDGSTS.E [R82+0x5a00], [R42.64], !P1 ;  /* 0x05a000002a527fae */ /* 0x0003e2000c921848 */
[----:B--2---:R-:W-:-:S03]  /*50f0*/  IMAD.WIDE R46, R38, 0x4, R10 ;  /* 0x00000004262e7825 */ /* 0x004fc600078e020a */
        /* <DEDUP_REMOVED lines=66> */
[C---:B--2---:R-:W-:Y:S01]  /*5520*/  IMAD.WIDE R16, R38.reuse, 0x4, R6 ;  /* 0x0000000426107825 */ /* 0x044fe200078e0206 */
[----:B------:R-:W-:Y:S01]  /*5530*/  IADD3 R0, R15, -0x3c, RZ ;  /* 0xffffffc40f007810 */ /* 0x000fe20007ffe0ff */
[----:B------:R2:W-:Y:S04]  /*5540*/  LDGSTS.E [R82+0xf800], [R46.64], !P6 ;  /* 0x0f8000002e527fae */ /* 0x0005e8000f121848 */
[----:B------:R-:W3:Y:S01]  /*5550*/  S2R R83, SR_TID.X ;  /* 0x0000000000537919 */ /* 0x000ee20000002100 */
[----:B-1----:R-:W-:-:S03]  /*5560*/  IMAD.WIDE R12, R38, 0x4, R8 ;  /* 0x00000004260c7825 */ /* 0x002fc600078e0208 */
[----:B------:R1:W-:Y:S01]  /*5570*/  LDGSTS.E [R82+0xfa00], [R42.64], !P6 ;  /* 0x0fa000002a527fae */ /* 0x0003e2000f121848 */
[----:B------:R-:W-:-:S03]  /*5580*/  IMAD R38, R252, 0x27, RZ ;  /* 0x00000027fc267824 */ /* 0x000fc600078e02ff */
[----:B------:R4:W-:Y:S01]  /*5590*/  LDGSTS.E [R82+0xfc00], [R16.64], !P6 ;  /* 0x0fc0000010527fae */ /* 0x0009e2000f121848 */
[----:B------:R-:W-:-:S03]  /*55a0*/  IMAD.WIDE R54, R38, 0x4, R10 ;  /* 0x0000000426367825 */ /* 0x000fc600078e020a */
[----:B------:R3:W-:Y:S01]  /*55b0*/  LDGSTS.E [R82+0xfe00], [R12.64], !P6 ;  /* 0x0fe000000c527fae */ /* 0x0007e2000f121848 */
[----:B------:R-:W-:Y:S01]  /*55c0*/  ISETP.GE.U32.AND P6, PT, R0, 0x7fffff85, PT ;  /* 0x7fffff850000780c */ /* 0x000fe20003fc6070 */
[----:B------:R-:W-:Y:S02]  /*55d0*/  IMAD R0, R252, 0x23, RZ ;  /* 0x00000023fc007824 */ /* 0x000fe400078e02ff */
[----:B------:R-:W-:Y:S01]  /*55e0*/  STL.64 [R1+0x470], R46 ;  /* 0x0004702e01007387 */ /* 0x000fe20000100a00 */
[----:B------:R-:W-:-:S03]  /*55f0*/  IMAD.WIDE R50, R38, 0x4, R4 ;  /* 0x0000000426327825 */ /* 0x000fc600078e0204 */
[----:B------:R1:W-:Y:S01]  /*5600*/  STL.64 [R1+0x468], R42 ;  /* 0x0004682a01007387 */ /* 0x0003e20000100a00 */
[----:B------:R-:W-:-:S03]  /*5610*/  IMAD.WIDE R70, R0, 0x4, R10 ;  /* 0x0000000400467825 */ /* 0x000fc600078e020a */
[----:B------:R4:W-:Y:S01]  /*5620*/  STL.64 [R1+0x460], R16 ;  /* 0x0004601001007387 */ /* 0x0009e20000100a00 */
[----:B------:R-:W-:-:S03]  /*5630*/  IMAD.WIDE R66, R0, 0x4, R4 ;  /* 0x0000000400427825 */ /* 0x000fc600078e0204 */
[----:B------:R3:W-:Y:S01]  /*5640*/  STL.64 [R1+0x458], R12 ;  /* 0x0004580c01007387 */ /* 0x0007e20000100a00 */
[----:B------:R-:W-:-:S03]  /*5650*/  IMAD.WIDE R62, R0, 0x4, R6 ;  /* 0x00000004003e7825 */ /* 0x000fc600078e0206 */
[----:B------:R3:W-:Y:S01]  /*5660*/  STL.64 [R1+0x450], R70 ;  /* 0x0004504601007387 */ /* 0x0007e20000100a00 */
[----:B------:R-:W-:Y:S01]  /*5670*/  IMAD.WIDE R58, R0, 0x4, R8 ;  /* 0x00000004003a7825 */ /* 0x000fe200078e0208 */
[----:B-1----:R-:W-:Y:S02]  /*5680*/  IADD3 R42, R15, -0x40, RZ ;  /* 0xffffffc00f2a7810 */ /* 0x002fe40007ffe0ff */
[----:B------:R1:W-:Y:S01]  /*5690*/  LDGSTS.E [R82+0x11800], [R70.64], !P0 ;  /* 0x1180000046527fae */ /* 0x0003e2000c121848 */
[----:B--2---:R-:W-:-:S03]  /*56a0*/  IMAD.WIDE R46, R38, 0x4, R6 ;  /* 0x00000004262e7825 */ /* 0x004fc600078e0206 */
[----:B------:R-:W-:Y:S01]  /*56b0*/  STL.64 [R1+0x598], R54 ;  /* 0x0005983601007387 */ /* 0x000fe20000100a00 */
[----:B----4-:R-:W-:Y:S01]  /*56c0*/  IMAD.WIDE R16, R38, 0x4, R8 ;  /* 0x0000000426107825 */ /* 0x010fe200078e0208 */
[----:B---3--:R-:W-:Y:S02]  /*56d0*/  LOP3.LUT R13, R83, 0x3f, RZ, 0xc0, !PT ;  /* 0x0000003f530d7812 */ /* 0x008fe400078ec0ff */
[----:B------:R2:W-:Y:S01]  /*56e0*/  LDGSTS.E [R82+0x11a00], [R66.64], !P0 ;  /* 0x11a0000042527fae */ /* 0x0005e2000c121848 */
[----:B------:R-:W-:Y:S01]  /*56f0*/  IMAD R0, R252, 0x2f, RZ ;  /* 0x0000002ffc007824 */ /* 0x000fe200078e02ff */
[----:B------:R-:W-:Y:S02]  /*5700*/  IADD3 R38, R15, -0x41, RZ ;  /* 0xffffffbf0f267810 */ /* 0x000fe40007ffe0ff */
[----:B------:R2:W-:Y:S01]  /*5710*/  STL.64 [R1+0x448], R66 ;  /* 0x0004484201007387 */ /* 0x0005e20000100a00 */
[----:B-1----:R-:W-:Y:S01]  /*5720*/  IMAD R71, R53, c[0x0][0x190], RZ ;  /* 0x0000640035477a24 */ /* 0x002fe200078e02ff */
[----:B------:R-:W-:-:S02]  /*5730*/  IADD3 R12, R79, c[0x0][0x180], RZ ;  /* 0x000060004f0c7a10 */ /* 0x000fc40007ffe0ff */
[----:B------:R1:W-:Y:S04]  /*5740*/  LDGSTS.E [R82+0x11c00], [R62.64], !P0 ;  /* 0x11c000003e527fae */ /* 0x0003e8000c121848 */
[----:B------:R1:W-:Y:S04]  /*5750*/  STL.64 [R1+0x440], R62 ;  /* 0x0004403e01007387 */ /* 0x0003e80000100a00 */
[----:B------:R3:W-:Y:S01]  /*5760*/  LDGSTS.E [R82+0x11e00], [R58.64], !P0 ;  /* 0x11e000003a527fae */ /* 0x0007e2000c121848 */
[----:B------:R-:W-:Y:S01]  /*5770*/  ISETP.GE.U32.AND P0, PT, R42, 0x7fffff81, PT ;  /* 0x7fffff812a00780c */ /* 0x000fe20003f06070 */
[----:B--2---:R-:W-:-:S02]  /*5780*/  IMAD R67, R41, c[0x0][0x190], RZ ;  /* 0x0000640029437a24 */ /* 0x004fc400078e02ff */
[----:B------:R3:W-:Y:S04]  /*5790*/  STL.64 [R1+0x438], R58 ;  /* 0x0004383a01007387 */ /* 0x0007e80000100a00 */
[----:B------:R2:W-:Y:S01]  /*57a0*/  LDGSTS.E [R82+0x13800], [R54.64], !P1 ;  /* 0x1380000036527fae */ /* 0x0005e2000c921848 */
[----:B-1----:R-:W-:-:S03]  /*57b0*/  IMAD.WIDE R62, R52, 0x4, R10 ;  /* 0x00000004343e7825 */ /* 0x002fc600078e020a */
[----:B------:R1:W-:Y:S04]  /*57c0*/  STL.64 [R1+0x5c8], R50 ;  /* 0x0005c83201007387 */ /* 0x0003e80000100a00 */
[----:B------:R1:W-:Y:S01]  /*57d0*/  LDGSTS.E [R82+0x13a00], [R50.64], !P1 ;  /* 0x13a0000032527fae */ /* 0x0003e2000c921848 */
[----:B---3--:R-:W-:-:S03]  /*57e0*/  IMAD.WIDE R58, R52, 0x4, R4 ;  /* 0x00000004343a7825 */ /* 0x008fc600078e0204 */
[----:B------:R3:W-:Y:S01]  /*57f0*/  STL.64 [R1+0x5d0], R46 ;  /* 0x0005d02e01007387 */ /* 0x0007e20000100a00 */
[----:B--2---:R-:W-:-:S03]  /*5800*/  IMAD.WIDE R54, R40, 0x4, R10 ;  /* 0x0000000428367825 */ /* 0x004fc600078e020a */
[----:B------:R3:W-:Y:S01]  /*5810*/  LDGSTS.E [R82+0x13c00], [R46.64], !P1 ;  /* 0x13c000002e527fae */ /* 0x0007e2000c921848 */
[----:B-1----:R-:W-:-:S03]  /*5820*/  IMAD.WIDE R50, R40, 0x4, R4 ;  /* 0x0000000428327825 */ /* 0x002fc600078e0204 */
[----:B------:R1:W-:Y:S04]  /*5830*/  STL.64 [R1+0x5d8], R16 ;  /* 0x0005d81001007387 */ /* 0x0003e80000100a00 */
[----:B------:R1:W-:Y:S01]  /*5840*/  LDGSTS.E [R82+0x13e00], [R16.64], !P1 ;  /* 0x13e0000010527fae */ /* 0x0003e2000c921848 */
[----:B------:R-:W-:Y:S01]  /*5850*/  ISETP.GE.AND P1, PT, R13, R42, PT ;  /* 0x0000002a0d00720c */ /* 0x000fe20003f26270 */
[--C-:B------:R-:W-:Y:S02]  /*5860*/  IMAD.WIDE R42, R0, 0x4, R6.reuse ;  /* 0x00000004002a7825 */ /* 0x100fe400078e0206 */
[----:B------:R2:W-:Y:S01]  /*5870*/  LDGSTS.E [R82+0x15800], [R54.64], !P2 ;  /* 0x1580000036527fae */ /* 0x0005e2000d121848 */
[----:B------:R-:W-:Y:S01]  /*5880*/  SEL R14, RZ, 0x4, P1 ;  /* 0x00000004ff0e7807 */ /* 0x000fe20000800000 */
[----:B---3--:R-:W-:-:S02]  /*5890*/  IMAD.WIDE R46, R40, 0x4, R6 ;  /* 0x00000004282e7825 */ /* 0x008fc400078e0206 */
[----:B------:R2:W-:Y:S02]  /*58a0*/  STL.64 [R1+0x5a0], R54 ;  /* 0x0005a03601007387 */ /* 0x0005e40000100a00 */
[----:B-1----:R-:W-:Y:S02]  /*58b0*/  IMAD.WIDE R16, R40, 0x4, R8 ;  /* 0x0000000428107825 */ /* 0x002fe400078e0208 */
[----:B------:R1:W-:Y:S01]  /*58c0*/  LDGSTS.E [R82+0x15a00], [R50.64], !P2 ;  /* 0x15a0000032527fae */ /* 0x0003e2000d121848 */
[----:B------:R-:W-:-:S03]  /*58d0*/  IADD3 R40, R15, -0x49, RZ ;  /* 0xffffffb70f287810 */ /* 0x000fc60007ffe0ff */
[----:B------:R1:W-:Y:S01]  /*58e0*/  STL.64 [R1+0x5f8], R50 ;  /* 0x0005f83201007387 */ /* 0x0003e20000100a00 */
[----:B------:R-:W-:Y:S01]  /*58f0*/  ISETP.GE.U32.AND P1, PT, R40, 0x7fffff78, PT ;  /* 0x7fffff782800780c */ /* 0x000fe20003f26070 */
[----:B------:R-:W-:Y:S02]  /*5900*/  IMAD R40, R25, c[0x0][0x190], RZ ;  /* 0x0000640019287a24 */ /* 0x000fe400078e02ff */
[----:B------:R3:W-:Y:S01]  /*5910*/  LDGSTS.E [R82+0x15c00], [R46.64], !P2 ;  /* 0x15c000002e527fae */ /* 0x0007e2000d121848 */
[----:B--2---:R-:W-:-:S03]  /*5920*/  IMAD.WIDE R54, R52, 0x4, R6 ;  /* 0x0000000434367825 */ /* 0x004fc600078e0206 */
[----:B------:R3:W-:Y:S04]  /*5930*/  STL.64 [R1+0x610], R46 ;  /* 0x0006102e01007387 */ /* 0x0007e80000100a00 */
[----:B------:R2:W-:Y:S01]  /*5940*/  LDGSTS.E [R82+0x15e00], [R16.64], !P2 ;  /* 0x15e0000010527fae */ /* 0x0005e2000d121848 */
[----:B-1----:R-:W-:Y:S01]  /*5950*/  IMAD.WIDE R50, R0, 0x4, R10 ;  /* 0x0000000400327825 */ /* 0x002fe200078e020a */
[----:B------:R-:W-:Y:S02]  /*5960*/  ISETP.GE.U32.AND P2, PT, R38, 0x7fffff80, PT ;  /* 0x7fffff802600780c */ /* 0x000fe40003f46070 */
[----:B------:R2:W-:Y:S01]  /*5970*/  STL.64 [R1+0x618], R16 ;  /* 0x0006181001007387 */ /* 0x0005e20000100a00 */
[----:B------:R-:W-:Y:S02]  /*5980*/  IMAD R38, R252, 0x33, RZ ;  /* 0x00000033fc267824 */ /* 0x000fe400078e02ff */
[C---:B---3--:R-:W-:Y:S01]  /*5990*/  IMAD.WIDE R46, R0.reuse, 0x4, R4 ;  /* 0x00000004002e7825 */ /* 0x048fe200078e0204 */
[----:B------:R1:W-:Y:S04]  /*59a0*/  STL.64 [R1+0x620], R50 ;  /* 0x0006203201007387 */ /* 0x0003e80000100a00 */
[----:B------:R1:W-:Y:S01]  /*59b0*/  LDGSTS.E [R82+0x17800], [R50.64], !P3 ;  /* 0x1780000032527fae */ /* 0x0003e2000d921848 */
[----:B--2---:R-:W-:-:S03]  /*59c0*/  IMAD.WIDE R16, R0, 0x4, R8 ;  /* 0x0000000400107825 */ /* 0x004fc600078e0208 */
[----:B------:R2:W-:Y:S01]  /*59d0*/  STL.64 [R1+0x688], R46 ;  /* 0x0006882e01007387 */ /* 0x0005e20000100a00 */
[----:B------:R-:W-:-:S03]  /*59e0*/  IADD3 R0, R15, -0x45, RZ ;  /* 0xffffffbb0f007810 */ /* 0x000fc60007ffe0ff */
        /* <DEDUP_REMOVED lines=8> */
[----:B------:R-:W-:Y:S02]  /*5a70*/  IMAD R0, R13, c[0x0][0x18c], RZ ;  /* 0x000063000d007a24 */ /* 0x000fe400078e02ff */
[C---:B-1----:R-:W-:Y:S01]  /*5a80*/  IMAD.WIDE R42, R38.reuse, 0x4, R6 ;  /* 0x00000004262a7825 */ /* 0x042fe200078e0206 */
[----:B------:R1:W-:Y:S04]  /*5a90*/  STL.64 [R1+0x668], R50 ;  /* 0x0006683201007387 */ /* 0x0003e80000100a00 */
[----:B------:R1:W-:Y:S01]  /*5aa0*/  LDGSTS.E [R82+0x19800], [R50.64], !P4 ;  /* 0x1980000032527fae */ /* 0x0003e2000e121848 */
[----:B--2---:R-:W-:-:S03]  /*5ab0*/  IMAD.WIDE R16, R38, 0x4, R8 ;  /* 0x0000000426107825 */ /* 0x004fc600078e0208 */
[----:B------:R2:W-:Y:S01]  /*5ac0*/  STL.64 [R1+0x6a0], R46 ;  /* 0x0006a02e01007387 */ /* 0x0005e20000100a00 */
[----:B------:R-:W-:-:S03]  /*5ad0*/  IMAD R38, R26, c[0x0][0x190], RZ ;  /* 0x000064001a267a24 */ /* 0x000fc600078e02ff */
[----:B------:R2:W-:Y:S04]  /*5ae0*/  LDGSTS.E [R82+0x19a00], [R46.64], !P4 ;  /* 0x19a000002e527fae */ /* 0x0005e8000e121848 */
[----:B------:R3:W-:Y:S01]  /*5af0*/  STL.64 [R1+0x6a8], R42 ;  /* 0x0006a82a01007387 */ /* 0x0007e20000100a00 */
[----:B-1----:R-:W-:Y:S02]  /*5b00*/  IMAD R50, R18, c[0x0][0x190], RZ ;  /* 0x0000640012327a24 */ /* 0x002fe400078e02ff */
[----:B------:R-:W-:Y:S01]  /*5b10*/  IMAD R51, R2, c[0x0][0x190], RZ ;  /* 0x0000640002337a24 */ /* 0x000fe200078e02ff */
[----:B------:R3:W-:Y:S01]  /*5b20*/  LDGSTS.E [R82+0x19c00], [R42.64], !P4 ;  /* 0x19c000002a527fae */ /* 0x0007e2000e121848 */
[----:B------:R-:W-:-:S03]  /*5b30*/  IMAD R2, R45, c[0x0][0x190], RZ ;  /* 0x000064002d027a24 */ /* 0x000fc600078e02ff */
[----:B------:R1:W-:Y:S01]  /*5b40*/  STL.64 [R1+0x6b0], R16 ;  /* 0x0006b01001007387 */ /* 0x0003e20000100a00 */
[----:B--2---:R-:W-:Y:S02]  /*5b50*/  IMAD R47, R20, c[0x0][0x190], RZ ;  /* 0x00006400142f7a24 */ /* 0x004fe400078e02ff */
[----:B------:R-:W-:Y:S01]  /*5b60*/  IMAD R46, R21, c[0x0][0x190], RZ ;  /* 0x00006400152e7a24 */ /* 0x000fe200078e02ff */
[----:B------:R1:W-:Y:S01]  /*5b70*/  LDGSTS.E [R82+0x19e00], [R16.64], !P4 ;  /* 0x19e0000010527fae */ /* 0x0003e2000e121848 */
[----:B------:R-:W-:-:S03]  /*5b80*/  LEA R80, P4, R0, c[0x0][0x168], 0x2 ;  /* 0x00005a0000507a11 */ /* 0x000fc600078810ff */
[----:B------:R2:W-:Y:S01]  /*5b90*/  LDGSTS.E [R82+0x1b800], [R62.64], !P5 ;  /* 0x1b8000003e527fae */ /* 0x0005e2000e921848 */
[----:B------:R-:W-:Y:S01]  /*5ba0*/  LEA.HI.X.SX32 R0, R0, c[0x0][0x16c], 0x2, P4 ;  /* 0x00005b0000007a11 */ /* 0x000fe200020f16ff */
[----:B---3--:R-:W-:Y:S01]  /*5bb0*/  IMAD R42, R24, c[0x0][0x190], RZ ;  /* 0x00006400182a7a24 */ /* 0x008fe200078e02ff */
[----:B------:R-:W-:Y:S01]  /*5bc0*/  LEA R20, P4, R29, R80, 0x2 ;  /* 0x000000501d147211 */ /* 0x000fe200078810ff */
[----:B------:R3:W-:Y:S01]  /*5bd0*/  LDGSTS.E [R82+0x1ba00], [R58.64], !P5 ;  /* 0x1ba000003a527fae */ /* 0x0007e2000e921848 */
[----:B------:R-:W-:Y:S02]  /*5be0*/  IMAD R43, R23, c[0x0][0x190], RZ ;  /* 0x00006400172b7a24 */ /* 0x000fe400078e02ff */
[----:B------:R-:W-:Y:S01]  /*5bf0*/  LEA.HI.X.SX32 R21, R29, R0, 0x2, P4 ;  /* 0x000000001d157211 */ /* 0x000fe200020f16ff */
[----:B-1----:R-:W-:Y:S01]  /*5c00*/  IMAD.WIDE R16, R52, 0x4, R8 ;  /* 0x0000000434107825 */ /* 0x002fe200078e0208 */
[----:B------:R1:W-:Y:S01]  /*5c10*/  LDGSTS.E [R82+0x1bc00], [R54.64], !P5 ;  /* 0x1bc0000036527fae */ /* 0x0003e2000e921848 */
[----:B------:R-:W-:-:S02]  /*5c20*/  LEA R24, P4, R27, R80, 0x2 ;  /* 0x000000501b187211 */ /* 0x000fc400078810ff */
[----:B------:R-:W-:Y:S01]  /*5c30*/  IMAD R52, R31, c[0x0][0x190], RZ ;  /* 0x000064001f347a24 */ /* 0x000fe200078e02ff */
[----:B------:R4:W-:Y:S01]  /*5c40*/  LDGSTS.E [R82+0x1be00], [R16.64], !P5 ;  /* 0x1be0000010527fae */ /* 0x0009e2000e921848 */
[C---:B------:R-:W-:Y:S02]  /*5c50*/  LEA R18, P5, R30.reuse, R80, 0x2 ;  /* 0x000000501e127211 */ /* 0x040fe400078a10ff */
[-C--:B------:R-:W-:Y:S01]  /*5c60*/  LEA.HI.X.SX32 R25, R27, R0.reuse, 0x2, P4 ;  /* 0x000000001b197211 */ /* 0x080fe200020f16ff */
[----:B------:R2:W-:Y:S01]  /*5c70*/  STL.64 [R1+0x680], R62 ;  /* 0x0006803e01007387 */ /* 0x0005e20000100a00 */
[----:B------:R-:W-:Y:S02]  /*5c80*/  LEA.HI.X.SX32 R19, R30, R0, 0x2, P5 ;  /* 0x000000001e137211 */ /* 0x000fe400028f16ff */
[C---:B------:R-:W-:Y:S01]  /*5c90*/  LEA R22, P5, R28.reuse, R80, 0x2 ;  /* 0x000000501c167211 */ /* 0x040fe200078a10ff */
[----:B------:R3:W-:Y:S03]  /*5ca0*/  STL.64 [R1+0x718], R58 ;  /* 0x0007183a01007387 */ /* 0x0007e60000100a00 */
[----:B------:R-:W-:Y:S01]  /*5cb0*/  LEA.HI.X.SX32 R23, R28, R0, 0x2, P5 ;  /* 0x000000001c177211 */ /* 0x000fe200028f16ff */
[----:B------:R1:W-:Y:S01]  /*5cc0*/  STL.64 [R1+0x710], R54 ;  /* 0x0007103601007387 */ /* 0x0003e20000100a00 */
[----:B------:R-:W-:-:S02]  /*5cd0*/  LEA R26, P5, R38, R80, 0x2 ;  /* 0x00000050261a7211 */ /* 0x000fc400078a10ff */
[----:B------:R-:W-:Y:S01]  /*5ce0*/  LEA R28, P4, R40, R80, 0x2 ;  /* 0x00000050281c7211 */ /* 0x000fe200078810ff */
[----:B--2---:R-:W-:Y:S01]  /*5cf0*/  IMAD R63, R39, c[0x0][0x190], RZ ;  /* 0x00006400273f7a24 */ /* 0x004fe200078e02ff */
[----:B------:R-:W-:Y:S01]  /*5d00*/  LEA.HI.X.SX32 R27, R38, R0, 0x2, P5 ;  /* 0x00000000261b7211 */ /* 0x000fe200028f16ff */
[----:B------:R4:W-:Y:S01]  /*5d10*/  STL.64 [R1+0x708], R16 ;  /* 0x0007081001007387 */ /* 0x0009e20000100a00 */
[----:B------:R-:W-:Y:S01]  /*5d20*/  LEA R30, P5, R42, R80, 0x2 ;  /* 0x000000502a1e7211 */ /* 0x000fe200078a10ff */
[----:B---3--:R-:W-:Y:S01]  /*5d30*/  IMAD R59, R36, c[0x0][0x190], RZ ;  /* 0x00006400243b7a24 */ /* 0x008fe200078e02ff */
[----:B------:R-:W-:Y:S02]  /*5d40*/  LEA.HI.X.SX32 R29, R40, R0, 0x2, P4 ;  /* 0x00000000281d7211 */ /* 0x000fe400020f16ff */
[----:B------:R-:W-:Y:S01]  /*5d50*/  LEA R32, P4, R43, R80, 0x2 ;  /* 0x000000502b207211 */ /* 0x000fe200078810ff */
[----:B-1----:R-:W-:Y:S01]  /*5d60*/  IMAD R55, R34, c[0x0][0x190], RZ ;  /* 0x0000640022377a24 */ /* 0x002fe200078e02ff */
[----:B------:R-:W-:Y:S01]  /*5d70*/  LEA.HI.X.SX32 R31, R42, R0, 0x2, P5 ;  /* 0x000000002a1f7211 */ /* 0x000fe200028f16ff */
[----:B------:R-:W-:Y:S01]  /*5d80*/  IMAD R54, R33, c[0x0][0x190], RZ ;  /* 0x0000640021367a24 */ /* 0x000fe200078e02ff */
[----:B------:R-:W-:-:S02]  /*5d90*/  LEA R34, P5, R44, R80, 0x2 ;  /* 0x000000502c227211 */ /* 0x000fc400078a10ff */
[----:B------:R-:W-:Y:S02]  /*5da0*/  LEA.HI.X.SX32 R33, R43, R0, 0x2, P4 ;  /* 0x000000002b217211 */ /* 0x000fe400020f16ff */
[----:B------:R-:W-:Y:S02]  /*5db0*/  LEA R36, P4, R46, R80, 0x2 ;  /* 0x000000502e247211 */ /* 0x000fe400078810ff */
[----:B------:R-:W-:Y:S02]  /*5dc0*/  LEA.HI.X.SX32 R35, R44, R0, 0x2, P5 ;  /* 0x000000002c237211 */ /* 0x000fe400028f16ff */
[----:B------:R-:W-:Y:S02]  /*5dd0*/  LEA R38, P5, R47, R80, 0x2 ;  /* 0x000000502f267211 */ /* 0x000fe400078a10ff */
[----:B------:R-:W-:Y:S02]  /*5de0*/  LEA.HI.X.SX32 R37, R46, R0, 0x2, P4 ;  /* 0x000000002e257211 */ /* 0x000fe400020f16ff */
[----:B------:R-:W-:-:S02]  /*5df0*/  LEA R40, P4, R48, R80, 0x2 ;  /* 0x0000005030287211 */ /* 0x000fc400078810ff */
[----:B------:R-:W-:Y:S02]  /*5e00*/  LEA.HI.X.SX32 R39, R47, R0, 0x2, P5 ;  /* 0x000000002f277211 */ /* 0x000fe400028f16ff */
[----:B------:R-:W-:Y:S02]  /*5e10*/  LEA R42, P5, R50, R80, 0x2 ;  /* 0x00000050322a7211 */ /* 0x000fe400078a10ff */
[----:B------:R-:W-:Y:S02]  /*5e20*/  LEA.HI.X.SX32 R41, R48, R0, 0x2, P4 ;  /* 0x0000000030297211 */ /* 0x000fe400020f16ff */
[----:B------:R-:W-:Y:S02]  /*5e30*/  LEA R44, P4, R3, R80, 0x2 ;  /* 0x00000050032c7211 */ /* 0x000fe400078810ff */
[----:B------:R-:W-:Y:S02]  /*5e40*/  LEA.HI.X.SX32 R43, R50, R0, 0x2, P5 ;  /* 0x00000000322b7211 */ /* 0x000fe400028f16ff */
[----:B------:R-:W-:-:S02]  /*5e50*/  LEA R46, P5, R51, R80, 0x2 ;  /* 0x00000050332e7211 */ /* 0x000fc400078a10ff */
[----:B------:R-:W-:Y:S01]  /*5e60*/  LEA.HI.X.SX32 R45, R3, R0, 0x2, P4 ;  /* 0x00000000032d7211 */ /* 0x000fe200020f16ff */
[----:B------:R-:W-:Y:S01]  /*5e70*/  IMAD R3, R49, c[0x0][0x190], RZ ;  /* 0x0000640031037a24 */ /* 0x000fe200078e02ff */
[----:B------:R-:W-:Y:S02]  /*5e80*/  LEA R48, P4, R52, R80, 0x2 ;  /* 0x0000005034307211 */ /* 0x000fe400078810ff */
[----:B------:R-:W-:Y:S02]  /*5e90*/  LEA.HI.X.SX32 R47, R51, R0, 0x2, P5 ;  /* 0x00000000332f7211 */ /* 0x000fe400028f16ff */
[----:B------:R-:W-:Y:S02]  /*5ea0*/  LEA R50, P5, R54, R80, 0x2 ;  /* 0x0000005036327211 */ /* 0x000fe400078a10ff */
[----:B------:R-:W-:Y:S02]  /*5eb0*/  LEA.HI.X.SX32 R49, R52, R0, 0x2, P4 ;  /* 0x0000000034317211 */ /* 0x000fe400020f16ff */
[----:B------:R-:W-:-:S02]  /*5ec0*/  LEA R52, P4, R56, R80, 0x2 ;  /* 0x0000005038347211 */ /* 0x000fc400078810ff */
[----:B------:R-:W-:Y:S02]  /*5ed0*/  LEA.HI.X.SX32 R51, R54, R0, 0x2, P5 ;  /* 0x0000000036337211 */ /* 0x000fe400028f16ff */
[C---:B------:R-:W-:Y:S02]  /*5ee0*/  LEA R54, P5, R55.reuse, R80, 0x2 ;  /* 0x0000005037367211 */ /* 0x040fe400078a10ff */
        /* <DEDUP_REMOVED lines=24> */
[----:B------:R-:W-:Y:S02]  /*6070*/  IADD3 R3, R15, -0x4d, RZ ;  /* 0xffffffb30f037810 */ /* 0x000fe40007ffe0ff */
[----:B------:R-:W-:Y:S02]  /*6080*/  LEA R78, P5, R2, R80, 0x2 ;  /* 0x00000050024e7211 */ /* 0x000fe400078a10ff */
[-C--:B------:R-:W-:Y:S02]  /*6090*/  LEA.HI.X.SX32 R77, R77, R0.reuse, 0x2, P4 ;  /* 0x000000004d4d7211 */ /* 0x080fe400020f16ff */
[----:B------:R-:W-:Y:S01]  /*60a0*/  ISETP.GE.U32.AND P4, PT, R3, 0x7fffff74, PT ;  /* 0x7fffff740300780c */ /* 0x000fe20003f86070 */
[----:B------:R-:W-:Y:S01]  /*60b0*/  IMAD R3, R252, 0x3b, RZ ;  /* 0x0000003bfc037824 */ /* 0x000fe200078e02ff */
[----:B------:R-:W-:-:S02]  /*60c0*/  LEA.HI.X.SX32 R79, R2, R0, 0x2, P5 ;  /* 0x00000000024f7211 */ /* 0x000fc400028f16ff */
[----:B------:R-:W-:Y:S01]  /*60d0*/  ISETP.GT.AND P5, PT, R12, 0x3f, PT ;  /* 0x0000003f0c00780c */ /* 0x000fe20003fa4270 */
[C---:B------:R-:W-:Y:S01]  /*60e0*/  IMAD.WIDE R98, R3.reuse, 0x4, R10 ;  /* 0x0000000403627825 */ /* 0x040fe200078e020a */
[----:B----4-:R-:W-:Y:S02]  /*60f0*/  SHF.R.S32.HI R16, RZ, 0x6, R83 ;  /* 0x00000006ff107819 */ /* 0x010fe40000011453 */
[----:B------:R-:W-:Y:S01]  /*6100*/  SEL R2, RZ, 0x4, !P5 ;  /* 0x00000004ff027807 */ /* 0x000fe20006800000 */
[----:B------:R-:W-:Y:S01]  /*6110*/  IMAD.WIDE R96, R3, 0x4, R4 ;  /* 0x0000000403607825 */ /* 0x000fe200078e0204 */
[----:B------:R-:W-:Y:S01]  /*6120*/  ISETP.GE.AND P5, PT, R13, c[0x0][0x180], PT ;  /* 0x000060000d007a0c */ /* 0x000fe20003fa6270 */
[----:B------:R1:W-:Y:S01]  /*6130*/  LDGSTS.E [R82+0x1d800], [R98.64], !P6 ;  /* 0x1d80000062527fae */ /* 0x0003e2000f121848 */
[----:B------:R-:W-:Y:S01]  /*6140*/  SGXT R16, R16, 0x1 ;  /* 0x000000011010781a */ /* 0x000fe20000000200 */
[----:B------:R-:W-:Y:S01]  /*6150*/  IMAD.WIDE R94, R3, 0x4, R6 ;  /* 0x00000004035e7825 */ /* 0x000fe200078e0206 */
[----:B------:R-:W-:Y:S01]  /*6160*/  SEL R2, R2, RZ, !P5 ;  /* 0x000000ff02027207 */ /* 0x000fe20006800000 */
[----:B------:R2:W-:Y:S01]  /*6170*/  LDGSTS.E [R82+0x1da00], [R96.64], !P6 ;  /* 0x1da0000060527fae */ /* 0x0005e2000f121848 */
[----:B------:R-:W-:Y:S01]  /*6180*/  LEA R80, P5, R81, R80, 0x2 ;  /* 0x0000005051507211 */ /* 0x000fe200078a10ff */
[----:B------:R-:W-:Y:S01]  /*6190*/  IMAD.WIDE R92, R3, 0x4, R8 ;  /* 0x00000004035c7825 */ /* 0x000fe200078e0208 */
[----:B------:R-:W-:Y:S01]  /*61a0*/  IADD3 R17, R15, -0x51, RZ ;  /* 0xffffffaf0f117810 */ /* 0x000fe20007ffe0ff */
[----:B------:R3:W-:Y:S01]  /*61b0*/  LDGSTS.E [R82+0x1dc00], [R94.64], !P6 ;  /* 0x1dc000005e527fae */ /* 0x0007e2000f121848 */
[----:B------:R-:W-:Y:S01]  /*61c0*/  LEA.HI.X.SX32 R81, R81, R0, 0x2, P5 ;  /* 0x0000000051517211 */ /* 0x000fe200028f16ff */
[----:B------:R-:W-:Y:S01]  /*61d0*/  IMAD.SHL.U32 R13, R13, 0x4, RZ ;  /* 0x000000040d0d7824 */ /* 0x000fe200078e00ff */
[----:B------:R-:W-:Y:S01]  /*61e0*/  ISETP.GT.AND P5, PT, R12, 0x7f, PT ;  /* 0x0000007f0c00780c */ /* 0x000fe20003fa4270 */
[----:B------:R2:W-:Y:S01]  /*61f0*/  LDGSTS.E [R82+0x1de00], [R92.64], !P6 ;  /* 0x1de000005c527fae */ /* 0x0005e2000f121848 */
[----:B------:R-:W-:-:S02]  /*6200*/  ISETP.NE.U32.AND P6, PT, R2, RZ, PT ;  /* 0x000000ff0200720c */ /* 0x000fc40003fc5070 */
[----:B------:R-:W-:Y:S01]  /*6210*/  LOP3.LUT R16, R13, 0x110, R16, 0x78, !PT ;  /* 0x000001100d107812 */ /* 0x000fe200078e7810 */
[----:B------:R1:W-:Y:S01]  /*6220*/  LDGSTS.E [R82+0x1f800], [R90.64], !P0 ;  /* 0x1f8000005a527fae */ /* 0x0003e2000c121848 */
[----:B------:R-:W-:Y:S02]  /*6230*/  SHF.L.U32 R2, R252, 0x6, RZ ;  /* 0x00000006fc027819 */ /* 0x000fe400000006ff */
[C---:B------:R-:W-:Y:S01]  /*6240*/  LOP3.LUT R13, R16.reuse, 0x20, RZ, 0x3c, !PT ;  /* 0x00000020100d7812 */ /* 0x040fe200078e3cff */
[----:B------:R1:W-:Y:S01]  /*6250*/  LDGSTS.E [R82+0x1fa00], [R88.64], !P0 ;  /* 0x1fa0000058527fae */ /* 0x0003e2000c121848 */
[C---:B------:R-:W-:Y:S02]  /*6260*/  LOP3.LUT R12, R16.reuse, 0x40, RZ, 0x3c, !PT ;  /* 0x00000040100c7812 */ /* 0x040fe400078e3cff */
[----:B------:R-:W-:Y:S01]  /*6270*/  LOP3.LUT R252, R16, 0x60, RZ, 0x3c, !PT ;  /* 0x0000006010fc7812 */ /* 0x000fe200078e3cff */
[----:B------:R1:W-:Y:S01]  /*6280*/  LDGSTS.E [R82+0x1fc00], [R86.64], !P0 ;  /* 0x1fc0000056527fae */ /* 0x0003e2000c121848 */
[----:B------:R-:W-:-:S02]  /*6290*/  IADD3 R0, R15, -0x55, RZ ;  /* 0xffffffab0f007810 */ /* 0x000fc40007ffe0ff */
[----:B------:R-:W-:Y:S01]  /*62a0*/  IADD3 R3, R15, -0x59, RZ ;  /* 0xffffffa70f037810 */ /* 0x000fe20007ffe0ff */
[----:B------:R1:W-:Y:S04]  /*62b0*/  LDGSTS.E [R82+0x1fe00], [R84.64], !P0 ;  /* 0x1fe0000054527fae */ /* 0x0003e8000c121848 */
[----:B------:R1:W-:Y:S01]  /*62c0*/  STL.64 [R1+0x678], R98 ;  /* 0x0006786201007387 */ /* 0x0003e20000100a00 */
[----:B------:R-:W-:Y:S01]  /*62d0*/  IMAD.WIDE R10, R2, 0x4, R10 ;  /* 0x00000004020a7825 */ /* 0x000fe200078e020a */
[----:B------:R-:W-:Y:S02]  /*62e0*/  ISETP.GE.U32.AND P0, PT, R17, 0x7fffff70, PT ;  /* 0x7fffff701100780c */ /* 0x000fe40003f06070 */
[----:B------:R-:W0:Y:S04]  /*62f0*/  LDGDEPBAR ;  /* 0x00000000000079af */ /* 0x000e280000000000 */
[----:B------:R1:W-:Y:S04]  /*6300*/  LDGSTS.E [R16+0x40000], [R18.64], P6 ;  /* 0x4000000012107fae */ /* 0x0003e8000b121848 */
        /* <DEDUP_REMOVED lines=13> */
[----:B------:R-:W-:Y:S04]  /*63e0*/  STL.64 [R1+0x670], R90 ;  /* 0x0006705a01007387 */ /* 0x000fe80000100a00 */
[----:B------:R1:W-:Y:S04]  /*63f0*/  LDGSTS.E [R13+0x43200], [R68.64], P6 ;  /* 0x43200000440d7fae */ /* 0x0003e8000b121848 */
[----:B------:R2:W-:Y:S04]  /*6400*/  STL.64 [R1+0x700], R96 ;  /* 0x0007006001007387 */ /* 0x0005e80000100a00 */
        /* <DEDUP_REMOVED lines=11> */
[----:B------:R2:W-:Y:S04]  /*64c0*/  LDGSTS.E [R12+0x42c00], [R62.64], P6 ;  /* 0x42c000003e0c7fae */ /* 0x0005e8000b121848 */
[----:B-1----:R-:W4:Y:S04]  /*64d0*/  LDL.LU.64 R98, [R1+0xf8] ;  /* 0x0000f80001627983 */ /* 0x002f280000300a00 */
[----:B------:R1:W-:Y:S04]  /*64e0*/  LDGSTS.E [R12+0x43400], [R70.64], P6 ;  /* 0x43400000460c7fae */ /* 0x0003e8000b121848 */
[----:B------:R1:W-:Y:S04]  /*64f0*/  LDGSTS.E [R12+0x43c00], [R78.64], P6 ;  /* 0x43c000004e0c7fae */ /* 0x0003e8000b121848 */
[----:B--2---:R-:W2:Y:S04]  /*6500*/  LDL.LU.64 R96, [R1+0xf0] ;  /* 0x0000f00001607983 */ /* 0x004ea80000300a00 */
[----:B------:R2:W-:Y:S04]  /*6510*/  LDGSTS.E [R252+0x40600], [R24.64], P6 ;  /* 0x4060000018fc7fae */ /* 0x0005e8000b121848 */
[----:B-1----:R-:W2:Y:S04]  /*6520*/  LDL.LU.64 R12, [R1+0xe8] ;  /* 0x0000e800010c7983 */ /* 0x002ea80000300a00 */
[----:B------:R1:W-:Y:S04]  /*6530*/  LDGSTS.E [R252+0x40e00], [R32.64], P6 ;  /* 0x40e0000020fc7fae */ /* 0x0003e8000b121848 */
[----:B------:R1:W-:Y:S04]  /*6540*/  LDGSTS.E [R252+0x41600], [R40.64], P6 ;  /* 0x4160000028fc7fae */ /* 0x0003e8000b121848 */
[----:B------:R1:W-:Y:S04]  /*6550*/  LDGSTS.E [R252+0x41e00], [R48.64], P6 ;  /* 0x41e0000030fc7fae */ /* 0x0003e8000b121848 */
[----:B------:R1:W-:Y:S04]  /*6560*/  LDGSTS.E [R252+0x42600], [R56.64], P6 ;  /* 0x4260000038fc7fae */ /* 0x0003e8000b121848 */
[----:B------:R1:W-:Y:S04]  /*6570*/  LDGSTS.E [R252+0x42e00], [R64.64], P6 ;  /* 0x42e0000040fc7fae */ /* 0x0003e8000b121848 */
[----:B------:R1:W-:Y:S04]  /*6580*/  LDGSTS.E [R252+0x43600], [R72.64], P6 ;  /* 0x4360000048fc7fae */ /* 0x0003e8000b121848 */
[----:B------:R1:W-:Y:S04]  /*6590*/  LDGSTS.E [R252+0x43e00], [R80.64], P6 ;  /* 0x43e0000050fc7fae */ /* 0x0003e8000b121848 */
[----:B------:R-:W0:Y:S04]  /*65a0*/  LDGDEPBAR ;  /* 0x00000000000079af */ /* 0x000e280000000000 */
[----:B------:R-:W-:Y:S01]  /*65b0*/  BAR.SYNC.DEFER_BLOCKING 0x0 ;  /* 0x0000000000007b1d */ /* 0x000fe20000010000 */
[----:B------:R-:W-:Y:S01]  /*65c0*/  ISETP.GE.U32.AND P6, PT, R0, 0x7fffff6c, PT ;  /* 0x7fffff6c0000780c */ /* 0x000fe20003fc6070 */
[----:B------:R-:W-:Y:S01]  /*65d0*/  IMAD.WIDE R16, R2, 0x4, R4 ;  /* 0x0000000402107825 */ /* 0x000fe200078e0204 */
[----:B------:R-:W-:-:S02]  /*65e0*/  SEL R0, R14, RZ, P5 ;  /* 0x000000ff0e007207 */ /* 0x000fc40002800000 */
[----:B------:R-:W-:Y:S01]  /*65f0*/  ISETP.GE.U32.AND P5, PT, R3, 0x7fffff68, PT ;  /* 0x7fffff680300780c */ /* 0x000fe20003fa6070 */
[----:B---3--:R-:W3:Y:S01]  /*6600*/  LDL.LU.64 R94, [R1+0xe0] ;  /* 0x0000e000015e7983 */ /* 0x008ee20000300a00 */
[----:B------:R-:W-:Y:S01]  /*6610*/  IADD3 R3, R15, -0x5d, RZ ;  /* 0xffffffa30f037810 */ /* 0x000fe20007ffe0ff */
[C---:B------:R-:W-:Y:S01]  /*6620*/  IMAD.WIDE R14, R2.reuse, 0x4, R6 ;  /* 0x00000004020e7825 */ /* 0x040fe200078e0206 */
[----:B------:R-:W-:Y:S01]  /*6630*/  LOP3.LUT R6, R83, 0x7f, RZ, 0xc0, !PT ;  /* 0x0000007f53067812 */ /* 0x000fe200078ec0ff */
[----:B------:R-:W-:Y:S04]  /*6640*/  STL.64 [R1+0x7c0], R10 ;  /* 0x0007c00a01007387 */ /* 0x000fe80000100a00 */
[----:B------:R-:W3:Y:S01]  /*6650*/  LDL.LU.64 R92, [R1+0xb8] ;  /* 0x0000b800015c7983 */ /* 0x000ee20000300a00 */
[----:B------:R-:W-:-:S03]  /*6660*/  IMAD.WIDE R4, R2, 0x4, R8 ;  /* 0x0000000402047825 */ /* 0x000fc600078e0208 */
[----:B------:R1:W-:Y:S01]  /*6670*/  STL.64 [R1+0x7e8], R16 ;  /* 0x0007e81001007387 */ /* 0x0003e20000100a00 */
[----:B------:R-:W-:-:S03]  /*6680*/  IMAD.SHL.U32 R7, R6, 0x4, RZ ;  /* 0x0000000406077824 */ /* 0x000fc600078e00ff */
[----:B------:R-:W3:Y:S04]  /*6690*/  LDL.LU.64 R90, [R1+0xb0] ;  /* 0x0000b000015a7983 */ /* 0x000ee80000300a00 */
[----:B------:R1:W-:Y:S04]  /*66a0*/  STL.64 [R1+0x7f0], R14 ;  /* 0x0007f00e01007387 */ /* 0x0003e80000100a00 */
[----:B------:R-:W3:Y:S04]  /*66b0*/  LDL.LU.64 R88, [R1+0xa8] ;  /* 0x0000a80001587983 */ /* 0x000ee80000300a00 */
[----:B------:R-:W3:Y:S04]  /*66c0*/  LDL.LU.64 R86, [R1+0xa0] ;  /* 0x0000a00001567983 */ /* 0x000ee80000300a00 */
[----:B------:R1:W-:Y:S04]  /*66d0*/  STL.64 [R1+0x7f8], R4 ;  /* 0x0007f80401007387 */ /* 0x0003e80000100a00 */
[----:B------:R-:W3:Y:S04]  /*66e0*/  LDL.LU.64 R84, [R1+0x78] ;  /* 0x0000780001547983 */ /* 0x000ee80000300a00 */
[----:B------:R-:W-:Y:S01]  /*66f0*/  @!PT LDS RZ, [RZ] ;  /* 0x00000000fffff984 */ /* 0x000fe20000000800 */
[----:B------:R-:W-:Y:S01]  /*6700*/  @!PT LDS RZ, [RZ] ;  /* 0x00000000fffff984 */ /* 0x000fe20000000800 */
[----:B------:R-:W-:Y:S01]  /*6710*/  @!PT LDS RZ, [RZ] ;  /* 0x00000000fffff984 */ /* 0x000fe20000000800 */
[----:B------:R1:W-:Y:S04]  /*6720*/  LDGSTS.E [R7+0x20000], [R10.64], !P2 ;  /* 0x200000000a077fae */ /* 0x0003e8000d121848 */
[----:B------:R-:W3:Y:S04]  /*6730*/  LDL.LU.64 R82, [R1+0x70] ;  /* 0x0000700001527983 */ /* 0x000ee80000300a00 */
[----:B------:R1:W-:Y:S04]  /*6740*/  LDGSTS.E [R7+0x20200], [R16.64], !P2 ;  /* 0x2020000010077fae */ /* 0x0003e8000d121848 */
[----:B------:R1:W-:Y:S04]  /*6750*/  LDGSTS.E [R7+0x20400], [R14.64], !P2 ;  /* 0x204000000e077fae */ /* 0x0003e8000d121848 */
[----:B------:R2:W-:Y:S04]  /*6760*/  LDGSTS.E [R7+0x20600], [R4.64], !P2 ;  /* 0x2060000004077fae */ /* 0x0005e8000d121848 */
[----:B-1----:R-:W3:Y:S04]  /*6770*/  LDL.LU.64 R16, [R1+0x68] ;  /* 0x0000680001107983 */ /* 0x002ee80000300a00 */
[----:B------:R-:W3:Y:S01]  /*6780*/  LDL.LU.64 R14, [R1+0x60] ;  /* 0x00006000010e7983 */ /* 0x000ee20000300a00 */
[----:B----4-:R-:W-:-:S05]  /*6790*/  IMAD.WIDE R100, R2, 0x4, R98 ;  /* 0x0000000402647825 */ /* 0x010fca00078e0262 */
[----:B------:R1:W-:Y:S01]  /*67a0*/  LDGSTS.E [R7+0x22000], [R100.64], !P3 ;  /* 0x2200000064077fae */ /* 0x0003e2000d921848 */
[----:B--2---:R-:W-:-:S05]  /*67b0*/  IMAD.WIDE R98, R2, 0x4, R96 ;  /* 0x0000000402627825 */ /* 0x004fca00078e0260 */
[----:B------:R2:W-:Y:S01]  /*67c0*/  LDGSTS.E [R7+0x22200], [R98.64], !P3 ;  /* 0x2220000062077fae */ /* 0x0005e2000d921848 */
[----:B------:R-:W-:-:S03]  /*67d0*/  IMAD.WIDE R96, R2, 0x4, R12 ;  /* 0x0000000402607825 */ /* 0x000fc600078e020c */
[----:B------:R-:W4:Y:S04]  /*67e0*/  LDL.LU.64 R12, [R1+0x38] ;  /* 0x00003800010c7983 */ /* 0x000f280000300a00 */
[----:B------:R1:W-:Y:S04]  /*67f0*/  STL.64 [R1+0x4c0], R100 ;  /* 0x0004c06401007387 */ /* 0x0003e80000100a00 */
[----:B------:R-:W4:Y:S04]  /*6800*/  LDL.LU.64 R10, [R1+0x30] ;  /* 0x00003000010a7983 */ /* 0x000f280000300a00 */
[----:B------:R2:W-:Y:S04]  /*6810*/  STL.64 [R1+0x4d0], R98 ;  /* 0x0004d06201007387 */ /* 0x0005e80000100a00 */
[----:B------:R1:W-:Y:S04]  /*6820*/  STL.64 [R1+0x4e0], R96 ;  /* 0x0004e06001007387 */ /* 0x0003e80000100a00 */
[----:B------:R-:W4:Y:S04]  /*6830*/  LDL.LU.64 R8, [R1+0x28] ;  /* 0x0000280001087983 */ /* 0x000f280000300a00 */
[----:B------:R-:W4:Y:S04]  /*6840*/  LDL.LU.64 R4, [R1+0x20] ;  /* 0x0000200001047983 */ /* 0x000f280000300a00 */
[----:B------:R1:W-:Y:S01]  /*6850*/  LDGSTS.E [R7+0x22400], [R96.64], !P3 ;  /* 0x2240000060077fae */ /* 0x0003e2000d921848 */
[----:B---3--:R-:W-:-:S05]  /*6860*/  IMAD.WIDE R94, R2, 0x4, R94 ;  /* 0x00000004025e7825 */ /* 0x008fca00078e025e */
[----:B------:R3:W-:Y:S01]  /*6870*/  STL.64 [R1+0x4f0], R94 ;  /* 0x0004f05e01007387 */ /* 0x0007e20000100a00 */
[----:B------:R-:W-:-:S03]  /*6880*/  IMAD.WIDE R92, R2, 0x4, R92 ;  /* 0x00000004025c7825 */ /* 0x000fc600078e025c */
[----:B-1----:R-:W4:Y:S04]  /*6890*/  LDL.LU.64 R100, [R1+0xe28] ;  /* 0x000e280001647983 */ /* 0x002f280000300a00 */
[----:B--2---:R-:W2:Y:S01]  /*68a0*/  LDL.LU.64 R98, [R1+0xe20] ;  /* 0x000e200001627983 */ /* 0x004ea20000300a00 */
[----:B------:R-:W-:-:S03]  /*68b0*/  IMAD.WIDE R90, R2, 0x4, R90 ;  /* 0x00000004025a7825 */ /* 0x000fc600078e025a */
[----:B------:R-:W2:Y:S04]  /*68c0*/  LDL.LU.64 R96, [R1+0xe18] ;  /* 0x000e180001607983 */ /* 0x000ea80000300a00 */
[----:B------:R3:W-:Y:S01]  /*68d0*/  LDGSTS.E [R7+0x22600], [R94.64], !P3 ;  /* 0x226000005e077fae */ /* 0x0007e2000d921848 */
[----:B------:R-:W-:-:S03]  /*68e0*/  IMAD.WIDE R88, R2, 0x4, R88 ;  /* 0x0000000402587825 */ /* 0x000fc600078e0258 */
[----:B------:R1:W-:Y:S01]  /*68f0*/  LDGSTS.E [R7+0x24000], [R92.64], !P1 ;  /* 0x240000005c077fae */ /* 0x0003e2000c921848 */
[----:B------:R-:W-:-:S03]  /*6900*/  IMAD.WIDE R86, R2, 0x4, R86 ;  /* 0x0000000402567825 */ /* 0x000fc600078e0256 */
[----:B------:R1:W-:Y:S04]  /*6910*/  LDGSTS.E [R7+0x24200], [R90.64], !P1 ;  /* 0x242000005a077fae */ /* 0x0003e8000c921848 */
[----:B---3--:R-:W3:Y:S04]  /*6920*/  LDL.LU.64 R94, [R1+0xe10] ;  /* 0x000e1000015e7983 */ /* 0x008ee80000300a00 */
[----:B------:R1:W-:Y:S01]  /*6930*/  STL.64 [R1+0x500], R92 ;  /* 0x0005005c01007387 */ /* 0x0003e20000100a00 */
[----:B------:R-:W-:-:S03]  /*6940*/  IMAD.WIDE R84, R2, 0x4, R84 ;  /* 0x0000000402547825 */ /* 0x000fc600078e0254 */
[----:B------:R1:W-:Y:S01]  /*6950*/  STL.64 [R1+0x510], R90 ;  /* 0x0005105a01007387 */ /* 0x0003e20000100a00 */
[----:B------:R-:W-:-:S03]  /*6960*/  IMAD.WIDE R82, R2, 0x4, R82 ;  /* 0x0000000402527825 */ /* 0x000fc600078e0252 */
[----:B------:R1:W-:Y:S04]  /*6970*/  LDGSTS.E [R7+0x24400], [R88.64], !P1 ;  /* 0x2440000058077fae */ /* 0x0003e8000c921848 */
[----:B-1----:R-:W2:Y:S04]  /*6980*/  LDL.LU.64 R92, [R1+0xe08] ;  /* 0x000e0800015c7983 */ /* 0x002ea80000300a00 */
[----:B------:R1:W-:Y:S04]  /*6990*/  STL.64 [R1+0x520], R88 ;  /* 0x0005205801007387 */ /* 0x0003e80000100a00 */
[----:B------:R-:W2:Y:S01]  /*69a0*/  LDL.LU.64 R90, [R1+0xe00] ;  /* 0x000e0000015a7983 */ /* 0x000ea20000300a00 */
[----:B------:R-:W-:-:S03]  /*69b0*/  IMAD.WIDE R16, R2, 0x4, R16 ;  /* 0x0000000402107825 */ /* 0x000fc600078e0210 */
[----:B------:R1:W-:Y:S04]  /*69c0*/  STL.64 [R1+0x530], R86 ;  /* 0x0005305601007387 */ /* 0x0003e80000100a00 */
[----:B-1----:R-:W2:Y:S01]  /*69d0*/  LDL.LU.64 R88, [R1+0xdf8] ;  /* 0x000df80001587983 */ /* 0x002ea20000300a00 */
[----:B------:R-:W-:-:S03]  /*69e0*/  IMAD.WIDE R14, R2, 0x4, R14 ;  /* 0x00000004020e7825 */ /* 0x000fc600078e020e */
[----:B------:R1:W-:Y:S04]  /*69f0*/  LDGSTS.E [R7+0x24600], [R86.64], !P1 ;  /* 0x2460000056077fae */ /* 0x0003e8000c921848 */
[----:B------:R1:W-:Y:S04]  /*6a00*/  LDGSTS.E [R7+0x26000], [R84.64], !P4 ;  /* 0x2600000054077fae */ /* 0x0003e8000e121848 */
[----:B------:R1:W-:Y:S04]  /*6a10*/  LDGSTS.E [R7+0x26200], [R82.64], !P4 ;  /* 0x2620000052077fae */ /* 0x0003e8000e121848 */
[----:B-1----:R-:W2:Y:S04]  /*6a20*/  LDL.LU.64 R86, [R1+0xdf0] ;  /* 0x000df00001567983 */ /* 0x002ea80000300a00 */
[----:B------:R1:W-:Y:S04]  /*6a30*/  STL.64 [R1+0x540], R84 ;  /* 0x0005405401007387 */ /* 0x0003e80000100a00 */
[----:B------:R1:W-:Y:S04]  /*6a40*/  STL.64 [R1+0x550], R82 ;  /* 0x0005505201007387 */ /* 0x0003e80000100a00 */
[----:B------:R1:W-:Y:S04]  /*6a50*/  LDGSTS.E [R7+0x26400], [R16.64], !P4 ;  /* 0x2640000010077fae */ /* 0x0003e8000e121848 */
[----:B-1----:R-:W2:Y:S04]  /*6a60*/  LDL.LU.64 R84, [R1+0xde8] ;  /* 0x000de80001547983 */ /* 0x002ea80000300a00 */
[----:B------:R1:W-:Y:S04]  /*6a70*/  STL.64 [R1+0x560], R16 ;  /* 0x0005601001007387 */ /* 0x0003e80000100a00 */
[----:B------:R-:W2:Y:S04]  /*6a80*/  LDL.LU.64 R82, [R1+0xde0] ;  /* 0x000de00001527983 */ /* 0x000ea80000300a00 */
[----:B------:R1:W-:Y:S04]  /*6a90*/  STL.64 [R1+0x570], R14 ;  /* 0x0005700e01007387 */ /* 0x0003e80000100a00 */
[----:B-1----:R-:W3:Y:S04]  /*6aa0*/  LDL.LU.64 R16, [R1+0xdd8] ;  /* 0x000dd80001107983 */ /* 0x002ee80000300a00 */
[----:B------:R1:W-:Y:S04]  /*6ab0*/  LDGSTS.E [R7+0x26600], [R14.64], !P4 ;  /* 0x266000000e077fae */ /* 0x0003e8000e121848 */
[----:B-1----:R-:W3:Y:S01]  /*6ac0*/  LDL.LU.64 R14, [R1+0xdd0] ;  /* 0x000dd000010e7983 */ /* 0x002ee20000300a00 */
[----:B----4-:R-:W-:-:S04]  /*6ad0*/  IMAD.WIDE R12, R2, 0x4, R12 ;  /* 0x00000004020c7825 */ /* 0x010fc800078e020c */
[----:B------:R-:W-:Y:S01]  /*6ae0*/  IMAD.WIDE R10, R2, 0x4, R10 ;  /* 0x00000004020a7825 */ /* 0x000fe200078e020a */
[----:B------:R1:W-:Y:S04]  /*6af0*/  STL.64 [R1+0x578], R12 ;  /* 0x0005780c01007387 */ /* 0x0003e80000100a00 */
[----:B------:R-:W-:Y:S04]  /*6b00*/  STL.64 [R1+0x580], R10 ;  /* 0x0005800a01007387 */ /* 0x000fe80000100a00 */
[----:B------:R1:W-:Y:S01]  /*6b10*/  LDGSTS.E [R7+0x28000], [R12.64], !P0 ;  /* 0x280000000c077fae */ /* 0x0003e2000c121848 */
[----:B------:R-:W-:-:S03]  /*6b20*/  ISETP.GE.U32.AND P2, PT, R3, 0x7fffff64, PT ;  /* 0x7fffff640300780c */ /* 0x000fc60003f46070 */
[----:B-1----:R-:W4:Y:S01]  /*6b30*/  LDL.LU.64 R12, [R1+0xdc8] ;  /* 0x000dc800010c7983 */ /* 0x002f220000300a00 */
[----:B------:R-:W-:Y:S02]  /*6b40*/  IMAD.MOV.U32 R3, RZ, RZ, c[0x0][0x180] ;  /* 0x00006000ff037624 */ /* 0x000fe400078e00ff */
[C---:B------:R-:W-:Y:S01]  /*6b50*/  IMAD.WIDE R8, R2.reuse, 0x4, R8 ;  /* 0x0000000402087825 */ /* 0x040fe200078e0208 */
[----:B------:R1:W-:Y:S02]  /*6b60*/  LDGSTS.E [R7+0x28200], [R10.64], !P0 ;  /* 0x282000000a077fae */ /* 0x0003e4000c121848 */
[----:B------:R-:W-:Y:S01]  /*6b70*/  IADD3 R3, R3, -0x61, RZ ;  /* 0xffffff9f03037810 */ /* 0x000fe20007ffe0ff */
[----:B------:R-:W-:Y:S01]  /*6b80*/  IMAD.WIDE R4, R2, 0x4, R4 ;  /* 0x0000000402047825 */ /* 0x000fe200078e0204 */
[----:B------:R-:W-:Y:S02]  /*6b90*/  STL.64 [R1+0x588], R8 ;  /* 0x0005880801007387 */ /* 0x000fe40000100a00 */
[----:B------:R-:W-:-:S02]  /*6ba0*/  ISETP.GE.U32.AND P3, PT, R3, 0x7fffff60, PT ;  /* 0x7fffff600300780c */ /* 0x000fc40003f66070 */
[----:B------:R-:W-:Y:S01]  /*6bb0*/  MOV R3, c[0x0][0x180] ;  /* 0x0000600000037a02 */ /* 0x000fe20000000f00 */
[----:B------:R3:W-:Y:S04]  /*6bc0*/  LDGSTS.E [R7+0x28400], [R8.64], !P0 ;  /* 0x2840000008077fae */ /* 0x0007e8000c121848 */
[----:B------:R2:W-:Y:S01]  /*6bd0*/  STL.64 [R1+0x590], R4 ;  /* 0x0005900401007387 */ /* 0x0005e20000100a00 */
[----:B------:R-:W-:-:S03]  /*6be0*/  IADD3 R3, R3, -0x65, RZ ;  /* 0xffffff9b03037810 */ /* 0x000fc60007ffe0ff */
[----:B------:R2:W-:Y:S01]  /*6bf0*/  LDGSTS.E [R7+0x28600], [R4.64], !P0 ;  /* 0x2860000004077fae */ /* 0x0005e2000c121848 */
[----:B------:R-:W-:Y:S01]  /*6c00*/  ISETP.GE.U32.AND P1, PT, R3, 0x7fffff5c, PT ;  /* 0x7fffff5c0300780c */ /* 0x000fe20003f26070 */
[----:B------:R-:W-:-:S05]  /*6c10*/  IMAD.MOV.U32 R3, RZ, RZ, c[0x0][0x180] ;  /* 0x00006000ff037624 */ /* 0x000fca00078e00ff */
[----:B------:R-:W-:-:S04]  /*6c20*/  IADD3 R3, R3, -0x69, RZ ;  /* 0xffffff9703037810 */ /* 0x000fc80007ffe0ff */
[----:B------:R-:W-:Y:S01]  /*6c30*/  ISETP.GE.U32.AND P4, PT, R3, 0x7fffff58, PT ;  /* 0x7fffff580300780c */ /* 0x000fe20003f86070 */
[----:B------:R-:W-:-:S05]  /*6c40*/  IMAD.MOV.U32 R3, RZ, RZ, c[0x0][0x180] ;  /* 0x00006000ff037624 */ /* 0x000fca00078e00ff */
[----:B------:R-:W-:-:S04]  /*6c50*/  IADD3 R3, R3, -0x6d, RZ ;  /* 0xffffff9303037810 */ /* 0x000fc80007ffe0ff */
[----:B------:R-:W-:Y:S01]  /*6c60*/  ISETP.GE.U32.AND P0, PT, R3, 0x7fffff54, PT ;  /* 0x7fffff540300780c */ /* 0x000fe20003f06070 */
[----:B--2---:R-:W-:-:S04]  /*6c70*/  IMAD.WIDE R4, R2, 0x4, R82 ;  /* 0x0000000402047825 */ /* 0x004fc800078e0252 */
[----:B---3--:R-:W-:-:S04]  /*6c80*/  IMAD.WIDE R8, R2, 0x4, R16 ;  /* 0x0000000402087825 */ /* 0x008fc800078e0210 */
[----:B-1----:R-:W-:Y:S01]  /*6c90*/  IMAD.WIDE R10, R2, 0x4, R14 ;  /* 0x00000004020a7825 */ /* 0x002fe200078e020e */
[----:B------:R-:W-:-:S04]  /*6ca0*/  MOV R15, c[0x0][0x180] ;  /* 0x00006000000f7a02 */ /* 0x000fc80000000f00 */
[----:B------:R-:W-:Y:S01]  /*6cb0*/  IADD3 R3, R15, -0x71, RZ ;  /* 0xffffff8f0f037810 */ /* 0x000fe20007ffe0ff */
[----:B----4-:R-:W-:-:S05]  /*6cc0*/  IMAD.WIDE R12, R2, 0x4, R12 ;  /* 0x00000004020c7825 */ /* 0x010fca00078e020c */
[----:B------:R1:W-:Y:S04]  /*6cd0*/  STL.64 [R1+0x5e8], R12 ;  /* 0x0005e80c01007387 */ /* 0x0003e80000100a00 */
[----:B------:R1:W-:Y:S04]  /*6ce0*/  LDGSTS.E [R7+0x2a000], [R12.64], !P6 ;  /* 0x2a0000000c077fae */ /* 0x0003e8000f121848 */
        /* <DEDUP_REMOVED lines=51> */
[----:B------:R1:W-:Y:S01]  /*7020*/  STL.64 [R1+0x888], R8 ;  /* 0x0008880801007387 */ /* 0x0003e20000100a00 */
[----:B------:R-:W-:-:S03]  /*7030*/  ISETP.GE.U32.AND P6, PT, R3, 0x7fffff50, PT ;  /* 0x7fffff500300780c */ /* 0x000fc60003fc6070 */
        /* <DEDUP_REMOVED lines=21> */
[----:B------:R2:W-:Y:S01]  /*7190*/  STL.64 [R1+0x908], R10 ;  /* 0x0009080a01007387 */ /* 0x0005e20000100a00 */
[----:B------:R-:W-:-:S03]  /*71a0*/  ISETP.GE.U32.AND P5, PT, R3, 0x7fffff4c, PT ;  /* 0x7fffff4c0300780c */ /* 0x000fc60003fa6070 */
        /* <DEDUP_REMOVED lines=9> */
[----:B------:R-:W-:-:S03]  /*7240*/  IADD3 R3, R15, -0x79, RZ ;  /* 0xffffff870f037810 */ /* 0x000fc60007ffe0ff */
        /* <DEDUP_REMOVED lines=12> */
[----:B------:R-:W-:Y:S04]  /*7310*/  STL.64 [R1+0x980], R12 ;  /* 0x0009800c01007387 */ /* 0x000fe80000100a00 */
[----:B------:R1:W-:Y:S01]  /*7320*/  STL.64 [R1+0x988], R10 ;  /* 0x0009880a01007387 */ /* 0x0003e20000100a00 */
[----:B--2---:R-:W-:-:S03]  /*7330*/  IMAD.WIDE R4, R2, 0x4, R146 ;  /* 0x0000000402047825 */ /* 0x004fc600078e0292 */
[----:B------:R2:W-:Y:S04]  /*7340*/  STL.64 [R1+0x990], R8 ;  /* 0x0009900801007387 */ /* 0x0005e80000100a00 */
[----:B------:R3:W-:Y:S01]  /*7350*/  STL.64 [R1+0x998], R4 ;  /* 0x0009980401007387 */ /* 0x0007e20000100a00 */
[----:B------:R-:W-:-:S03]  /*7360*/  IMAD.WIDE R86, R2, 0x4, R148 ;  /* 0x0000000402567825 */ /* 0x000fc600078e0294 */
[----:B------:R-:W4:Y:S04]  /*7370*/  LDL.LU.64 R82, [R1+0x120] ;  /* 0x0001200001527983 */ /* 0x000f280000300a00 */
[----:B------:R1:W-:Y:S04]  /*7380*/  LDGSTS.E [R7+0x3a000], [R12.64], !P5 ;  /* 0x3a0000000c077fae */ /* 0x0003e8000e921848 */
[----:B------:R1:W-:Y:S04]  /*7390*/  LDGSTS.E [R7+0x3a200], [R10.64], !P5 ;  /* 0x3a2000000a077fae */ /* 0x0003e8000e921848 */
[----:B------:R-:W4:Y:S04]  /*73a0*/  LDL.LU.64 R16, [R1+0x118] ;  /* 0x0001180001107983 */ /* 0x000f280000300a00 */
[----:B------:R2:W-:Y:S01]  /*73b0*/  LDGSTS.E [R7+0x3a400], [R8.64], !P5 ;  /* 0x3a40000008077fae */ /* 0x0005e2000e921848 */
[----:B-1----:R-:W-:-:S03]  /*73c0*/  IMAD.WIDE R10, R2, 0x4, R150 ;  /* 0x00000004020a7825 */ /* 0x002fc600078e0296 */
[----:B------:R3:W-:Y:S04]  /*73d0*/  LDGSTS.E [R7+0x3a600], [R4.64], !P5 ;  /* 0x3a60000004077fae */ /* 0x0007e8000e921848 */
[----:B------:R-:W4:Y:S01]  /*73e0*/  LDL.LU.64 R84, [R1+0x110] ;  /* 0x0001100001547983 */ /* 0x000f220000300a00 */
[----:B--2---:R-:W-:-:S03]  /*73f0*/  IMAD.WIDE R8, R2, 0x4, R152 ;  /* 0x0000000402087825 */ /* 0x004fc600078e0298 */
[----:B------:R-:W2:Y:S01]  /*7400*/  LDL.LU.64 R12, [R1+0x108] ;  /* 0x00010800010c7983 */ /* 0x000ea20000300a00 */
[----:B---3--:R-:W-:-:S03]  /*7410*/  IMAD.WIDE R4, R2, 0x4, R154 ;  /* 0x0000000402047825 */ /* 0x008fc600078e029a */
[----:B------:R-:W-:Y:S04]  /*7420*/  STL.64 [R1+0x9a0], R86 ;  /* 0x0009a05601007387 */ /* 0x000fe80000100a00 */
[----:B------:R-:W-:Y:S04]  /*7430*/  STL.64 [R1+0x9e8], R10 ;  /* 0x0009e80a01007387 */ /* 0x000fe80000100a00 */
[----:B------:R1:W-:Y:S04]  /*7440*/  LDGSTS.E [R7+0x3c000], [R86.64], !P2 ;  /* 0x3c00000056077fae */ /* 0x0003e8000d121848 */
[----:B------:R3:W-:Y:S04]  /*7450*/  STL.64 [R1+0x9f0], R8 ;  /* 0x0009f00801007387 */ /* 0x0007e80000100a00 */
[----:B------:R1:W-:Y:S04]  /*7460*/  LDGSTS.E [R7+0x3c200], [R10.64], !P2 ;  /* 0x3c2000000a077fae */ /* 0x0003e8000d121848 */
[----:B------:R1:W-:Y:S04]  /*7470*/  STL.64 [R1+0x9f8], R4 ;  /* 0x0009f80401007387 */ /* 0x0003e80000100a00 */
[----:B------:R3:W-:Y:S04]  /*7480*/  LDGSTS.E [R7+0x3c400], [R8.64], !P2 ;  /* 0x3c40000008077fae */ /* 0x0007e8000d121848 */
[----:B------:R1:W-:Y:S04]  /*7490*/  LDGSTS.E [R7+0x3c600], [R4.64], !P2 ;  /* 0x3c60000004077fae */ /* 0x0003e8000d121848 */
[----:B---3--:R-:W3:Y:S04]  /*74a0*/  LDL.LU.64 R8, [R1+0xd8] ;  /* 0x0000d80001087983 */ /* 0x008ee80000300a00 */
[----:B-1----:R-:W3:Y:S04]  /*74b0*/  LDL.LU.64 R4, [R1+0xd0] ;  /* 0x0000d00001047983 */ /* 0x002ee80000300a00 */
[----:B------:R-:W3:Y:S04]  /*74c0*/  LDL.LU.64 R10, [R1+0xc8] ;  /* 0x0000c800010a7983 */ /* 0x000ee80000300a00 */
[----:B------:R-:W1:Y:S01]  /*74d0*/  S2R R14, SR_TID.X ;  /* 0x00000000000e7919 */ /* 0x000e620000002100 */
[----:B------:R-:W-:-:S04]  /*74e0*/  IADD3 R3, R15, -0x7d, RZ ;  /* 0xffffff830f037810 */ /* 0x000fc80007ffe0ff */
[----:B------:R-:W-:Y:S01]  /*74f0*/  ISETP.GE.U32.AND P3, PT, R3, 0x7fffff44, PT ;  /* 0x7fffff440300780c */ /* 0x000fe20003f66070 */
[----:B------:R-:W-:Y:S01]  /*7500*/  IMAD.WIDE R92, R2, 0x4, R156 ;  /* 0x00000004025c7825 */ /* 0x000fe200078e029c */
[----:B------:R-:W-:-:S03]  /*7510*/  IADD3 R3, R15, -0x42, RZ ;  /* 0xffffffbe0f037810 */ /* 0x000fc60007ffe0ff */
[----:B------:R-:W-:Y:S01]  /*7520*/  IMAD.WIDE R90, R2, 0x4, R158 ;  /* 0x00000004025a7825 */ /* 0x000fe200078e029e */
[----:B------:R-:W-:-:S03]  /*7530*/  ISETP.GE.U32.AND P1, PT, R3, 0x7fffff7f, PT ;  /* 0x7fffff7f0300780c */ /* 0x000fc60003f26070 */
[C---:B------:R-:W-:Y:S01]  /*7540*/  IMAD.WIDE R88, R2.reuse, 0x4, R160 ;  /* 0x0000000402587825 */ /* 0x040fe200078e02a0 */
[----:B------:R-:W-:Y:S03]  /*7550*/  STL.64 [R1+0xa08], R92 ;  /* 0x000a085c01007387 */ /* 0x000fe60000100a00 */
[----:B------:R-:W-:Y:S01]  /*7560*/  IMAD.WIDE R86, R2, 0x4, R162 ;  /* 0x0000000402567825 */ /* 0x000fe200078e02a2 */
[----:B------:R-:W-:Y:S01]  /*7570*/  STL.64 [R1+0xa10], R90 ;  /* 0x000a105a01007387 */ /* 0x000fe20000100a00 */
[----:B-1----:R-:W-:-:S03]  /*7580*/  LOP3.LUT R14, R14, 0x7f, RZ, 0xc0, !PT ;  /* 0x0000007f0e0e7812 */ /* 0x002fc600078ec0ff */
[----:B------:R-:W-:Y:S04]  /*7590*/  STL.64 [R1+0xa18], R88 ;  /* 0x000a185801007387 */ /* 0x000fe80000100a00 */
[----:B------:R1:W-:Y:S01]  /*75a0*/  STL.64 [R1+0xa20], R86 ;  /* 0x000a205601007387 */ /* 0x0003e20000100a00 */
[----:B------:R-:W-:-:S03]  /*75b0*/  IMAD.SHL.U32 R14, R14, 0x4, RZ ;  /* 0x000000040e0e7824 */ /* 0x000fc600078e00ff */
[----:B------:R1:W-:Y:S04]  /*75c0*/  LDGSTS.E [R7+0x3e000], [R92.64], !P3 ;  /* 0x3e0000005c077fae */ /* 0x0003e8000d921848 */
[----:B------:R-:W3:Y:S04]  /*75d0*/  LDL.LU.64 R98, [R1+0xc0] ;  /* 0x0000c00001627983 */ /* 0x000ee80000300a00 */
[----:B------:R1:W-:Y:S04]  /*75e0*/  LDGSTS.E [R7+0x3e200], [R90.64], !P3 ;  /* 0x3e2000005a077fae */ /* 0x0003e8000d921848 */
[----:B------:R-:W3:Y:S04]  /*75f0*/  LDL.LU.64 R96, [R1+0x98] ;  /* 0x0000980001607983 */ /* 0x000ee80000300a00 */
[----:B------:R1:W-:Y:S04]  /*7600*/  LDGSTS.E [R7+0x3e400], [R88.64], !P3 ;  /* 0x3e40000058077fae */ /* 0x0003e8000d921848 */
[----:B------:R-:W3:Y:S04]  /*7610*/  LDL.LU.64 R94, [R1+0x90] ;  /* 0x00009000015e7983 */ /* 0x000ee80000300a00 */
[----:B------:R1:W-:Y:S02]  /*7620*/  LDGSTS.E [R7+0x3e600], [R86.64], !P3 ;  /* 0x3e60000056077fae */ /* 0x0003e4000d921848 */
[----:B-1----:R-:W-:Y:S01]  /*7630*/  LOP3.LUT R87, R14, 0x20, RZ, 0x3c, !PT ;  /* 0x000000200e577812 */ /* 0x002fe200078e3cff */
[----:B----4-:R-:W-:-:S05]  /*7640*/  IMAD.WIDE R82, R2, 0x4, R82 ;  /* 0x0000000402527825 */ /* 0x010fca00078e0252 */
[----:B------:R1:W-:Y:S04]  /*7650*/  STL.64 [R1+0x30], R82 ;  /* 0x0000305201007387 */ /* 0x0003e80000100a00 */
[----:B------:R-:W4:Y:S01]  /*7660*/  LDL.LU.64 R92, [R1+0x88] ;  /* 0x00008800015c7983 */ /* 0x000f220000300a00 */
[----:B------:R-:W-:-:S03]  /*7670*/  IMAD.WIDE R16, R2, 0x4, R16 ;  /* 0x0000000402107825 */ /* 0x000fc600078e0210 */
[----:B------:R1:W-:Y:S04]  /*7680*/  LDGSTS.E [R87+0x20800], [R82.64], !P1 ;  /* 0x2080000052577fae */ /* 0x0003e8000c921848 */
[----:B------:R1:W-:Y:S04]  /*7690*/  STL.64 [R1+0x38], R16 ;  /* 0x0000381001007387 */ /* 0x0003e80000100a00 */
[----:B------:R-:W4:Y:S01]  /*76a0*/  LDL.LU.64 R90, [R1+0x80] ;  /* 0x00008000015a7983 */ /* 0x000f220000300a00 */
[----:B------:R-:W-:-:S03]  /*76b0*/  IMAD.WIDE R100, R2, 0x4, R84 ;  /* 0x0000000402647825 */ /* 0x000fc600078e0254 */
[----:B------:R1:W-:Y:S01]  /*76c0*/  LDGSTS.E [R87+0x20a00], [R16.64], !P1 ;  /* 0x20a0000010577fae */ /* 0x0003e2000c921848 */
[----:B--2---:R-:W-:-:S03]  /*76d0*/  IMAD.WIDE R12, R2, 0x4, R12 ;  /* 0x00000004020c7825 */ /* 0x004fc600078e020c */
[----:B------:R-:W-:Y:S04]  /*76e0*/  STL.64 [R1+0x338], R100 ;  /* 0x0003386401007387 */ /* 0x000fe80000100a00 */
[----:B------:R2:W-:Y:S04]  /*76f0*/  STL.64 [R1+0x340], R12 ;  /* 0x0003400c01007387 */ /* 0x0005e80000100a00 */
[----:B------:R-:W4:Y:S04]  /*7700*/  LDL.LU.64 R88, [R1+0x58] ;  /* 0x0000580001587983 */ /* 0x000f280000300a00 */
[----:B------:R-:W4:Y:S04]  /*7710*/  LDL.LU.64 R84, [R1+0x50] ;  /* 0x0000500001547983 */ /* 0x000f280000300a00 */
[----:B-1----:R-:W4:Y:S04]  /*7720*/  LDL.LU.64 R82, [R1+0x48] ;  /* 0x0000480001527983 */ /* 0x002f280000300a00 */
[----:B------:R1:W-:Y:S04]  /*7730*/  LDGSTS.E [R87+0x20c00], [R100.64], !P1 ;  /* 0x20c0000064577fae */ /* 0x0003e8000c921848 */
[----:B------:R-:W4:Y:S04]  /*7740*/  LDL.LU.64 R16, [R1+0x40] ;  /* 0x0000400001107983 */ /* 0x000f280000300a00 */
[----:B------:R2:W-:Y:S01]  /*7750*/  LDGSTS.E [R87+0x20e00], [R12.64], !P1 ;  /* 0x20e000000c577fae */ /* 0x0005e2000c921848 */
[----:B---3--:R-:W-:-:S03]  /*7760*/  IMAD.WIDE R104, R2, 0x4, R8 ;  /* 0x0000000402687825 */ /* 0x008fc600078e0208 */
[----:B--2---:R-:W2:Y:S01]  /*7770*/  LDL.LU.64 R12, [R1+0x18] ;  /* 0x00001800010c7983 */ /* 0x004ea20000300a00 */
[----:B------:R-:W-:-:S03]  /*7780*/  IMAD.WIDE R102, R2, 0x4, R4 ;  /* 0x0000000402667825 */ /* 0x000fc600078e0204 */
[----:B------:R-:W-:Y:S01]  /*7790*/  STL.64 [R1+0x3d0], R104 ;  /* 0x0003d06801007387 */ /* 0x000fe20000100a00 */
[----:B-1----:R-:W-:-:S03]  /*77a0*/  IMAD.WIDE R100, R2, 0x4, R10 ;  /* 0x0000000402647825 */ /* 0x002fc600078e020a */
[----:B------:R-:W3:Y:S04]  /*77b0*/  LDL.LU.64 R10, [R1+0x10] ;  /* 0x00001000010a7983 */ /* 0x000ee80000300a00 */
[----:B------:R-:W-:Y:S04]  /*77c0*/  STL.64 [R1+0x408], R102 ;  /* 0x0004086601007387 */ /* 0x000fe80000100a00 */
[----:B------:R-:W3:Y:S04]  /*77d0*/  LDL.LU.64 R8, [R1+0x8] ;  /* 0x0000080001087983 */ /* 0x000ee80000300a00 */
[----:B------:R-:W-:Y:S04]  /*77e0*/  STL.64 [R1+0x410], R100 ;  /* 0x0004106401007387 */ /* 0x000fe80000100a00 */
[----:B------:R-:W3:Y:S01]  /*77f0*/  LDL.LU.64 R4, [R1] ;  /* 0x0000000001047983 */ /* 0x000ee20000300a00 */
[----:B------:R-:W-:-:S04]  /*7800*/  IADD3 R3, R15, -0x46, RZ ;  /* 0xffffffba0f037810 */ /* 0x000fc80007ffe0ff */
[----:B------:R-:W-:Y:S02]  /*7810*/  ISETP.GE.U32.AND P4, PT, R3, 0x7fffff7b, PT ;  /* 0x7fffff7b0300780c */ /* 0x000fe40003f86070 */
[----:B------:R-:W-:-:S04]  /*7820*/  IADD3 R3, R15, -0x4a, RZ ;  /* 0xffffffb60f037810 */ /* 0x000fc80007ffe0ff */
[----:B------:R-:W-:Y:S02]  /*7830*/  ISETP.GE.U32.AND P0, PT, R3, 0x7fffff77, PT ;  /* 0x7fffff770300780c */ /* 0x000fe40003f06070 */
[----:B------:R-:W-:-:S04]  /*7840*/  IADD3 R3, R15, -0x4e, RZ ;  /* 0xffffffb20f037810 */ /* 0x000fc80007ffe0ff */
[----:B------:R-:W-:Y:S01]  /*7850*/  ISETP.GE.U32.AND P6, PT, R3, 0x7fffff73, PT ;  /* 0x7fffff730300780c */ /* 0x000fe20003fc6070 */
[----:B------:R1:W-:Y:S01]  /*7860*/  LDGSTS.E [R87+0x22800], [R104.64], !P4 ;  /* 0x2280000068577fae */ /* 0x0003e2000e121848 */
[----:B------:R-:W-:-:S03]  /*7870*/  IADD3 R3, R15, -0x52, RZ ;  /* 0xffffffae0f037810 */ /* 0x000fc60007ffe0ff */
[----:B------:R1:W-:Y:S01]  /*7880*/  LDGSTS.E [R87+0x22a00], [R102.64], !P4 ;  /* 0x22a0000066577fae */ /* 0x0003e2000e121848 */
[----:B------:R-:W-:Y:S02]  /*7890*/  ISETP.GE.U32.AND P5, PT, R3, 0x7fffff6f, PT ;  /* 0x7fffff6f0300780c */ /* 0x000fe40003fa6070 */
[----:B------:R-:W-:Y:S01]  /*78a0*/  IADD3 R3, R15, -0x56, RZ ;  /* 0xffffffaa0f037810 */ /* 0x000fe20007ffe0ff */
[C---:B------:R-:W-:Y:S01]  /*78b0*/  IMAD.WIDE R98, R2.reuse, 0x4, R98 ;  /* 0x0000000402627825 */ /* 0x040fe200078e0262 */
[----:B------:R1:W-:Y:S02]  /*78c0*/  LDGSTS.E [R87+0x22c00], [R100.64], !P4 ;  /* 0x22c0000064577fae */ /* 0x0003e4000e121848 */
[----:B------:R-:W-:Y:S02]  /*78d0*/  ISETP.GE.U32.AND P2, PT, R3, 0x7fffff6b, PT ;  /* 0x7fffff6b0300780c */ /* 0x000fe40003f46070 */
[----:B------:R-:W-:Y:S01]  /*78e0*/  IADD3 R3, R15, -0x5a, RZ ;  /* 0xffffffa60f037810 */ /* 0x000fe20007ffe0ff */
[----:B------:R-:W-:Y:S01]  /*78f0*/  IMAD.WIDE R96, R2, 0x4, R96 ;  /* 0x0000000402607825 */ /* 0x000fe200078e0260 */
[----:B------:R-:W-:Y:S02]  /*7900*/  STL.64 [R1+0x420], R98 ;  /* 0x0004206201007387 */ /* 0x000fe40000100a00 */
[----:B------:R-:W-:-:S02]  /*7910*/  ISETP.GE.U32.AND P3, PT, R3, 0x7fffff67, PT ;  /* 0x7fffff670300780c */ /* 0x000fc40003f66070 */
[----:B------:R1:W-:Y:S01]  /*7920*/  LDGSTS.E [R87+0x22e00], [R98.64], !P4 ;  /* 0x22e0000062577fae */ /* 0x0003e2000e121848 */
[----:B------:R-:W-:Y:S01]  /*7930*/  IMAD.WIDE R94, R2, 0x4, R94 ;  /* 0x00000004025e7825 */ /* 0x000fe200078e025e */
[----:B------:R-:W-:Y:S02]  /*7940*/  IADD3 R3, R15, -0x5e, RZ ;  /* 0xffffffa20f037810 */ /* 0x000fe40007ffe0ff */
[----:B------:R-:W-:Y:S04]  /*7950*/  STL.64 [R1+0x498], R96 ;  /* 0x0004986001007387 */ /* 0x000fe80000100a00 */
[----:B------:R1:W-:Y:S01]  /*7960*/  LDGSTS.E [R87+0x24800], [R96.64], !P0 ;  /* 0x2480000060577fae */ /* 0x0003e2000c121848 */
[----:B------:R-:W-:-:S03]  /*7970*/  ISETP.GE.U32.AND P1, PT, R3, 0x7fffff63, PT ;  /* 0x7fffff630300780c */ /* 0x000fc60003f26070 */
[----:B------:R-:W-:Y:S04]  /*7980*/  STL.64 [R1+0x4a0], R94 ;  /* 0x0004a05e01007387 */ /* 0x000fe80000100a00 */
[----:B------:R1:W-:Y:S01]  /*7990*/  LDGSTS.E [R87+0x24a00], [R94.64], !P0 ;  /* 0x24a000005e577fae */ /* 0x0003e2000c121848 */
[----:B------:R-:W-:-:S04]  /*79a0*/  IADD3 R3, R15, -0x62, RZ ;  /* 0xffffff9e0f037810 */ /* 0x000fc80007ffe0ff */
[----:B------:R-:W-:Y:S02]  /*79b0*/  ISETP.GE.U32.AND P4, PT, R3, 0x7fffff5f, PT ;  /* 0x7fffff5f0300780c */ /* 0x000fe40003f86070 */
[----:B------:R-:W-:Y:S01]  /*79c0*/  IADD3 R3, R15, -0x66, RZ ;  /* 0xffffff9a0f037810 */ /* 0x000fe20007ffe0ff */
[----:B----4-:R-:W-:-:S05]  /*79d0*/  IMAD.WIDE R92, R2, 0x4, R92 ;  /* 0x00000004025c7825 */ /* 0x010fca00078e025c */
[----:B------:R-:W-:Y:S04]  /*79e0*/  STL.64 [R1+0x4a8], R92 ;  /* 0x0004a85c01007387 */ /* 0x000fe80000100a00 */
[----:B------:R2:W-:Y:S01]  /*79f0*/  LDGSTS.E [R87+0x24c00], [R92.64], !P0 ;  /* 0x24c000005c577fae */ /* 0x0005e2000c121848 */
[----:B------:R-:W-:-:S05]  /*7a00*/  IMAD.WIDE R90, R2, 0x4, R90 ;  /* 0x00000004025a7825 */ /* 0x000fca00078e025a */
[----:B------:R-:W-:Y:S04]  /*7a10*/  STL.64 [R1+0x4b0], R90 ;  /* 0x0004b05a01007387 */ /* 0x000fe80000100a00 */
[----:B------:R1:W-:Y:S01]  /*7a20*/  LDGSTS.E [R87+0x24e00], [R90.64], !P0 ;  /* 0x24e000005a577fae */ /* 0x0003e2000c121848 */
[----:B------:R-:W-:-:S04]  /*7a30*/  IMAD.WIDE R88, R2, 0x4, R88 ;  /* 0x0000000402587825 */ /* 0x000fc800078e0258 */
[C---:B------:R-:W-:Y:S01]  /*7a40*/  IMAD.WIDE R84, R2.reuse, 0x4, R84 ;  /* 0x0000000402547825 */ /* 0x040fe200078e0254 */
[----:B------:R-:W-:Y:S03]  /*7a50*/  STL.64 [R1+0x4b8], R88 ;  /* 0x0004b85801007387 */ /* 0x000fe60000100a00 */
[C---:B------:R-:W-:Y:S01]  /*7a60*/  IMAD.WIDE R82, R2.reuse, 0x4, R82 ;  /* 0x0000000402527825 */ /* 0x040fe200078e0252 */
[----:B------:R1:W-:Y:S04]  /*7a70*/  LDGSTS.E [R87+0x26800], [R88.64], !P6 ;  /* 0x2680000058577fae */ /* 0x0003e8000f121848 */
[----:B------:R-:W-:Y:S01]  /*7a80*/  STL.64 [R1+0x4c8], R84 ;  /* 0x0004c85401007387 */ /* 0x000fe20000100a00 */
[----:B------:R-:W-:-:S03]  /*7a90*/  IMAD.WIDE R16, R2, 0x4, R16 ;  /* 0x0000000402107825 */ /* 0x000fc600078e0210 */
[----:B------:R1:W-:Y:S04]  /*7aa0*/  LDGSTS.E [R87+0x26a00], [R84.64], !P6 ;  /* 0x26a0000054577fae */ /* 0x0003e8000f121848 */
[----:B------:R-:W-:Y:S04]  /*7ab0*/  STL.64 [R1+0x4d8], R82 ;  /* 0x0004d85201007387 */ /* 0x000fe80000100a00 */
[----:B------:R1:W-:Y:S04]  /*7ac0*/  LDGSTS.E [R87+0x26c00], [R82.64], !P6 ;  /* 0x26c0000052577fae */ /* 0x0003e8000f121848 */
[----:B------:R-:W-:Y:S01]  /*7ad0*/  STL.64 [R1+0x4e8], R16 ;  /* 0x0004e81001007387 */ /* 0x000fe20000100a00 */
[----:B--2---:R-:W-:-:S03]  /*7ae0*/  IMAD.WIDE R12, R2, 0x4, R12 ;  /* 0x00000004020c7825 */ /* 0x004fc600078e020c */
[----:B------:R2:W-:Y:S04]  /*7af0*/  LDGSTS.E [R87+0x26e00], [R16.64], !P6 ;  /* 0x26e0000010577fae */ /* 0x0005e8000f121848 */
[----:B------:R1:W-:Y:S01]  /*7b00*/  STL.64 [R1+0x4f8], R12 ;  /* 0x0004f80c01007387 */ /* 0x0003e20000100a00 */
[----:B---3--:R-:W-:-:S03]  /*7b10*/  IMAD.WIDE R10, R2, 0x4, R10 ;  /* 0x00000004020a7825 */ /* 0x008fc600078e020a */
[----:B------:R1:W-:Y:S01]  /*7b20*/  LDGSTS.E [R87+0x28800], [R12.64], !P5 ;  /* 0x288000000c577fae */ /* 0x0003e2000e921848 */
[----:B------:R-:W-:-:S03]  /*7b30*/  IMAD.WIDE R8, R2, 0x4, R8 ;  /* 0x0000000402087825 */ /* 0x000fc600078e0208 */
[----:B------:R3:W-:Y:S04]  /*7b40*/  STL.64 [R1+0x508], R10 ;  /* 0x0005080a01007387 */ /* 0x0007e80000100a00 */
[----:B------:R3:W-:Y:S01]  /*7b50*/  LDGSTS.E [R87+0x28a00], [R10.64], !P5 ;  /* 0x28a000000a577fae */ /* 0x0007e2000e921848 */
[----:B------:R-:W-:-:S03]  /*7b60*/  IMAD.WIDE R4, R2, 0x4, R4 ;  /* 0x0000000402047825 */ /* 0x000fc600078e0204 */
[----:B------:R2:W-:Y:S01]  /*7b70*/  STL.64 [R1+0x518], R8 ;  /* 0x0005180801007387 */ /* 0x0005e20000100a00 */
[----:B-1----:R-:W-:-:S03]  /*7b80*/  IMAD.WIDE R12, R2, 0x4, R164 ;  /* 0x00000004020c7825 */ /* 0x002fc600078e02a4 */
[----:B------:R2:W-:Y:S01]  /*7b90*/  LDGSTS.E [R87+0x28c00], [R8.64], !P5 ;  /* 0x28c0000008577fae */ /* 0x0005e2000e921848 */
[----:B---3--:R-:W-:-:S03]  /*7ba0*/  IMAD.WIDE R10, R2, 0x4, R166 ;  /* 0x00000004020a7825 */ /* 0x008fc600078e02a6 */
[----:B------:R1:W-:Y:S01]  /*7bb0*/  STL.64 [R1+0x528], R4 ;  /* 0x0005280401007387 */ /* 0x0003e20000100a00 */
[----:B------:R-:W-:-:S03]  /*7bc0*/  ISETP.GE.U32.AND P0, PT, R3, 0x7fffff5b, PT ;  /* 0x7fffff5b0300780c */ /* 0x000fc60003f06070 */
        /* <DEDUP_REMOVED lines=119> */
[----:B------:R-:W-:Y:S01]  /*8340*/  STL.64 [R1+0x930], R10 ;  /* 0x0009300a01007387 */ /* 0x000fe20000100a00 */
[----:B-1----:R-:W-:-:S03]  /*8350*/  IMAD.WIDE R4, R2, 0x4, R234 ;  /* 0x0000000402047825 */ /* 0x002fc600078e02ea */
[----:B------:R1:W-:Y:S01]  /*8360*/  STL.64 [R1+0x938], R8 ;  /* 0x0009380801007387 */ /* 0x0003e20000100a00 */
[----:B------:R-:W-:Y:S01]  /*8370*/  IADD3 R3, R15, -0x53, RZ ;  /* 0xffffffad0f037810 */ /* 0x000fe20007ffe0ff */
[C---:B------:R-:W-:Y:S02]  /*8380*/  IMAD.WIDE R84, R2.reuse, 0x4, R236 ;  /* 0x0000000402547825 */ /* 0x040fe400078e02ec */
[----:B------:R2:W-:Y:S04]  /*8390*/  LDGSTS.E [R87+0x3a800], [R12.64], !P3 ;  /* 0x3a8000000c577fae */ /* 0x0005e8000d921848 */
[----:B------:R3:W-:Y:S01]  /*83a0*/  STL.64 [R1+0x940], R4 ;  /* 0x0009400401007387 */ /* 0x0007e20000100a00 */
[----:B------:R-:W-:-:S03]  /*83b0*/  IMAD.WIDE R82, R2, 0x4, R238 ;  /* 0x0000000402527825 */ /* 0x000fc600078e02ee */
[----:B------:R1:W-:Y:S01]  /*83c0*/  LDGSTS.E [R87+0x3aa00], [R10.64], !P3 ;  /* 0x3aa000000a577fae */ /* 0x0003e2000d921848 */
[----:B------:R-:W-:-:S03]  /*83d0*/  IMAD.WIDE R16, R2, 0x4, R240 ;  /* 0x0000000402107825 */ /* 0x000fc600078e02f0 */
[----:B------:R-:W4:Y:S04]  /*83e0*/  LDL.LU.64 R14, [R1+0x100] ;  /* 0x00010000010e7983 */ /* 0x000f280000300a00 */
[----:B------:R1:W-:Y:S04]  /*83f0*/  LDGSTS.E [R87+0x3ac00], [R8.64], !P3 ;  /* 0x3ac0000008577fae */ /* 0x0003e8000d921848 */
[----:B--2---:R-:W2:Y:S04]  /*8400*/  LDL.LU.64 R12, [R1+0x128] ;  /* 0x00012800010c7983 */ /* 0x004ea80000300a00 */
[----:B------:R3:W-:Y:S04]  /*8410*/  LDGSTS.E [R87+0x3ae00], [R4.64], !P3 ;  /* 0x3ae0000004577fae */ /* 0x0007e8000d921848 */
[----:B-1----:R-:W2:Y:S04]  /*8420*/  LDL.LU.64 R8, [R1+0x130] ;  /* 0x0001300001087983 */ /* 0x002ea80000300a00 */
[----:B------:R-:W2:Y:S01]  /*8430*/  LDL.LU.64 R10, [R1+0x138] ;  /* 0x00013800010a7983 */ /* 0x000ea20000300a00 */
[----:B---3--:R-:W-:-:S03]  /*8440*/  IMAD.WIDE R4, R2, 0x4, R242 ;  /* 0x0000000402047825 */ /* 0x008fc600078e02f2 */
[----:B------:R1:W-:Y:S04]  /*8450*/  STL.64 [R1+0x9a8], R84 ;  /* 0x0009a85401007387 */ /* 0x0003e80000100a00 */
[----:B------:R3:W-:Y:S04]  /*8460*/  STL.64 [R1+0x9b0], R82 ;  /* 0x0009b05201007387 */ /* 0x0007e80000100a00 */
[----:B------:R1:W-:Y:S04]  /*8470*/  STL.64 [R1+0x9b8], R16 ;  /* 0x0009b81001007387 */ /* 0x0003e80000100a00 */
[----:B------:R1:W-:Y:S04]  /*8480*/  LDGSTS.E [R87+0x3c800], [R84.64], !P1 ;  /* 0x3c80000054577fae */ /* 0x0003e8000c921848 */
[----:B------:R3:W-:Y:S04]  /*8490*/  STL.64 [R1+0x9c0], R4 ;  /* 0x0009c00401007387 */ /* 0x0007e80000100a00 */
[----:B------:R3:W-:Y:S04]  /*84a0*/  LDGSTS.E [R87+0x3ca00], [R82.64], !P1 ;  /* 0x3ca0000052577fae */ /* 0x0007e8000c921848 */
[----:B-1----:R-:W2:Y:S04]  /*84b0*/  LDL.LU.64 R84, [R1+0x140] ;  /* 0x0001400001547983 */ /* 0x002ea80000300a00 */
[----:B------:R1:W-:Y:S04]  /*84c0*/  LDGSTS.E [R87+0x3cc00], [R16.64], !P1 ;  /* 0x3cc0000010577fae */ /* 0x0003e8000c921848 */
[----:B---3--:R-:W3:Y:S04]  /*84d0*/  LDL.LU.64 R82, [R1+0x148] ;  /* 0x0001480001527983 */ /* 0x008ee80000300a00 */
[----:B------:R1:W-:Y:S04]  /*84e0*/  LDGSTS.E [R87+0x3ce00], [R4.64], !P1 ;  /* 0x3ce0000004577fae */ /* 0x0003e8000c921848 */
[----:B-1----:R-:W3:Y:S04]  /*84f0*/  LDL.LU.64 R16, [R1+0x150] ;  /* 0x0001500001107983 */ /* 0x002ee80000300a00 */
[----:B------:R-:W3:Y:S01]  /*8500*/  LDL.LU.64 R4, [R1+0x158] ;  /* 0x0001580001047983 */ /* 0x000ee20000300a00 */
[----:B------:R-:W-:-:S04]  /*8510*/  IMAD.WIDE R94, R2, 0x4, R244 ;  /* 0x00000004025e7825 */ /* 0x000fc800078e02f4 */
[C---:B------:R-:W-:Y:S01]  /*8520*/  IMAD.WIDE R92, R2.reuse, 0x4, R246 ;  /* 0x00000004025c7825 */ /* 0x040fe200078e02f6 */
[----:B------:R-:W-:Y:S03]  /*8530*/  STL.64 [R1+0xa28], R94 ;  /* 0x000a285e01007387 */ /* 0x000fe60000100a00 */
[C---:B------:R-:W-:Y:S01]  /*8540*/  IMAD.WIDE R90, R2.reuse, 0x4, R248 ;  /* 0x00000004025a7825 */ /* 0x040fe200078e02f8 */
[----:B------:R-:W-:Y:S03]  /*8550*/  STL.64 [R1+0xa30], R92 ;  /* 0x000a305c01007387 */ /* 0x000fe60000100a00 */
[C---:B------:R-:W-:Y:S01]  /*8560*/  IMAD.WIDE R88, R2.reuse, 0x4, R250 ;  /* 0x0000000402587825 */ /* 0x040fe200078e02fa */
[----:B------:R3:W-:Y:S04]  /*8570*/  STL.64 [R1+0xa38], R90 ;  /* 0x000a385a01007387 */ /* 0x0007e80000100a00 */
[----:B------:R1:W-:Y:S04]  /*8580*/  STL.64 [R1+0xa40], R88 ;  /* 0x000a405801007387 */ /* 0x0003e80000100a00 */
[----:B------:R1:W-:Y:S04]  /*8590*/  LDGSTS.E [R87+0x3e800], [R94.64], !P4 ;  /* 0x3e8000005e577fae */ /* 0x0003e8000e121848 */
[----:B------:R1:W-:Y:S04]  /*85a0*/  LDGSTS.E [R87+0x3ea00], [R92.64], !P4 ;  /* 0x3ea000005c577fae */ /* 0x0003e8000e121848 */
[----:B------:R1:W-:Y:S04]  /*85b0*/  LDGSTS.E [R87+0x3ec00], [R90.64], !P4 ;  /* 0x3ec000005a577fae */ /* 0x0003e8000e121848 */
[----:B------:R1:W-:Y:S01]  /*85c0*/  LDGSTS.E [R87+0x3ee00], [R88.64], !P4 ;  /* 0x3ee0000058577fae */ /* 0x0003e2000e121848 */
[----:B----4-:R-:W-:-:S03]  /*85d0*/  IMAD.WIDE R112, R2, 0x4, R14 ;  /* 0x0000000402707825 */ /* 0x010fc600078e020e */
[----:B------:R-:W4:Y:S01]  /*85e0*/  LDL.LU.64 R14, [R1+0x318] ;  /* 0x00031800010e7983 */ /* 0x000f220000300a00 */
[----:B--2---:R-:W-:-:S03]  /*85f0*/  IMAD.WIDE R110, R2, 0x4, R12 ;  /* 0x00000004026e7825 */ /* 0x004fc600078e020c */
[----:B------:R-:W2:Y:S01]  /*8600*/  LDL.LU.64 R12, [R1+0x310] ;  /* 0x00031000010c7983 */ /* 0x000ea20000300a00 */
[----:B------:R-:W-:-:S03]  /*8610*/  IMAD.WIDE R108, R2, 0x4, R8 ;  /* 0x00000004026c7825 */ /* 0x000fc600078e0208 */
[----:B------:R-:W2:Y:S01]  /*8620*/  LDL.LU.64 R8, [R1+0x308] ;  /* 0x0003080001087983 */ /* 0x000ea20000300a00 */
[----:B------:R-:W-:-:S03]  /*8630*/  IMAD.WIDE R106, R2, 0x4, R10 ;  /* 0x00000004026a7825 */ /* 0x000fc600078e020a */
[----:B------:R-:W2:Y:S04]  /*8640*/  LDL.LU.64 R10, [R1+0x300] ;  /* 0x00030000010a7983 */ /* 0x000ea80000300a00 */
[----:B------:R-:W-:Y:S04]  /*8650*/  STL.64 [R1+0xd28], R112 ;  /* 0x000d287001007387 */ /* 0x000fe80000100a00 */
[----:B------:R-:W-:Y:S04]  /*8660*/  STL.64 [R1+0xd30], R110 ;  /* 0x000d306e01007387 */ /* 0x000fe80000100a00 */
[----:B------:R-:W-:Y:S04]  /*8670*/  STL.64 [R1+0xd38], R108 ;  /* 0x000d386c01007387 */ /* 0x000fe80000100a00 */
[----:B------:R-:W-:Y:S04]  /*8680*/  STL.64 [R1+0xd40], R106 ;  /* 0x000d406a01007387 */ /* 0x000fe80000100a00 */
[----:B-1----:R-:W2:Y:S01]  /*8690*/  LDL.LU.64 R86, [R1+0x2f8] ;  /* 0x0002f80001567983 */ /* 0x002ea20000300a00 */
[----:B------:R-:W-:-:S03]  /*86a0*/  IMAD.WIDE R96, R2, 0x4, R84 ;  /* 0x0000000402607825 */ /* 0x000fc600078e0254 */
[----:B------:R-:W2:Y:S01]  /*86b0*/  LDL.LU.64 R84, [R1+0x2f0] ;  /* 0x0002f00001547983 */ /* 0x000ea20000300a00 */
[----:B---3--:R-:W-:-:S03]  /*86c0*/  IMAD.WIDE R90, R2, 0x4, R4 ;  /* 0x00000004025a7825 */ /* 0x008fc600078e0204 */
[----:B------:R-:W3:Y:S01]  /*86d0*/  LDL.LU.64 R4, [R1+0x2e8] ;  /* 0x0002e80001047983 */ /* 0x000ee20000300a00 */
[----:B------:R-:W-:Y:S01]  /*86e0*/  SHF.L.U32 R6, R6, 0x2, RZ ;  /* 0x0000000206067819 */ /* 0x000fe200000006ff */
[C---:B------:R-:W-:Y:S02]  /*86f0*/  IMAD.WIDE R94, R2.reuse, 0x4, R82 ;  /* 0x00000004025e7825 */ /* 0x040fe400078e0252 */
[----:B------:R-:W3:Y:S02]  /*8700*/  LDL.LU.64 R82, [R1+0x2e0] ;  /* 0x0002e00001527983 */ /* 0x000ee40000300a00 */
[----:B------:R-:W-:Y:S01]  /*8710*/  IMAD.WIDE R92, R2, 0x4, R16 ;  /* 0x00000004025c7825 */ /* 0x000fe200078e0210 */
[----:B------:R-:W-:Y:S01]  /*8720*/  LOP3.LUT R6, R6, 0x40, RZ, 0x3c, !PT ;  /* 0x0000004006067812 */ /* 0x000fe200078e3cff */
[----:B------:R-:W-:Y:S04]  /*8730*/  STL.64 [R1+0xd48], R96 ;  /* 0x000d486001007387 */ /* 0x000fe80000100a00 */
[----:B------:R-:W-:Y:S04]  /*8740*/  STL.64 [R1+0xd50], R94 ;  /* 0x000d505e01007387 */ /* 0x000fe80000100a00 */
[----:B------:R-:W-:Y:S04]  /*8750*/  STL.64 [R1+0xd58], R92 ;  /* 0x000d585c01007387 */ /* 0x000fe80000100a00 */
[----:B------:R1:W-:Y:S04]  /*8760*/  STL.64 [R1+0xd60], R90 ;  /* 0x000d605a01007387 */ /* 0x0003e80000100a00 */
[----:B------:R-:W3:Y:S04]  /*8770*/  LDL.LU.64 R16, [R1+0x2d8] ;  /* 0x0002d80001107983 */ /* 0x000ee80000300a00 */
[----:B------:R1:W-:Y:S04]  /*8780*/  LDGSTS.E [R6+0x21000], [R112.64], !P0 ;  /* 0x2100000070067fae */ /* 0x0003e8000c121848 */
[----:B------:R1:W-:Y:S04]  /*8790*/  LDGSTS.E [R6+0x21200], [R110.64], !P0 ;  /* 0x212000006e067fae */ /* 0x0003e8000c121848 */
[----:B------:R1:W-:Y:S04]  /*87a0*/  LDGSTS.E [R6+0x21400], [R108.64], !P0 ;  /* 0x214000006c067fae */ /* 0x0003e8000c121848 */
[----:B------:R1:W-:Y:S04]  /*87b0*/  LDGSTS.E [R6+0x21600], [R106.64], !P0 ;  /* 0x216000006a067fae */ /* 0x0003e8000c121848 */
[----:B------:R1:W-:Y:S04]  /*87c0*/  LDGSTS.E [R6+0x23000], [R96.64], !P6 ;  /* 0x2300000060067fae */ /* 0x0003e8000f121848 */
[----:B------:R1:W-:Y:S04]  /*87d0*/  LDGSTS.E [R6+0x23200], [R94.64], !P6 ;  /* 0x232000005e067fae */ /* 0x0003e8000f121848 */
[----:B------:R1:W-:Y:S04]  /*87e0*/  LDGSTS.E [R6+0x23400], [R92.64], !P6 ;  /* 0x234000005c067fae */ /* 0x0003e8000f121848 */
[----:B------:R1:W-:Y:S01]  /*87f0*/  LDGSTS.E [R6+0x23600], [R90.64], !P6 ;  /* 0x236000005a067fae */ /* 0x0003e2000f121848 */
[----:B----4-:R-:W-:-:S03]  /*8800*/  IMAD.WIDE R166, R2, 0x4, R14 ;  /* 0x0000000402a67825 */ /* 0x010fc600078e020e */
[----:B------:R-:W4:Y:S01]  /*8810*/  LDL.LU.64 R14, [R1+0x2d0] ;  /* 0x0002d000010e7983 */ /* 0x000f220000300a00 */
[----:B------:R-:W-:Y:S01]  /*8820*/  ISETP.GE.U32.AND P3, PT, R3, 0x7fffff6e, PT ;  /* 0x7fffff6e0300780c */ /* 0x000fe20003f66070 */
[----:B------:R-:W-:Y:S02]  /*8830*/  IMAD.MOV.U32 R236, RZ, RZ, c[0x0][0x180] ;  /* 0x00006000ffec7624 */ /* 0x000fe400078e00ff */
[----:B------:R1:W-:Y:S01]  /*8840*/  LDGSTS.E [R6+0x25000], [R166.64], !P5 ;  /* 0x25000000a6067fae */ /* 0x0003e2000e921848 */
[----:B--2---:R-:W-:-:S03]  /*8850*/  IMAD.WIDE R168, R2, 0x4, R12 ;  /* 0x0000000402a87825 */ /* 0x004fc600078e020c */
[----:B------:R-:W2:Y:S04]  /*8860*/  LDL.LU.64 R12, [R1+0x2c8] ;  /* 0x0002c800010c7983 */ /* 0x000ea80000300a00 */
[----:B------:R-:W2:Y:S01]  /*8870*/  LDL.LU.64 R98, [R1+0x2c0] ;  /* 0x0002c00001627983 */ /* 0x000ea20000300a00 */
[----:B------:R-:W-:-:S03]  /*8880*/  IMAD.WIDE R170, R2, 0x4, R8 ;  /* 0x0000000402aa7825 */ /* 0x000fc600078e0208 */
[----:B------:R-:W2:Y:S01]  /*8890*/  LDL.LU.64 R88, [R1+0x2b8] ;  /* 0x0002b80001587983 */ /* 0x000ea20000300a00 */
[----:B------:R-:W-:-:S03]  /*88a0*/  IMAD.WIDE R172, R2, 0x4, R10 ;  /* 0x0000000402ac7825 */ /* 0x000fc600078e020a */
[----:B------:R-:W2:Y:S04]  /*88b0*/  LDL.LU.64 R8, [R1+0x2b0] ;  /* 0x0002b00001087983 */ /* 0x000ea80000300a00 */
[----:B------:R-:W2:Y:S04]  /*88c0*/  LDL.LU.64 R10, [R1+0x2a8] ;  /* 0x0002a800010a7983 */ /* 0x000ea80000300a00 */
[----:B------:R-:W-:Y:S04]  /*88d0*/  STL.64 [R1+0xd68], R166 ;  /* 0x000d68a601007387 */ /* 0x000fe80000100a00 */
[----:B------:R-:W-:Y:S04]  /*88e0*/  STL.64 [R1+0xd70], R168 ;  /* 0x000d70a801007387 */ /* 0x000fe80000100a00 */
[----:B------:R-:W-:Y:S01]  /*88f0*/  STL.64 [R1+0xd78], R170 ;  /* 0x000d78aa01007387 */ /* 0x000fe20000100a00 */
[----:B-1----:R-:W-:-:S03]  /*8900*/  IMAD.WIDE R90, R2, 0x4, R86 ;  /* 0x00000004025a7825 */ /* 0x002fc600078e0256 */
[----:B------:R-:W-:Y:S04]  /*8910*/  STL.64 [R1+0xd80], R172 ;  /* 0x000d80ac01007387 */ /* 0x000fe80000100a00 */
[----:B------:R1:W-:Y:S01]  /*8920*/  LDGSTS.E [R6+0x25200], [R168.64], !P5 ;  /* 0x25200000a8067fae */ /* 0x0003e2000e921848 */
[----:B------:R-:W-:-:S03]  /*8930*/  IMAD.WIDE R86, R2, 0x4, R84 ;  /* 0x0000000402567825 */ /* 0x000fc600078e0254 */
[----:B------:R1:W-:Y:S01]  /*8940*/  LDGSTS.E [R6+0x25400], [R170.64], !P5 ;  /* 0x25400000aa067fae */ /* 0x0003e2000e921848 */
[----:B------:R-:W-:-:S03]  /*8950*/  IADD3 R3, R236, -0x57, RZ ;  /* 0xffffffa9ec037810 */ /* 0x000fc60007ffe0ff */
[----:B------:R1:W-:Y:S04]  /*8960*/  LDGSTS.E [R6+0x25600], [R172.64], !P5 ;  /* 0x25600000ac067fae */ /* 0x0003e8000e921848 */
[----:B------:R1:W-:Y:S04]  /*8970*/  LDGSTS.E [R6+0x27000], [R90.64], !P2 ;  /* 0x270000005a067fae */ /* 0x0003e8000d121848 */
[----:B------:R1:W-:Y:S01]  /*8980*/  LDGSTS.E [R6+0x27200], [R86.64], !P2 ;  /* 0x2720000056067fae */ /* 0x0003e2000d121848 */
[----:B---3--:R-:W-:-:S03]  /*8990*/  IMAD.WIDE R84, R2, 0x4, R4 ;  /* 0x0000000402547825 */ /* 0x008fc600078e0204 */
[----:B------:R-:W3:Y:S01]  /*89a0*/  LDL.LU.64 R4, [R1+0x2a0] ;  /* 0x0002a00001047983 */ /* 0x000ee20000300a00 */
[----:B------:R-:W-:-:S03]  /*89b0*/  IMAD.WIDE R82, R2, 0x4, R82 ;  /* 0x0000000402527825 */ /* 0x000fc600078e0252 */
[----:B------:R-:W-:Y:S04]  /*89c0*/  STL.64 [R1+0x18], R90 ;  /* 0x0000185a01007387 */ /* 0x000fe80000100a00 */
[----:B------:R1:W-:Y:S04]  /*89d0*/  STL.64 [R1+0x148], R86 ;  /* 0x0001485601007387 */ /* 0x0003e80000100a00 */
[----:B------:R-:W-:Y:S04]  /*89e0*/  STL.64 [R1+0x2e8], R84 ;  /* 0x0002e85401007387 */ /* 0x000fe80000100a00 */
[----:B------:R1:W-:Y:S04]  /*89f0*/  STL.64 [R1+0x2e0], R82 ;  /* 0x0002e05201007387 */ /* 0x0003e80000100a00 */
[----:B------:R1:W-:Y:S01]  /*8a00*/  LDGSTS.E [R6+0x27400], [R84.64], !P2 ;  /* 0x2740000054067fae */ /* 0x0003e2000d121848 */
[----:B------:R-:W-:-:S03]  /*8a10*/  IMAD.WIDE R92, R2, 0x4, R16 ;  /* 0x00000004025c7825 */ /* 0x000fc600078e0210 */
[----:B------:R1:W-:Y:S01]  /*8a20*/  LDGSTS.E [R6+0x27600], [R82.64], !P2 ;  /* 0x2760000052067fae */ /* 0x0003e2000d121848 */
[----:B------:R-:W-:-:S03]  /*8a30*/  ISETP.GE.U32.AND P1, PT, R3, 0x7fffff6a, PT ;  /* 0x7fffff6a0300780c */ /* 0x000fc60003f26070 */
[----:B-1----:R-:W3:Y:S04]  /*8a40*/  LDL.LU.64 R86, [R1+0x298] ;  /* 0x0002980001567983 */ /* 0x002ee80000300a00 */
[----:B------:R1:W-:Y:S04]  /*8a50*/  LDGSTS.E [R6+0x29000], [R92.64], !P3 ;  /* 0x290000005c067fae */ /* 0x0003e8000d921848 */
[----:B------:R-:W3:Y:S04]  /*8a60*/  LDL.LU.64 R82, [R1+0x290] ;  /* 0x0002900001527983 */ /* 0x000ee80000300a00 */
[----:B------:R-:W3:Y:S04]  /*8a70*/  LDL.LU.64 R84, [R1+0x288] ;  /* 0x0002880001547983 */ /* 0x000ee80000300a00 */
[----:B------:R-:W3:Y:S04]  /*8a80*/  LDL.LU.64 R16, [R1+0x280] ;  /* 0x0002800001107983 */ /* 0x000ee80000300a00 */
[----:B------:R-:W-:Y:S01]  /*8a90*/  STL.64 [R1+0x2d8], R92 ;  /* 0x0002d85c01007387 */ /* 0x000fe20000100a00 */
[----:B----4-:R-:W-:-:S04]  /*8aa0*/  IMAD.WIDE R14, R2, 0x4, R14 ;  /* 0x00000004020e7825 */ /* 0x010fc800078e020e */
[C---:B--2---:R-:W-:Y:S01]  /*8ab0*/  IMAD.WIDE R12, R2.reuse, 0x4, R12 ;  /* 0x00000004020c7825 */ /* 0x044fe200078e020c */
[----:B------:R2:W-:Y:S03]  /*8ac0*/  STL.64 [R1+0x2d0], R14 ;  /* 0x0002d00e01007387 */ /* 0x0005e60000100a00 */
[C---:B------:R-:W-:Y:S01]  /*8ad0*/  IMAD.WIDE R90, R2.reuse, 0x4, R98 ;  /* 0x00000004025a7825 */ /* 0x040fe200078e0262 */
[----:B------:R2:W-:Y:S04]  /*8ae0*/  LDGSTS.E [R6+0x29200], [R14.64], !P3 ;  /* 0x292000000e067fae */ /* 0x0005e8000d921848 */
[----:B------:R4:W-:Y:S04]  /*8af0*/  STL.64 [R1+0x2c8], R12 ;  /* 0x0002c80c01007387 */ /* 0x0009e80000100a00 */
[----:B------:R4:W-:Y:S04]  /*8b00*/  LDGSTS.E [R6+0x29400], [R12.64], !P3 ;  /* 0x294000000c067fae */ /* 0x0009e8000d921848 */
[----:B------:R1:W-:Y:S04]  /*8b10*/  STL.64 [R1+0x2c0], R90 ;  /* 0x0002c05a01007387 */ /* 0x0003e80000100a00 */
[----:B------:R1:W-:Y:S04]  /*8b20*/  LDGSTS.E [R6+0x29600], [R90.64], !P3 ;  /* 0x296000005a067fae */ /* 0x0003e8000d921848 */
[----:B--2---:R-:W2:Y:S04]  /*8b30*/  LDL.LU.64 R14, [R1+0x278] ;  /* 0x00027800010e7983 */ /* 0x004ea80000300a00 */
[----:B----4-:R-:W4:Y:S01]  /*8b40*/  LDL.LU.64 R12, [R1+0x270] ;  /* 0x00027000010c7983 */ /* 0x010f220000300a00 */
[----:B-1----:R-:W-:-:S04]  /*8b50*/  IMAD.WIDE R90, R2, 0x4, R88 ;  /* 0x00000004025a7825 */ /* 0x002fc800078e0258 */
[C---:B------:R-:W-:Y:S01]  /*8b60*/  IMAD.WIDE R88, R2.reuse, 0x4, R8 ;  /* 0x0000000402587825 */ /* 0x040fe200078e0208 */
[----:B------:R1:W-:Y:S03]  /*8b70*/  LDGSTS.E [R6+0x2b000], [R90.64], !P1 ;  /* 0x2b0000005a067fae */ /* 0x0003e6000c921848 */
[C---:B------:R-:W-:Y:S01]  /*8b80*/  IMAD.WIDE R8, R2.reuse, 0x4, R10 ;  /* 0x0000000402087825 */ /* 0x040fe200078e020a */
[----:B------:R1:W-:Y:S04]  /*8b90*/  LDGSTS.E [R6+0x2b200], [R88.64], !P1 ;  /* 0x2b20000058067fae */ /* 0x0003e8000c921848 */
[----:B------:R-:W4:Y:S04]  /*8ba0*/  LDL.LU.64 R10, [R1+0x268] ;  /* 0x00026800010a7983 */ /* 0x000f280000300a00 */
[----:B------:R-:W-:Y:S04]  /*8bb0*/  STL.64 [R1+0x2b8], R90 ;  /* 0x0002b85a01007387 */ /* 0x000fe80000100a00 */
[----:B------:R-:W4:Y:S04]  /*8bc0*/  LDL.LU.64 R98, [R1+0x260] ;  /* 0x0002600001627983 */ /* 0x000f280000300a00 */
[----:B------:R1:W-:Y:S01]  /*8bd0*/  STL.64 [R1+0x2b0], R88 ;  /* 0x0002b05801007387 */ /* 0x0003e20000100a00 */
[----:B---3--:R-:W-:-:S03]  /*8be0*/  IMAD.WIDE R4, R2, 0x4, R4 ;  /* 0x0000000402047825 */ /* 0x008fc600078e0204 */
[----:B------:R3:W-:Y:S04]  /*8bf0*/  STL.64 [R1+0x2a8], R8 ;  /* 0x0002a80801007387 */ /* 0x0007e80000100a00 */
[----:B------:R3:W-:Y:S04]  /*8c00*/  STL.64 [R1+0x2a0], R4 ;  /* 0x0002a00401007387 */ /* 0x0007e80000100a00 */
[----:B-1----:R-:W4:Y:S04]  /*8c10*/  LDL.LU.64 R88, [R1+0x258] ;  /* 0x0002580001587983 */ /* 0x002f280000300a00 */
[----:B------:R3:W-:Y:S04]  /*8c20*/  LDGSTS.E [R6+0x2b400], [R8.64], !P1 ;  /* 0x2b40000008067fae */ /* 0x0007e8000c921848 */
[----:B------:R1:W-:Y:S04]  /*8c30*/  LDGSTS.E [R6+0x2b600], [R4.64], !P1 ;  /* 0x2b60000004067fae */ /* 0x0003e8000c921848 */
[----:B---3--:R-:W3:Y:S04]  /*8c40*/  LDL.LU.64 R8, [R1+0x250] ;  /* 0x0002500001087983 */ /* 0x008ee80000300a00 */
[----:B-1----:R-:W3:Y:S01]  /*8c50*/  LDL.LU.64 R4, [R1+0x248] ;  /* 0x0002480001047983 */ /* 0x002ee20000300a00 */
[----:B------:R-:W-:-:S04]  /*8c60*/  IADD3 R3, R236, -0x5b, RZ ;  /* 0xffffffa5ec037810 */ /* 0x000fc80007ffe0ff */
[----:B------:R-:W-:Y:S02]  /*8c70*/  ISETP.GE.U32.AND P4, PT, R3, 0x7fffff66, PT ;  /* 0x7fffff660300780c */ /* 0x000fe40003f86070 */
[----:B------:R-:W-:Y:S01]  /*8c80*/  IADD3 R3, R236, -0x5f, RZ ;  /* 0xffffffa1ec037810 */ /* 0x000fe20007ffe0ff */
[C---:B------:R-:W-:Y:S02]  /*8c90*/  IMAD.WIDE R90, R2.reuse, 0x4, R86 ;  /* 0x00000004025a7825 */ /* 0x040fe400078e0256 */
[----:B------:R-:W3:Y:S01]  /*8ca0*/  LDL.LU.64 R86, [R1+0x240] ;  /* 0x0002400001567983 */ /* 0x000ee20000300a00 */
[----:B------:R-:W-:Y:S01]  /*8cb0*/  ISETP.GE.U32.AND P0, PT, R3, 0x7fffff62, PT ;  /* 0x7fffff620300780c */ /* 0x000fe20003f06070 */
[----:B------:R-:W-:-:S04]  /*8cc0*/  IMAD.WIDE R82, R2, 0x4, R82 ;  /* 0x0000000402527825 */ /* 0x000fc800078e0252 */
[C---:B------:R-:W-:Y:S01]  /*8cd0*/  IMAD.WIDE R84, R2.reuse, 0x4, R84 ;  /* 0x0000000402547825 */ /* 0x040fe200078e0254 */
[----:B------:R-:W-:Y:S03]  /*8ce0*/  STL.64 [R1+0x2f0], R90 ;  /* 0x0002f05a01007387 */ /* 0x000fe60000100a00 */
[C---:B------:R-:W-:Y:S01]  /*8cf0*/  IMAD.WIDE R16, R2.reuse, 0x4, R16 ;  /* 0x0000000402107825 */ /* 0x040fe200078e0210 */
[----:B------:R1:W-:Y:S04]  /*8d00*/  STL.64 [R1+0x300], R82 ;  /* 0x0003005201007387 */ /* 0x0003e80000100a00 */
[----:B------:R-:W-:Y:S04]  /*8d10*/  STL.64 [R1+0x310], R84 ;  /* 0x0003105401007387 */ /* 0x000fe80000100a00 */
[----:B------:R1:W-:Y:S04]  /*8d20*/  LDGSTS.E [R6+0x2d000], [R90.64], !P4 ;  /* 0x2d0000005a067fae */ /* 0x0003e8000e121848 */
[----:B------:R1:W-:Y:S04]  /*8d30*/  LDGSTS.E [R6+0x2d200], [R82.64], !P4 ;  /* 0x2d20000052067fae */ /* 0x0003e8000e121848 */
[----:B------:R1:W-:Y:S04]  /*8d40*/  STL.64 [R1+0x5e0], R16 ;  /* 0x0005e01001007387 */ /* 0x0003e80000100a00 */
[----:B------:R1:W-:Y:S04]  /*8d50*/  LDGSTS.E [R6+0x2d400], [R84.64], !P4 ;  /* 0x2d40000054067fae */ /* 0x0003e8000e121848 */
[----:B-1----:R-:W3:Y:S04]  /*8d60*/  LDL.LU.64 R82, [R1+0x238] ;  /* 0x0002380001527983 */ /* 0x002ee80000300a00 */
[----:B------:R1:W-:Y:S04]  /*8d70*/  LDGSTS.E [R6+0x2d600], [R16.64], !P4 ;  /* 0x2d60000010067fae */ /* 0x0003e8000e121848 */
[----:B-1----:R-:W3:Y:S04]  /*8d80*/  LDL.LU.64 R16, [R1+0x230] ;  /* 0x0002300001107983 */ /* 0x002ee80000300a00 */
[----:B------:R-:W3:Y:S01]  /*8d90*/  LDL.LU.64 R84, [R1+0x228] ;  /* 0x0002280001547983 */ /* 0x000ee20000300a00 */
[----:B--2---:R-:W-:-:S04]  /*8da0*/  IMAD.WIDE R92, R2, 0x4, R14 ;  /* 0x00000004025c7825 */ /* 0x004fc800078e020e */
[C---:B----4-:R-:W-:Y:S01]  /*8db0*/  IMAD.WIDE R12, R2.reuse, 0x4, R12 ;  /* 0x00000004020c7825 */ /* 0x050fe200078e020c */
[----:B------:R-:W-:Y:S04]  /*8dc0*/  STL.64 [R1+0x648], R92 ;  /* 0x0006485c01007387 */ /* 0x000fe80000100a00 */
[----:B------:R-:W2:Y:S04]  /*8dd0*/  LDL.LU.64 R14, [R1+0x220] ;  /* 0x00022000010e7983 */ /* 0x000ea80000300a00 */
[----:B------:R1:W-:Y:S04]  /*8de0*/  STL.64 [R1+0x650], R12 ;  /* 0x0006500c01007387 */ /* 0x0003e80000100a00 */
[----:B------:R4:W-:Y:S01]  /*8df0*/  LDGSTS.E [R6+0x2f000], [R92.64], !P0 ;  /* 0x2f0000005c067fae */ /* 0x0009e2000c121848 */
[----:B------:R-:W-:-:S03]  /*8e00*/  IMAD.WIDE R10, R2, 0x4, R10 ;  /* 0x00000004020a7825 */ /* 0x000fc600078e020a */
[----:B------:R1:W-:Y:S01]  /*8e10*/  LDGSTS.E [R6+0x2f200], [R12.64], !P0 ;  /* 0x2f2000000c067fae */ /* 0x0003e2000c121848 */
[----:B------:R-:W-:-:S03]  /*8e20*/  IMAD.WIDE R90, R2, 0x4, R98 ;  /* 0x00000004025a7825 */ /* 0x000fc600078e0262 */
[----:B------:R1:W-:Y:S04]  /*8e30*/  STL.64 [R1+0x658], R10 ;  /* 0x0006580a01007387 */ /* 0x0003e80000100a00 */
[----:B------:R3:W-:Y:S04]  /*8e40*/  STL.64 [R1+0x660], R90 ;  /* 0x0006605a01007387 */ /* 0x0007e80000100a00 */
[----:B------:R4:W-:Y:S04]  /*8e50*/  LDGSTS.E [R6+0x2f400], [R10.64], !P0 ;  /* 0x2f4000000a067fae */ /* 0x0009e8000c121848 */
[----:B-1----:R-:W2:Y:S04]  /*8e60*/  LDL.LU.64 R12, [R1+0x218] ;  /* 0x00021800010c7983 */ /* 0x002ea80000300a00 */
[----:B------:R3:W-:Y:S01]  /*8e70*/  LDGSTS.E [R6+0x2f600], [R90.64], !P0 ;  /* 0x2f6000005a067fae */ /* 0x0007e2000c121848 */
[----:B----4-:R-:W-:-:S03]  /*8e80*/  IMAD.WIDE R92, R2, 0x4, R88 ;  /* 0x00000004025c7825 */ /* 0x010fc600078e0258 */
[----:B------:R-:W4:Y:S01]  /*8e90*/  LDL.LU.64 R10, [R1+0x210] ;  /* 0x00021000010a7983 */ /* 0x000f220000300a00 */
[----:B---3--:R-:W-:-:S03]  /*8ea0*/  IMAD.WIDE R90, R2, 0x4, R8 ;  /* 0x00000004025a7825 */ /* 0x008fc600078e0208 */
[----:B------:R-:W4:Y:S01]  /*8eb0*/  LDL.LU.64 R8, [R1+0x208] ;  /* 0x0002080001087983 */ /* 0x000f220000300a00 */
[----:B------:R-:W-:-:S03]  /*8ec0*/  IMAD.WIDE R88, R2, 0x4, R4 ;  /* 0x0000000402587825 */ /* 0x000fc600078e0204 */
[----:B------:R-:W-:Y:S04]  /*8ed0*/  STL.64 [R1+0x6c8], R92 ;  /* 0x0006c85c01007387 */ /* 0x000fe80000100a00 */
[----:B------:R-:W4:Y:S01]  /*8ee0*/  LDL.LU.64 R4, [R1+0x200] ;  /* 0x0002000001047983 */ /* 0x000f220000300a00 */
[----:B------:R-:W-:-:S04]  /*8ef0*/  IADD3 R3, R236, -0x63, RZ ;  /* 0xffffff9dec037810 */ /* 0x000fc80007ffe0ff */
[----:B------:R-:W-:Y:S02]  /*8f00*/  ISETP.GE.U32.AND P6, PT, R3, 0x7fffff5e, PT ;  /* 0x7fffff5e0300780c */ /* 0x000fe40003fc6070 */
[----:B------:R-:W-:Y:S01]  /*8f10*/  IADD3 R3, R236, -0x67, RZ ;  /* 0xffffff99ec037810 */ /* 0x000fe20007ffe0ff */
[----:B------:R-:W-:-:S03]  /*8f20*/  IMAD.WIDE R86, R2, 0x4, R86 ;  /* 0x0000000402567825 */ /* 0x000fc600078e0256 */
[----:B------:R-:W-:Y:S01]  /*8f30*/  ISETP.GE.U32.AND P5, PT, R3, 0x7fffff5a, PT ;  /* 0x7fffff5a0300780c */ /* 0x000fe20003fa6070 */
[----:B------:R-:W-:Y:S01]  /*8f40*/  STL.64 [R1+0x6d0], R90 ;  /* 0x0006d05a01007387 */ /* 0x000fe20000100a00 */
[----:B------:R-:W-:-:S03]  /*8f50*/  IADD3 R3, R236, -0x6b, RZ ;  /* 0xffffff95ec037810 */ /* 0x000fc60007ffe0ff */
[----:B------:R-:W-:Y:S04]  /*8f60*/  STL.64 [R1+0x6d8], R88 ;  /* 0x0006d85801007387 */ /* 0x000fe80000100a00 */
[----:B------:R1:W-:Y:S04]  /*8f70*/  LDGSTS.E [R6+0x31000], [R92.64], !P6 ;  /* 0x310000005c067fae */ /* 0x0003e8000f121848 */
[----:B------:R1:W-:Y:S04]  /*8f80*/  LDGSTS.E [R6+0x31200], [R90.64], !P6 ;  /* 0x312000005a067fae */ /* 0x0003e8000f121848 */
[----:B------:R1:W-:Y:S04]  /*8f90*/  LDGSTS.E [R6+0x31400], [R88.64], !P6 ;  /* 0x3140000058067fae */ /* 0x0003e8000f121848 */
[----:B------:R1:W-:Y:S04]  /*8fa0*/  STL.64 [R1+0x6e0], R86 ;  /* 0x0006e05601007387 */ /* 0x0003e80000100a00 */
[----:B------:R1:W-:Y:S01]  /*8fb0*/  LDGSTS.E [R6+0x31600], [R86.64], !P6 ;  /* 0x3160000056067fae */ /* 0x0003e2000f121848 */
[----:B------:R-:W-:-:S03]  /*8fc0*/  ISETP.GE.U32.AND P2, PT, R3, 0x7fffff56, PT ;  /* 0x7fffff560300780c */ /* 0x000fc60003f46070 */
[----:B------:R-:W4:Y:S04]  /*8fd0*/  LDL.LU.64 R100, [R1+0x1f8] ;  /* 0x0001f80001647983 */ /* 0x000f280000300a00 */
[----:B------:R-:W4:Y:S01]  /*8fe0*/  LDL.LU.64 R98, [R1+0x1f0] ;  /* 0x0001f00001627983 */ /* 0x000f220000300a00 */
[----:B-1----:R-:W-:-:S03]  /*8ff0*/  IMAD.WIDE R86, R2, 0x4, R82 ;  /* 0x0000000402567825 */ /* 0x002fc600078e0252 */
[----:B------:R-:W4:Y:S01]  /*9000*/  LDL.LU.64 R88, [R1+0x1e8] ;  /* 0x0001e80001587983 */ /* 0x000f220000300a00 */
[----:B------:R-:W-:-:S03]  /*9010*/  IMAD.WIDE R16, R2, 0x4, R16 ;  /* 0x0000000402107825 */ /* 0x000fc600078e0210 */
[----:B------:R-:W-:Y:S01]  /*9020*/  STL.64 [R1+0x748], R86 ;  /* 0x0007485601007387 */ /* 0x000fe20000100a00 */
[----:B------:R-:W-:-:S03]  /*9030*/  IMAD.WIDE R84, R2, 0x4, R84 ;  /* 0x0000000402547825 */ /* 0x000fc600078e0254 */
[----:B------:R-:W4:Y:S04]  /*9040*/  LDL.LU.64 R82, [R1+0x1e0] ;  /* 0x0001e00001527983 */ /* 0x000f280000300a00 */
[----:B------:R1:W-:Y:S04]  /*9050*/  LDGSTS.E [R6+0x33000], [R86.64], !P5 ;  /* 0x3300000056067fae */ /* 0x0003e8000e921848 */
[----:B------:R1:W-:Y:S04]  /*9060*/  STL.64 [R1+0x750], R16 ;  /* 0x0007501001007387 */ /* 0x0003e80000100a00 */
[----:B------:R1:W-:Y:S04]  /*9070*/  LDGSTS.E [R6+0x33200], [R16.64], !P5 ;  /* 0x3320000010067fae */ /* 0x0003e8000e921848 */
[----:B------:R-:W-:Y:S04]  /*9080*/  STL.64 [R1+0x758], R84 ;  /* 0x0007585401007387 */ /* 0x000fe80000100a00 */
[----:B------:R1:W-:Y:S01]  /*9090*/  LDGSTS.E [R6+0x33400], [R84.64], !P5 ;  /* 0x3340000054067fae */ /* 0x0003e2000e921848 */
[----:B--2---:R-:W-:-:S05]  /*90a0*/  IMAD.WIDE R14, R2, 0x4, R14 ;  /* 0x00000004020e7825 */ /* 0x004fca00078e020e */
[----:B------:R2:W-:Y:S04]  /*90b0*/  STL.64 [R1+0x760], R14 ;  /* 0x0007600e01007387 */ /* 0x0005e80000100a00 */
[----:B-1----:R-:W3:Y:S04]  /*90c0*/  LDL.LU.64 R16, [R1+0x1d8] ;  /* 0x0001d80001107983 */ /* 0x002ee80000300a00 */
[----:B------:R2:W-:Y:S04]  /*90d0*/  LDGSTS.E [R6+0x33600], [R14.64], !P5 ;  /* 0x336000000e067fae */ /* 0x0005e8000e921848 */
[----:B--2---:R-:W2:Y:S01]  /*90e0*/  LDL.LU.64 R14, [R1+0x1d0] ;  /* 0x0001d000010e7983 */ /* 0x004ea20000300a00 */
[----:B------:R-:W-:-:S03]  /*90f0*/  IMAD.WIDE R84, R2, 0x4, R12 ;  /* 0x0000000402547825 */ /* 0x000fc600078e020c */
[----:B------:R-:W2:Y:S01]  /*9100*/  LDL.LU.64 R12, [R1+0x1c8] ;  /* 0x0001c800010c7983 */ /* 0x000ea20000300a00 */
[----:B----4-:R-:W-:-:S03]  /*9110*/  IMAD.WIDE R10, R2, 0x4, R10 ;  /* 0x00000004020a7825 */ /* 0x010fc600078e020a */
[----:B------:R-:W-:Y:S04]  /*9120*/  STL.64 [R1+0x7c8], R84 ;  /* 0x0007c85401007387 */ /* 0x000fe80000100a00 */
[----:B------:R-:W4:Y:S04]  /*9130*/  LDL.LU.64 R86, [R1+0x1c0] ;  /* 0x0001c00001567983 */ /* 0x000f280000300a00 */
[----:B------:R1:W-:Y:S04]  /*9140*/  STL.64 [R1+0x7d0], R10 ;  /* 0x0007d00a01007387 */ /* 0x0003e80000100a00 */
[----:B------:R1:W-:Y:S01]  /*9150*/  LDGSTS.E [R6+0x35000], [R84.64], !P2 ;  /* 0x3500000054067fae */ /* 0x0003e2000d121848 */
[----:B------:R-:W-:-:S03]  /*9160*/  IMAD.WIDE R8, R2, 0x4, R8 ;  /* 0x0000000402087825 */ /* 0x000fc600078e0208 */
[----:B------:R1:W-:Y:S01]  /*9170*/  LDGSTS.E [R6+0x35200], [R10.64], !P2 ;  /* 0x352000000a067fae */ /* 0x0003e2000d121848 */
[----:B------:R-:W-:-:S03]  /*9180*/  IMAD.WIDE R4, R2, 0x4, R4 ;  /* 0x0000000402047825 */ /* 0x000fc600078e0204 */
[----:B------:R1:W-:Y:S04]  /*9190*/  STL.64 [R1+0x7d8], R8 ;  /* 0x0007d80801007387 */ /* 0x0003e80000100a00 */
[----:B------:R1:W-:Y:S04]  /*91a0*/  STL.64 [R1+0x7e0], R4 ;  /* 0x0007e00401007387 */ /* 0x0003e80000100a00 */
[----:B-1----:R-:W4:Y:S04]  /*91b0*/  LDL.LU.64 R10, [R1+0x1b8] ;  /* 0x0001b800010a7983 */ /* 0x002f280000300a00 */
[----:B------:R1:W-:Y:S04]  /*91c0*/  LDGSTS.E [R6+0x35400], [R8.64], !P2 ;  /* 0x3540000008067fae */ /* 0x0003e8000d121848 */
[----:B------:R1:W-:Y:S04]  /*91d0*/  LDGSTS.E [R6+0x35600], [R4.64], !P2 ;  /* 0x3560000004067fae */ /* 0x0003e8000d121848 */
[----:B-1----:R-:W4:Y:S04]  /*91e0*/  LDL.LU.64 R8, [R1+0x1b0] ;  /* 0x0001b00001087983 */ /* 0x002f280000300a00 */
[----:B------:R-:W4:Y:S04]  /*91f0*/  LDL.LU.64 R4, [R1+0x1a8] ;  /* 0x0001a80001047983 */ /* 0x000f280000300a00 */
[----:B------:R-:W4:Y:S01]  /*9200*/  LDL.LU.64 R84, [R1+0x1a0] ;  /* 0x0001a00001547983 */ /* 0x000f220000300a00 */
[----:B------:R-:W-:-:S04]  /*9210*/  IADD3 R3, R236, -0x6f, RZ ;  /* 0xffffff91ec037810 */ /* 0x000fc80007ffe0ff */
[----:B------:R-:W-:Y:S02]  /*9220*/  ISETP.GE.U32.AND P3, PT, R3, 0x7fffff52, PT ;  /* 0x7fffff520300780c */ /* 0x000fe40003f66070 */
[----:B------:R-:W-:Y:S01]  /*9230*/  IADD3 R3, R236, -0x73, RZ ;  /* 0xffffff8dec037810 */ /* 0x000fe20007ffe0ff */
[----:B------:R-:W-:-:S04]  /*9240*/  IMAD.WIDE R92, R2, 0x4, R100 ;  /* 0x00000004025c7825 */ /* 0x000fc800078e0264 */
[----:B------:R-:W-:Y:S01]  /*9250*/  IMAD.WIDE R90, R2, 0x4, R98 ;  /* 0x00000004025a7825 */ /* 0x000fe200078e0262 */
[----:B------:R-:W-:-:S03]  /*9260*/  ISETP.GE.U32.AND P1, PT, R3, 0x7fffff4e, PT ;  /* 0x7fffff4e0300780c */ /* 0x000fc60003f26070 */
[----:B------:R-:W-:Y:S01]  /*9270*/  IMAD.WIDE R88, R2, 0x4, R88 ;  /* 0x0000000402587825 */ /* 0x000fe200078e0258 */
[----:B------:R-:W-:Y:S01]  /*9280*/  STL.64 [R1+0x848], R92 ;  /* 0x0008485c01007387 */ /* 0x000fe20000100a00 */
[----:B------:R-:W-:-:S03]  /*9290*/  IADD3 R3, R236, -0x77, RZ ;  /* 0xffffff89ec037810 */ /* 0x000fc60007ffe0ff */
[----:B------:R-:W-:Y:S01]  /*92a0*/  STL.64 [R1+0x850], R90 ;  /* 0x0008505a01007387 */ /* 0x000fe20000100a00 */
[----:B------:R-:W-:-:S03]  /*92b0*/  IMAD.WIDE R82, R2, 0x4, R82 ;  /* 0x0000000402527825 */ /* 0x000fc600078e0252 */
[----:B------:R1:W-:Y:S01]  /*92c0*/  STL.64 [R1+0x858], R88 ;  /* 0x0008585801007387 */ /* 0x0003e20000100a00 */
[----:B------:R-:W-:-:S03]  /*92d0*/  ISETP.GE.U32.AND P4, PT, R3, 0x7fffff4a, PT ;  /* 0x7fffff4a0300780c */ /* 0x000fc60003f86070 */
[----:B------:R1:W-:Y:S04]  /*92e0*/  LDGSTS.E [R6+0x37000], [R92.64], !P3 ;  /* 0x370000005c067fae */ /* 0x0003e8000d921848 */
[----:B------:R1:W-:Y:S04]  /*92f0*/  STL.64 [R1+0x860], R82 ;  /* 0x0008605201007387 */ /* 0x0003e80000100a00 */
[----:B------:R1:W-:Y:S04]  /*9300*/  LDGSTS.E [R6+0x37200], [R90.64], !P3 ;  /* 0x372000005a067fae */ /* 0x0003e8000d921848 */
[----:B------:R-:W4:Y:S04]  /*9310*/  LDL.LU.64 R100, [R1+0x198] ;  /* 0x0001980001647983 */ /* 0x000f280000300a00 */
[----:B------:R1:W-:Y:S04]  /*9320*/  LDGSTS.E [R6+0x37400], [R88.64], !P3 ;  /* 0x3740000058067fae */ /* 0x0003e8000d921848 */
[----:B------:R-:W4:Y:S04]  /*9330*/  LDL.LU.64 R98, [R1+0x190] ;  /* 0x0001900001627983 */ /* 0x000f280000300a00 */
[----:B------:R3:W-:Y:S04]  /*9340*/  LDGSTS.E [R6+0x37600], [R82.64], !P3 ;  /* 0x3760000052067fae */ /* 0x0007e8000d921848 */
[----:B-1----:R-:W4:Y:S01]  /*9350*/  LDL.LU.64 R88, [R1+0x188] ;  /* 0x0001880001587983 */ /* 0x002f220000300a00 */
[----:B---3--:R-:W-:-:S05]  /*9360*/  IMAD.WIDE R16, R2, 0x4, R16 ;  /* 0x0000000402107825 */ /* 0x008fca00078e0210 */
[----:B------:R1:W-:Y:S04]  /*9370*/  STL.64 [R1+0x8c8], R16 ;  /* 0x0008c81001007387 */ /* 0x0003e80000100a00 */
[----:B------:R-:W3:Y:S04]  /*9380*/  LDL.LU.64 R82, [R1+0x180] ;  /* 0x0001800001527983 */ /* 0x000ee80000300a00 */
[----:B------:R1:W-:Y:S01]  /*9390*/  LDGSTS.E [R6+0x39000], [R16.64], !P1 ;  /* 0x3900000010067fae */ /* 0x0003e2000c921848 */
[----:B--2---:R-:W-:-:S05]  /*93a0*/  IMAD.WIDE R14, R2, 0x4, R14 ;  /* 0x00000004020e7825 */ /* 0x004fca00078e020e */
[----:B------:R2:W-:Y:S04]  /*93b0*/  STL.64 [R1+0x8d0], R14 ;  /* 0x0008d00e01007387 */ /* 0x0005e80000100a00 */
[----:B------:R2:W-:Y:S01]  /*93c0*/  LDGSTS.E [R6+0x39200], [R14.64], !P1 ;  /* 0x392000000e067fae */ /* 0x0005e2000c921848 */
[----:B------:R-:W-:-:S05]  /*93d0*/  IMAD.WIDE R12, R2, 0x4, R12 ;  /* 0x00000004020c7825 */ /* 0x000fca00078e020c */
[----:B------:R1:W-:Y:S04]  /*93e0*/  STL.64 [R1+0x8d8], R12 ;  /* 0x0008d80c01007387 */ /* 0x0003e80000100a00 */
[----:B------:R2:W-:Y:S01]  /*93f0*/  LDGSTS.E [R6+0x39400], [R12.64], !P1 ;  /* 0x394000000c067fae */ /* 0x0005e2000c921848 */
[----:B----4-:R-:W-:-:S05]  /*9400*/  IMAD.WIDE R86, R2, 0x4, R86 ;  /* 0x0000000402567825 */ /* 0x010fca00078e0256 */
[----:B------:R4:W-:Y:S04]  /*9410*/  STL.64 [R1+0x8e0], R86 ;  /* 0x0008e05601007387 */ /* 0x0009e80000100a00 */
[----:B-1----:R-:W3:Y:S04]  /*9420*/  LDL.LU.64 R16, [R1+0x178] ;  /* 0x0001780001107983 */ /* 0x002ee80000300a00 */
[----:B--2---:R-:W2:Y:S04]  /*9430*/  LDL.LU.64 R14, [R1+0x170] ;  /* 0x00017000010e7983 */ /* 0x004ea80000300a00 */
[----:B------:R-:W2:Y:S04]  /*9440*/  LDL.LU.64 R12, [R1+0x168] ;  /* 0x00016800010c7983 */ /* 0x000ea80000300a00 */
[----:B------:R4:W-:Y:S01]  /*9450*/  LDGSTS.E [R6+0x39600], [R86.64], !P1 ;  /* 0x3960000056067fae */ /* 0x0009e2000c921848 */
[----:B------:R-:W-:-:S05]  /*9460*/  IMAD.WIDE R10, R2, 0x4, R10 ;  /* 0x00000004020a7825 */ /* 0x000fca00078e020a */
[----:B------:R-:W-:Y:S04]  /*9470*/  STL.64 [R1+0x948], R10 ;  /* 0x0009480a01007387 */ /* 0x000fe80000100a00 */
[----:B----4-:R-:W4:Y:S04]  /*9480*/  LDL.LU.64 R86, [R1+0x160] ;  /* 0x0001600001567983 */ /* 0x010f280000300a00 */
[----:B------:R1:W-:Y:S01]  /*9490*/  LDGSTS.E [R6+0x3b000], [R10.64], !P4 ;  /* 0x3b0000000a067fae */ /* 0x0003e2000e121848 */
[----:B------:R-:W-:-:S04]  /*94a0*/  IMAD.WIDE R8, R2, 0x4, R8 ;  /* 0x0000000402087825 */ /* 0x000fc800078e0208 */
[C---:B------:R-:W-:Y:S01]  /*94b0*/  IMAD.WIDE R4, R2.reuse, 0x4, R4 ;  /* 0x0000000402047825 */ /* 0x040fe200078e0204 */
[----:B------:R1:W-:Y:S03]  /*94c0*/  STL.64 [R1+0x950], R8 ;  /* 0x0009500801007387 */ /* 0x0003e60000100a00 */
[----:B------:R-:W-:Y:S01]  /*94d0*/  IMAD.WIDE R90, R2, 0x4, R84 ;  /* 0x00000004025a7825 */ /* 0x000fe200078e0254 */
[----:B------:R1:W-:Y:S04]  /*94e0*/  STL.64 [R1+0x958], R4 ;  /* 0x0009580401007387 */ /* 0x0003e80000100a00 */
[----:B------:R1:W-:Y:S04]  /*94f0*/  STL.64 [R1+0x960], R90 ;  /* 0x0009605a01007387 */ /* 0x0003e80000100a00 */
[----:B------:R1:W-:Y:S04]  /*9500*/  LDGSTS.E [R6+0x3b200], [R8.64], !P4 ;  /* 0x3b20000008067fae */ /* 0x0003e8000e121848 */
[----:B------:R-:W4:Y:S04]  /*9510*/  LDL.LU.64 R84, [R1+0x320] ;  /* 0x0003200001547983 */ /* 0x000f280000300a00 */
[----:B------:R1:W-:Y:S04]  /*9520*/  LDGSTS.E [R6+0x3b400], [R4.64], !P4 ;  /* 0x3b40000004067fae */ /* 0x0003e8000e121848 */
[----:B-1----:R-:W4:Y:S01]  /*9530*/  LDL.LU.64 R8, [R1+0x328] ;  /* 0x0003280001087983 */ /* 0x002f220000300a00 */
[----:B------:R-:W-:-:S03]  /*9540*/  IADD3 R3, R236, -0x7b, RZ ;  /* 0xffffff85ec037810 */ /* 0x000fc60007ffe0ff */
[----:B------:R1:W-:Y:S04]  /*9550*/  LDGSTS.E [R6+0x3b600], [R90.64], !P4 ;  /* 0x3b6000005a067fae */ /* 0x0003e8000e121848 */
[----:B------:R-:W4:Y:S04]  /*9560*/  LDL.LU.64 R4, [R1+0x330] ;  /* 0x0003300001047983 */ /* 0x000f280000300a00 */
[----:B------:R-:W4:Y:S01]  /*9570*/  LDL.LU.64 R10, [R1+0x348] ;  /* 0x00034800010a7983 */ /* 0x000f220000300a00 */
[----:B------:R-:W-:Y:S02]  /*9580*/  ISETP.GE.U32.AND P0, PT, R3, 0x7fffff46, PT ;  /* 0x7fffff460300780c */ /* 0x000fe40003f06070 */
[----:B------:R-:W-:-:S04]  /*9590*/  IADD3 R3, R236, -0x7f, RZ ;  /* 0xffffff81ec037810 */ /* 0x000fc80007ffe0ff */
[----:B------:R-:W-:Y:S01]  /*95a0*/  ISETP.GE.U32.AND P6, PT, R3, 0x7fffff42, PT ;  /* 0x7fffff420300780c */ /* 0x000fe20003fc6070 */
[----:B------:R-:W-:-:S05]  /*95b0*/  IMAD.WIDE R92, R2, 0x4, R100 ;  /* 0x00000004025c7825 */ /* 0x000fca00078e0264 */
[----:B------:R-:W-:Y:S01]  /*95c0*/  STL.64 [R1+0x9c8], R92 ;  /* 0x0009c85c01007387 */ /* 0x000fe20000100a00 */
[----:B-1----:R-:W-:-:S03]  /*95d0*/  IMAD.WIDE R90, R2, 0x4, R98 ;  /* 0x00000004025a7825 */ /* 0x002fc600078e0262 */
[----:B------:R1:W-:Y:S01]  /*95e0*/  LDGSTS.E [R6+0x3d000], [R92.64], !P0 ;  /* 0x3d0000005c067fae */ /* 0x0003e2000c121848 */
[----:B------:R-:W-:-:S03]  /*95f0*/  IMAD.WIDE R88, R2, 0x4, R88 ;  /* 0x0000000402587825 */ /* 0x000fc600078e0258 */
[----:B------:R-:W-:Y:S04]  /*9600*/  STL.64 [R1+0x9d0], R90 ;  /* 0x0009d05a01007387 */ /* 0x000fe80000100a00 */
[----:B------:R2:W-:Y:S04]  /*9610*/  LDGSTS.E [R6+0x3d200], [R90.64], !P0 ;  /* 0x3d2000005a067fae */ /* 0x0005e8000c121848 */
[----:B------:R-:W-:Y:S04]  /*9620*/  STL.64 [R1+0x9d8], R88 ;  /* 0x0009d85801007387 */ /* 0x000fe80000100a00 */
[----:B------:R1:W-:Y:S01]  /*9630*/  LDGSTS.E [R6+0x3d400], [R88.64], !P0 ;  /* 0x3d40000058067fae */ /* 0x0003e2000c121848 */
[----:B------:R-:W-:Y:S01]  /*9640*/  LOP3.LUT R237, R7, 0x60, RZ, 0x3c, !PT ;  /* 0x0000006007ed7812 */ /* 0x000fe200078e3cff */
[----:B---3--:R-:W-:-:S05]  /*9650*/  IMAD.WIDE R82, R2, 0x4, R82 ;  /* 0x0000000402527825 */ /* 0x008fca00078e0252 */
[----:B------:R3:W-:Y:S04]  /*9660*/  STL.64 [R1+0x9e0], R82 ;  /* 0x0009e05201007387 */ /* 0x0007e80000100a00 */
[----:B------:R3:W-:Y:S04]  /*9670*/  LDGSTS.E [R6+0x3d600], [R82.64], !P0 ;  /* 0x3d60000052067fae */ /* 0x0007e8000c121848 */
[----:B---3--:R-:W3:Y:S01]  /*9680*/  LDL.LU.64 R82, [R1+0x350] ;  /* 0x0003500001527983 */ /* 0x008ee20000300a00 */
[----:B-1----:R-:W-:-:S04]  /*9690*/  IMAD.WIDE R92, R2, 0x4, R16 ;  /* 0x00000004025c7825 */ /* 0x002fc800078e0210 */
[C---:B--2---:R-:W-:Y:S01]  /*96a0*/  IMAD.WIDE R90, R2.reuse, 0x4, R14 ;  /* 0x00000004025a7825 */ /* 0x044fe200078e020e */
[----:B------:R-:W-:Y:S03]  /*96b0*/  STL.64 [R1+0xa48], R92 ;  /* 0x000a485c01007387 */ /* 0x000fe60000100a00 */
[C---:B------:R-:W-:Y:S01]  /*96c0*/  IMAD.WIDE R88, R2.reuse, 0x4, R12 ;  /* 0x0000000402587825 */ /* 0x040fe200078e020c */
[----:B------:R-:W2:Y:S04]  /*96d0*/  LDL.LU.64 R16, [R1+0x358] ;  /* 0x0003580001107983 */ /* 0x000ea80000300a00 */
[----:B------:R-:W-:Y:S04]  /*96e0*/  STL.64 [R1+0xa50], R90 ;  /* 0x000a505a01007387 */ /* 0x000fe80000100a00 */
[----:B------:R-:W2:Y:S04]  /*96f0*/  LDL.LU.64 R14, [R1+0x360] ;  /* 0x00036000010e7983 */ /* 0x000ea80000300a00 */
[----:B------:R-:W2:Y:S04]  /*9700*/  LDL.LU.64 R12, [R1+0x368] ;  /* 0x00036800010c7983 */ /* 0x000ea80000300a00 */
[----:B------:R3:W-:Y:S01]  /*9710*/  STL.64 [R1+0xa58], R88 ;  /* 0x000a585801007387 */ /* 0x0007e20000100a00 */
[----:B----4-:R-:W-:-:S03]  /*9720*/  IMAD.WIDE R86, R2, 0x4, R86 ;  /* 0x0000000402567825 */ /* 0x010fc600078e0256 */
[----:B------:R1:W-:Y:S04]  /*9730*/  LDGSTS.E [R6+0x3f000], [R92.64], !P6 ;  /* 0x3f0000005c067fae */ /* 0x0003e8000f121848 */
[----:B------:R1:W-:Y:S04]  /*9740*/  LDGSTS.E [R6+0x3f200], [R90.64], !P6 ;  /* 0x3f2000005a067fae */ /* 0x0003e8000f121848 */
[----:B------:R4:W-:Y:S04]  /*9750*/  STL.64 [R1+0xa60], R86 ;  /* 0x000a605601007387 */ /* 0x0009e80000100a00 */
[----:B------:R1:W-:Y:S04]  /*9760*/  LDGSTS.E [R6+0x3f400], [R88.64], !P6 ;  /* 0x3f40000058067fae */ /* 0x0003e8000f121848 */
[----:B------:R1:W-:Y:S01]  /*9770*/  LDGSTS.E [R6+0x3f600], [R86.64], !P6 ;  /* 0x3f60000056067fae */ /* 0x0003e2000f121848 */
[----:B------:R-:W-:-:S04]  /*9780*/  IMAD.WIDE R104, R2, 0x4, R84 ;  /* 0x0000000402687825 */ /* 0x000fc800078e0254 */
[----:B------:R-:W-:-:S04]  /*9790*/  IMAD.WIDE R102, R2, 0x4, R8 ;  /* 0x0000000402667825 */ /* 0x000fc800078e0208 */
[----:B------:R-:W-:-:S04]  /*97a0*/  IMAD.WIDE R100, R2, 0x4, R4 ;  /* 0x0000000402647825 */ /* 0x000fc800078e0204 */
[C---:B------:R-:W-:Y:S02]  /*97b0*/  IMAD.WIDE R98, R2.reuse, 0x4, R10 ;  /* 0x0000000402627825 */ /* 0x040fe400078e020a */
[----:B------:R-:W4:Y:S04]  /*97c0*/  LDL.LU.64 R10, [R1+0x370] ;  /* 0x00037000010a7983 */ /* 0x000f280000300a00 */
[----:B------:R-:W4:Y:S04]  /*97d0*/  LDL.LU.64 R8, [R1+0x378] ;  /* 0x0003780001087983 */ /* 0x000f280000300a00 */
[----:B-1----:R-:W4:Y:S04]  /*97e0*/  LDL.LU.64 R6, [R1+0x380] ;  /* 0x0003800001067983 */ /* 0x002f280000300a00 */
[----:B------:R-:W4:Y:S04]  /*97f0*/  LDL.LU.64 R4, [R1+0x388] ;  /* 0x0003880001047983 */ /* 0x000f280000300a00 */
[----:B------:R-:W-:Y:S04]  /*9800*/  STL.64 [R1+0xd88], R104 ;  /* 0x000d886801007387 */ /* 0x000fe80000100a00 */
[----:B------:R-:W-:Y:S04]  /*9810*/  STL.64 [R1+0xd90], R102 ;  /* 0x000d906601007387 */ /* 0x000fe80000100a00 */
[----:B------:R-:W-:Y:S04]  /*9820*/  STL.64 [R1+0xd98], R100 ;  /* 0x000d986401007387 */ /* 0x000fe80000100a00 */
[----:B------:R-:W-:Y:S04]  /*9830*/  STL.64 [R1+0xda0], R98 ;  /* 0x000da06201007387 */ /* 0x000fe80000100a00 */
[----:B------:R-:W4:Y:S04]  /*9840*/  LDL.LU.64 R84, [R1+0x390] ;  /* 0x0003900001547983 */ /* 0x000f280000300a00 */
[----:B------:R-:W4:Y:S04]  /*9850*/  LDL.LU.64 R116, [R1+0x398] ;  /* 0x0003980001747983 */ /* 0x000f280000300a00 */
[----:B------:R-:W4:Y:S04]  /*9860*/  LDL.LU.64 R118, [R1+0x3a0] ;  /* 0x0003a00001767983 */ /* 0x000f280000300a00 */
[----:B------:R-:W4:Y:S04]  /*9870*/  LDL.LU.64 R130, [R1+0x3a8] ;  /* 0x0003a80001827983 */ /* 0x000f280000300a00 */
[----:B------:R-:W4:Y:S04]  /*9880*/  LDL.LU.64 R128, [R1+0x3b0] ;  /* 0x0003b00001807983 */ /* 0x000f280000300a00 */
[----:B------:R-:W4:Y:S01]  /*9890*/  LDL.LU.64 R126, [R1+0x3b8] ;  /* 0x0003b800017e7983 */ /* 0x000f220000300a00 */
[----:B---3--:R-:W-:-:S05]  /*98a0*/  IMAD.WIDE R88, R2, 0x4, R82 ;  /* 0x0000000402587825 */ /* 0x008fca00078e0252 */
[----:B------:R-:W-:Y:S01]  /*98b0*/  STL.64 [R1+0xda8], R88 ;  /* 0x000da85801007387 */ /* 0x000fe20000100a00 */
[----:B--2---:R-:W-:-:S04]  /*98c0*/  IMAD.WIDE R16, R2, 0x4, R16 ;  /* 0x0000000402107825 */ /* 0x004fc800078e0210 */
[C---:B------:R-:W-:Y:S01]  /*98d0*/  IMAD.WIDE R14, R2.reuse, 0x4, R14 ;  /* 0x00000004020e7825 */ /* 0x040fe200078e020e */
[----:B------:R-:W-:Y:S03]  /*98e0*/  STL.64 [R1+0xdb0], R16 ;  /* 0x000db01001007387 */ /* 0x000fe60000100a00 */
[C---:B------:R-:W-:Y:S01]  /*98f0*/  IMAD.WIDE R12, R2.reuse, 0x4, R12 ;  /* 0x00000004020c7825 */ /* 0x040fe200078e020c */
[----:B------:R-:W-:Y:S04]  /*9900*/  STL.64 [R1+0xdb8], R14 ;  /* 0x000db80e01007387 */ /* 0x000fe80000100a00 */
[----:B------:R1:W-:Y:S04]  /*9910*/  STL.64 [R1+0xdc0], R12 ;  /* 0x000dc00c01007387 */ /* 0x0003e80000100a00 */
[----:B------:R-:W2:Y:S04]  /*9920*/  LDL.LU.64 R124, [R1+0x3c0] ;  /* 0x0003c000017c7983 */ /* 0x000ea80000300a00 */
[----:B------:R-:W1:Y:S01]  /*9930*/  LDL.LU.64 R82, [R1+0x3c8] ;  /* 0x0003c80001527983 */ /* 0x000e620000300a00 */
[----:B----4-:R-:W-:-:S03]  /*9940*/  IMAD.WIDE R114, R2, 0x4, R84 ;  /* 0x0000000402727825 */ /* 0x010fc600078e0254 */
[----:B------:R-:W3:Y:S04]  /*9950*/  LDL.LU.64 R84, [R1+0x400] ;  /* 0x0004000001547983 */ /* 0x000ee80000300a00 */
[----:B------:R-:W2:Y:S04]  /*9960*/  LDL.LU.64 R122, [R1+0x418] ;  /* 0x00041800017a7983 */ /* 0x000ea80000300a00 */
[----:B------:R-:W2:Y:S04]  /*9970*/  LDL.LU.64 R120, [R1+0x428] ;  /* 0x0004280001787983 */ /* 0x000ea80000300a00 */
[----:B------:R-:W2:Y:S01]  /*9980*/  LDL.LU.64 R86, [R1+0x430] ;  /* 0x0004300001567983 */ /* 0x000ea20000300a00 */
[----:B------:R-:W-:Y:S01]  /*9990*/  IADD3 R3, R236, -0x44, RZ ;  /* 0xffffffbcec037810 */ /* 0x000fe20007ffe0ff */
[----:B------:R-:W-:-:S02]  /*99a0*/  IMAD.WIDE R10, R2, 0x4, R10 ;  /* 0x00000004020a7825 */ /* 0x000fc400078e020a */
[----:B------:R-:W2:Y:S01]  /*99b0*/  LDL.LU.64 R136, [R1+0x490] ;  /* 0x0004900001887983 */ /* 0x000ea20000300a00 */
[----:B------:R-:W-:Y:S02]  /*99c0*/  ISETP.GE.U32.AND P5, PT, R3, 0x7fffff7d, PT ;  /* 0x7fffff7d0300780c */ /* 0x000fe40003fa6070 */
[----:B------:R-:W-:Y:S01]  /*99d0*/  IADD3 R3, R236, -0x48, RZ ;  /* 0xffffffb8ec037810 */ /* 0x000fe20007ffe0ff */
[----:B------:R-:W-:Y:S01]  /*99e0*/  IMAD.WIDE R8, R2, 0x4, R8 ;  /* 0x0000000402087825 */ /* 0x000fe200078e0208 */
[----:B------:R-:W2:Y:S02]  /*99f0*/  LDL.LU.64 R134, [R1+0x488] ;  /* 0x0004880001867983 */ /* 0x000ea40000300a00 */
[----:B------:R-:W-:Y:S02]  /*9a00*/  ISETP.GE.U32.AND P2, PT, R3, 0x7fffff79, PT ;  /* 0x7fffff790300780c */ /* 0x000fe40003f46070 */
[----:B------:R-:W-:Y:S01]  /*9a10*/  IADD3 R3, R236, -0x4c, RZ ;  /* 0xffffffb4ec037810 */ /* 0x000fe20007ffe0ff */
[----:B------:R-:W-:Y:S01]  /*9a20*/  IMAD.WIDE R6, R2, 0x4, R6 ;  /* 0x0000000402067825 */ /* 0x000fe200078e0206 */
[----:B------:R-:W2:Y:S02]  /*9a30*/  LDL.LU.64 R132, [R1+0x480] ;  /* 0x0004800001847983 */ /* 0x000ea40000300a00 */
[----:B------:R-:W-:-:S02]  /*9a40*/  ISETP.GE.U32.AND P3, PT, R3, 0x7fffff75, PT ;  /* 0x7fffff750300780c */ /* 0x000fc40003f66070 */
[C---:B------:R-:W-:Y:S01]  /*9a50*/  IADD3 R3, R236.reuse, -0x50, RZ ;  /* 0xffffffb0ec037810 */ /* 0x040fe20007ffe0ff */
[----:B------:R1:W-:Y:S03]  /*9a60*/  LDGSTS.E [R237+0x21800], [R104.64], !P5 ;  /* 0x2180000068ed7fae */ /* 0x0003e6000e921848 */
[----:B------:R-:W-:Y:S01]  /*9a70*/  ISETP.GE.U32.AND P1, PT, R3, 0x7fffff71, PT ;  /* 0x7fffff710300780c */ /* 0x000fe20003f26070 */
[----:B------:R1:W-:Y:S01]  /*9a80*/  LDGSTS.E [R237+0x21a00], [R102.64], !P5 ;  /* 0x21a0000066ed7fae */ /* 0x0003e2000e921848 */
[----:B------:R-:W-:-:S03]  /*9a90*/  IADD3 R3, R236, -0x54, RZ ;  /* 0xffffffacec037810 */ /* 0x000fc60007ffe0ff */
[----:B------:R1:W-:Y:S01]  /*9aa0*/  LDGSTS.E [R237+0x21c00], [R100.64], !P5 ;  /* 0x21c0000064ed7fae */ /* 0x0003e2000e921848 */
[----:B------:R-:W-:-:S03]  /*9ab0*/  ISETP.GE.U32.AND P4, PT, R3, 0x7fffff6d, PT ;  /* 0x7fffff6d0300780c */ /* 0x000fc60003f86070 */
[----:B------:R1:W-:Y:S01]  /*9ac0*/  LDGSTS.E [R237+0x21e00], [R98.64], !P5 ;  /* 0x21e0000062ed7fae */ /* 0x0003e2000e921848 */
[----:B------:R-:W-:Y:S01]  /*9ad0*/  IADD3 R3, R236, -0x58, RZ ;  /* 0xffffffa8ec037810 */ /* 0x000fe20007ffe0ff */
[C---:B------:R-:W-:Y:S02]  /*9ae0*/  IMAD.WIDE R4, R2.reuse, 0x4, R4 ;  /* 0x0000000402047825 */ /* 0x040fe400078e0204 */
[----:B------:R1:W-:Y:S04]  /*9af0*/  LDGSTS.E [R237+0x23800], [R88.64], !P2 ;  /* 0x2380000058ed7fae */ /* 0x0003e8000d121848 */
[----:B------:R2:W-:Y:S01]  /*9b00*/  LDGSTS.E [R237+0x23a00], [R16.64], !P2 ;  /* 0x23a0000010ed7fae */ /* 0x0005e2000d121848 */
[----:B------:R-:W-:-:S03]  /*9b10*/  IMAD.WIDE R116, R2, 0x4, R116 ;  /* 0x0000000402747825 */ /* 0x000fc600078e0274 */
[----:B------:R1:W-:Y:S01]  /*9b20*/  LDGSTS.E [R237+0x23c00], [R14.64], !P2 ;  /* 0x23c000000eed7fae */ /* 0x0003e2000d121848 */
[----:B------:R-:W-:-:S03]  /*9b30*/  IMAD.WIDE R118, R2, 0x4, R118 ;  /* 0x0000000402767825 */ /* 0x000fc600078e0276 */
[----:B------:R1:W-:Y:S01]  /*9b40*/  LDGSTS.E [R237+0x23e00], [R12.64], !P2 ;  /* 0x23e000000ced7fae */ /* 0x0003e2000d121848 */
[----:B------:R-:W-:Y:S01]  /*9b50*/  ISETP.GE.U32.AND P0, PT, R3, 0x7fffff69, PT ;  /* 0x7fffff690300780c */ /* 0x000fe20003f06070 */
[C---:B------:R-:W-:Y:S02]  /*9b60*/  IMAD.WIDE R164, R2.reuse, 0x4, R130 ;  /* 0x0000000402a47825 */ /* 0x040fe400078e0282 */
[----:B------:R1:W-:Y:S02]  /*9b70*/  LDGSTS.E [R237+0x25800], [R10.64], !P3 ;  /* 0x258000000aed7fae */ /* 0x0003e4000d921848 */
[C---:B------:R-:W-:Y:S02]  /*9b80*/  IMAD.WIDE R174, R2.reuse, 0x4, R128 ;  /* 0x0000000402ae7825 */ /* 0x040fe400078e0280 */
[----:B------:R1:W-:Y:S02]  /*9b90*/  LDGSTS.E [R237+0x25a00], [R8.64], !P3 ;  /* 0x25a0000008ed7fae */ /* 0x0003e4000d921848 */
[----:B------:R-:W-:-:S02]  /*9ba0*/  IMAD.WIDE R244, R2, 0x4, R126 ;  /* 0x0000000402f47825 */ /* 0x000fc400078e027e */
[----:B------:R1:W-:Y:S04]  /*9bb0*/  LDGSTS.E [R237+0x25c00], [R6.64], !P3 ;  /* 0x25c0000006ed7fae */ /* 0x0003e8000d921848 */
[----:B------:R1:W-:Y:S04]  /*9bc0*/  LDGSTS.E [R237+0x25e00], [R4.64], !P3 ;  /* 0x25e0000004ed7fae */ /* 0x0003e8000d921848 */
[----:B------:R1:W-:Y:S04]  /*9bd0*/  LDGSTS.E [R237+0x27800], [R114.64], !P1 ;  /* 0x2780000072ed7fae */ /* 0x0003e8000c921848 */
[----:B------:R1:W-:Y:S04]  /*9be0*/  LDGSTS.E [R237+0x27a00], [R116.64], !P1 ;  /* 0x27a0000074ed7fae */ /* 0x0003e8000c921848 */
[----:B------:R1:W-:Y:S04]  /*9bf0*/  LDGSTS.E [R237+0x27c00], [R118.64], !P1 ;  /* 0x27c0000076ed7fae */ /* 0x0003e8000c921848 */
[----:B------:R1:W-:Y:S04]  /*9c00*/  LDGSTS.E [R237+0x27e00], [R164.64], !P1 ;  /* 0x27e00000a4ed7fae */ /* 0x0003e8000c921848 */
[----:B------:R-:W2:Y:S04]  /*9c10*/  LDL.LU.64 R130, [R1+0x478] ;  /* 0x0004780001827983 */ /* 0x000ea80000300a00 */
[----:B------:R1:W-:Y:S04]  /*9c20*/  LDGSTS.E [R237+0x29800], [R174.64], !P4 ;  /* 0x29800000aeed7fae */ /* 0x0003e8000e121848 */
[----:B------:R1:W-:Y:S01]  /*9c30*/  LDGSTS.E [R237+0x29a00], [R244.64], !P4 ;  /* 0x29a00000f4ed7fae */ /* 0x0003e2000e121848 */
[----:B--2---:R-:W-:-:S04]  /*9c40*/  IMAD.WIDE R246, R2, 0x4, R124 ;  /* 0x0000000402f67825 */ /* 0x004fc800078e027c */
[C---:B-1----:R-:W-:Y:S01]  /*9c50*/  IMAD.WIDE R12, R2.reuse, 0x4, R82 ;  /* 0x00000004020c7825 */ /* 0x042fe200078e0252 */
[----:B------:R1:W-:Y:S04]  /*9c60*/  LDGSTS.E [R237+0x29c00], [R246.64], !P4 ;  /* 0x29c00000f6ed7fae */ /* 0x0003e8000e121848 */
[----:B------:R2:W-:Y:S04]  /*9c70*/  STL.64 [R1+0x10], R12 ;  /* 0x0000100c01007387 */ /* 0x0005e80000100a00 */
[----:B------:R-:W4:Y:S04]  /*9c80*/  LDL.LU.64 R82, [R1+0x470] ;  /* 0x0004700001527983 */ /* 0x000f280000300a00 */
[----:B------:R-:W4:Y:S04]  /*9c90*/  LDL.LU.64 R128, [R1+0x468] ;  /* 0x0004680001807983 */ /* 0x000f280000300a00 */
[----:B------:R1:W-:Y:S04]  /*9ca0*/  LDGSTS.E [R237+0x29e00], [R12.64], !P4 ;  /* 0x29e000000ced7fae */ /* 0x0003e8000e121848 */
[----:B------:R-:W4:Y:S04]  /*9cb0*/  LDL.LU.64 R126, [R1+0x460] ;  /* 0x00046000017e7983 */ /* 0x000f280000300a00 */
[----:B------:R-:W4:Y:S01]  /*9cc0*/  LDL.LU.64 R124, [R1+0x458] ;  /* 0x00045800017c7983 */ /* 0x000f220000300a00 */
[----:B---3--:R-:W-:-:S04]  /*9cd0*/  IMAD.WIDE R84, R2, 0x4, R84 ;  /* 0x0000000402547825 */ /* 0x008fc800078e0254 */
[C---:B--2---:R-:W-:Y:S01]  /*9ce0*/  IMAD.WIDE R16, R2.reuse, 0x4, R122 ;  /* 0x0000000402107825 */ /* 0x044fe200078e027a */
[----:B------:R2:W-:Y:S03]  /*9cf0*/  STL.64 [R1+0x140], R84 ;  /* 0x0001405401007387 */ /* 0x0005e60000100a00 */
[C---:B------:R-:W-:Y:S01]  /*9d00*/  IMAD.WIDE R14, R2.reuse, 0x4, R120 ;  /* 0x00000004020e7825 */ /* 0x040fe200078e0278 */
[----:B------:R3:W-:Y:S03]  /*9d10*/  STL.64 [R1+0x1f0], R16 ;  /* 0x0001f01001007387 */ /* 0x0007e60000100a00 */
[----:B-1----:R-:W-:Y:S01]  /*9d20*/  IMAD.WIDE R12, R2, 0x4, R86 ;  /* 0x00000004020c7825 */ /* 0x002fe200078e0256 */
[----:B------:R2:W-:Y:S04]  /*9d30*/  LDGSTS.E [R237+0x2b800], [R84.64], !P0 ;  /* 0x2b80000054ed7fae */ /* 0x0005e8000c121848 */
[----:B------:R1:W-:Y:S01]  /*9d40*/  STL.64 [R1+0x1f8], R14 ;  /* 0x0001f80e01007387 */ /* 0x0003e20000100a00 */
[----:B------:R-:W-:Y:S01]  /*9d50*/  IADD3 R3, R236, -0x5c, RZ ;  /* 0xffffffa4ec037810 */ /* 0x000fe20007ffe0ff */
[----:B------:R-:W-:-:S02]  /*9d60*/  IMAD.WIDE R88, R2, 0x4, R136 ;  /* 0x0000000402587825 */ /* 0x000fc400078e0288 */
[----:B------:R3:W-:Y:S04]  /*9d70*/  LDGSTS.E [R237+0x2ba00], [R16.64], !P0 ;  /* 0x2ba0000010ed7fae */ /* 0x0007e8000c121848 */
[----:B--2---:R-:W2:Y:S04]  /*9d80*/  LDL.LU.64 R84, [R1+0x450] ;  /* 0x0004500001547983 */ /* 0x004ea80000300a00 */
[----:B------:R1:W-:Y:S04]  /*9d90*/  STL.64 [R1+0x200], R12 ;  /* 0x0002000c01007387 */ /* 0x0003e80000100a00 */
[----:B------:R-:W2:Y:S04]  /*9da0*/  LDL.LU.64 R122, [R1+0x448] ;  /* 0x00044800017a7983 */ /* 0x000ea80000300a00 */
[----:B------:R-:W2:Y:S04]  /*9db0*/  LDL.LU.64 R120, [R1+0x440] ;  /* 0x0004400001787983 */ /* 0x000ea80000300a00 */
[----:B------:R-:W2:Y:S01]  /*9dc0*/  LDL.LU.64 R86, [R1+0x438] ;  /* 0x0004380001567983 */ /* 0x000ea20000300a00 */
[----:B------:R-:W-:-:S02]  /*9dd0*/  ISETP.GE.U32.AND P6, PT, R3, 0x7fffff65, PT ;  /* 0x7fffff650300780c */ /* 0x000fc40003fc6070 */
[----:B------:R-:W-:Y:S01]  /*9de0*/  IADD3 R3, R236, -0x60, RZ ;  /* 0xffffffa0ec037810 */ /* 0x000fe20007ffe0ff */
[----:B------:R1:W-:Y:S03]  /*9df0*/  LDGSTS.E [R237+0x2bc00], [R14.64], !P0 ;  /* 0x2bc000000eed7fae */ /* 0x0003e6000c121848 */
[----:B------:R-:W-:Y:S01]  /*9e00*/  ISETP.GE.U32.AND P5, PT, R3, 0x7fffff61, PT ;  /* 0x7fffff610300780c */ /* 0x000fe20003fa6070 */
[----:B---3--:R-:W-:Y:S01]  /*9e10*/  IMAD.WIDE R16, R2, 0x4, R134 ;  /* 0x0000000402107825 */ /* 0x008fe200078e0286 */
[C---:B------:R-:W-:Y:S01]  /*9e20*/  IADD3 R3, R236.reuse, -0x64, RZ ;  /* 0xffffff9cec037810 */ /* 0x040fe20007ffe0ff */
[----:B------:R3:W-:Y:S03]  /*9e30*/  LDGSTS.E [R237+0x2be00], [R12.64], !P0 ;  /* 0x2be000000ced7fae */ /* 0x0007e6000c121848 */
[----:B------:R-:W-:Y:S01]  /*9e40*/  ISETP.GE.U32.AND P2, PT, R3, 0x7fffff5d, PT ;  /* 0x7fffff5d0300780c */ /* 0x000fe20003f46070 */
[----:B------:R-:W-:Y:S01]  /*9e50*/  STL.64 [R1+0x208], R88 ;  /* 0x0002085801007387 */ /* 0x000fe20000100a00 */
[----:B------:R-:W-:Y:S01]  /*9e60*/  IADD3 R3, R236, -0x68, RZ ;  /* 0xffffff98ec037810 */ /* 0x000fe20007ffe0ff */
[----:B-1----:R-:W-:-:S02]  /*9e70*/  IMAD.WIDE R14, R2, 0x4, R132 ;  /* 0x00000004020e7825 */ /* 0x002fc400078e0284 */
[----:B------:R1:W-:Y:S01]  /*9e80*/  LDGSTS.E [R237+0x2d800], [R88.64], !P6 ;  /* 0x2d80000058ed7fae */ /* 0x0003e2000f121848 */
[----:B------:R-:W-:Y:S02]  /*9e90*/  ISETP.GE.U32.AND P3, PT, R3, 0x7fffff59, PT ;  /* 0x7fffff590300780c */ /* 0x000fe40003f66070 */
[C---:B------:R-:W-:Y:S01]  /*9ea0*/  IADD3 R3, R236.reuse, -0x6c, RZ ;  /* 0xffffff94ec037810 */ /* 0x040fe20007ffe0ff */
[----:B------:R1:W-:Y:S03]  /*9eb0*/  STL.64 [R1+0x210], R16 ;  /* 0x0002101001007387 */ /* 0x0003e60000100a00 */
[----:B------:R-:W-:Y:S01]  /*9ec0*/  ISETP.GE.U32.AND P1, PT, R3, 0x7fffff55, PT ;  /* 0x7fffff550300780c */ /* 0x000fe20003f26070 */
[----:B------:R1:W-:Y:S01]  /*9ed0*/  LDGSTS.E [R237+0x2da00], [R16.64], !P6 ;  /* 0x2da0000010ed7fae */ /* 0x0003e2000f121848 */
[----:B------:R-:W-:-:S03]  /*9ee0*/  IADD3 R3, R236, -0x70, RZ ;  /* 0xffffff90ec037810 */ /* 0x000fc60007ffe0ff */
[----:B------:R1:W-:Y:S01]  /*9ef0*/  STL.64 [R1+0x218], R14 ;  /* 0x0002180e01007387 */ /* 0x0003e20000100a00 */
[----:B------:R-:W-:Y:S02]  /*9f00*/  ISETP.GE.U32.AND P4, PT, R3, 0x7fffff51, PT ;  /* 0x7fffff510300780c */ /* 0x000fe40003f86070 */
[C---:B------:R-:W-:Y:S01]  /*9f10*/  IADD3 R3, R236.reuse, -0x74, RZ ;  /* 0xffffff8cec037810 */ /* 0x040fe20007ffe0ff */
[----:B------:R1:W-:Y:S01]  /*9f20*/  LDGSTS.E [R237+0x2dc00], [R14.64], !P6 ;  /* 0x2dc000000eed7fae */ /* 0x0003e2000f121848 */
[----:B------:R-:W-:Y:S02]  /*9f30*/  ULDC UR4, c[0x0][0x18c] ;  /* 0x0000630000047ab9 */ /* 0x000fe40000000800 */
[----:B------:R-:W-:Y:S02]  /*9f40*/  ISETP.GE.U32.AND P0, PT, R3, 0x7fffff4d, PT ;  /* 0x7fffff4d0300780c */ /* 0x000fe40003f06070 */
[----:B------:R-:W-:Y:S01]  /*9f50*/  IADD3 R3, R236, -0x78, RZ ;  /* 0xffffff88ec037810 */ /* 0x000fe20007ffe0ff */
[----:B------:R-:W-:Y:S01]  /*9f60*/  USHF.L.U32 UR4, UR4, 0x6, URZ ;  /* 0x0000000604047899 */ /* 0x000fe2000800063f */
[----:B---3--:R-:W-:-:S05]  /*9f70*/  IMAD.WIDE R12, R2, 0x4, R130 ;  /* 0x00000004020c7825 */ /* 0x008fca00078e0282 */
[----:B------:R3:W-:Y:S04]  /*9f80*/  STL.64 [R1+0x220], R12 ;  /* 0x0002200c01007387 */ /* 0x0007e80000100a00 */
[----:B------:R3:W-:Y:S01]  /*9f90*/  LDGSTS.E [R237+0x2de00], [R12.64], !P6 ;  /* 0x2de000000ced7fae */ /* 0x0007e2000f121848 */
[----:B------:R-:W-:Y:S02]  /*9fa0*/  ISETP.GE.U32.AND P6, PT, R3, 0x7fffff49, PT ;  /* 0x7fffff490300780c */ /* 0x000fe40003fc6070 */
[----:B------:R-:W-:Y:S01]  /*9fb0*/  IADD3 R3, R236, -0x7c, RZ ;  /* 0xffffff84ec037810 */ /* 0x000fe20007ffe0ff */
[----:B----4-:R-:W-:-:S04]  /*9fc0*/  IMAD.WIDE R82, R2, 0x4, R82 ;  /* 0x0000000402527825 */ /* 0x010fc800078e0252 */
[C---:B-1----:R-:W-:Y:S01]  /*9fd0*/  IMAD.WIDE R16, R2.reuse, 0x4, R128 ;  /* 0x0000000402107825 */ /* 0x042fe200078e0280 */
[----:B------:R1:W-:Y:S04]  /*9fe0*/  STL.64 [R1+0x228], R82 ;  /* 0x0002285201007387 */ /* 0x0003e80000100a00 */
[----:B------:R1:W-:Y:S01]  /*9ff0*/  LDGSTS.E [R237+0x2f800], [R82.64], !P5 ;  /* 0x2f80000052ed7fae */ /* 0x0003e2000e921848 */
[----:B------:R-:W-:-:S03]  /*a000*/  IMAD.WIDE R14, R2, 0x4, R126 ;  /* 0x00000004020e7825 */ /* 0x000fc600078e027e */
[----:B------:R4:W-:Y:S01]  /*a010*/  STL.64 [R1+0x280], R16 ;  /* 0x0002801001007387 */ /* 0x0009e20000100a00 */
[----:B---3--:R-:W-:-:S03]  /*a020*/  IMAD.WIDE R12, R2, 0x4, R124 ;  /* 0x00000004020c7825 */ /* 0x008fc600078e027c */
[----:B------:R4:W-:Y:S04]  /*a030*/  LDGSTS.E [R237+0x2fa00], [R16.64], !P5 ;  /* 0x2fa0000010ed7fae */ /* 0x0009e8000e921848 */
[----:B------:R3:W-:Y:S04]  /*a040*/  STL.64 [R1+0x288], R14 ;  /* 0x0002880e01007387 */ /* 0x0007e80000100a00 */
[----:B------:R3:W-:Y:S04]  /*a050*/  LDGSTS.E [R237+0x2fc00], [R14.64], !P5 ;  /* 0x2fc000000eed7fae */ /* 0x0007e8000e921848 */
[----:B------:R2:W-:Y:S04]  /*a060*/  STL.64 [R1+0x290], R12 ;  /* 0x0002900c01007387 */ /* 0x0005e80000100a00 */
[----:B------:R2:W-:Y:S01]  /*a070*/  LDGSTS.E [R237+0x2fe00], [R12.64], !P5 ;  /* 0x2fe000000ced7fae */ /* 0x0005e2000e921848 */
[----:B------:R-:W-:Y:S01]  /*a080*/  ISETP.GE.U32.AND P5, PT, R3, 0x7fffff45, PT ;  /* 0x7fffff450300780c */ /* 0x000fe20003fa6070 */
[----:B-1----:R-:W-:-:S02]  /*a090*/  IMAD.U32 R82, RZ, RZ, UR4 ;  /* 0x00000004ff527e24 */ /* 0x002fc4000f8e00ff */
[----:B------:R-:W-:-:S04]  /*a0a0*/  IMAD.U32 R3, RZ, RZ, UR4 ;  /* 0x00000004ff037e24 */ /* 0x000fc8000f8e00ff */
[----:B------:R-:W-:-:S04]  /*a0b0*/  IMAD.WIDE R88, R3, 0x4, R42 ;  /* 0x0000000403587825 */ /* 0x000fc800078e022a */
[----:B------:R-:W-:-:S04]  /*a0c0*/  IMAD.WIDE R172, R3, 0x4, R20 ;  /* 0x0000000403ac7825 */ /* 0x000fc800078e0214 */
[----:B------:R-:W-:-:S04]  /*a0d0*/  IMAD.WIDE R92, R3, 0x4, R60 ;  /* 0x00000004035c7825 */ /* 0x000fc800078e023c */
[----:B------:R-:W-:Y:S02]  /*a0e0*/  IMAD.U32 R20, RZ, RZ, UR4 ;  /* 0x00000004ff147e24 */ /* 0x000fe4000f8e00ff */
[----:B------:R-:W-:-:S04]  /*a0f0*/  IMAD.WIDE R108, R3, 0x4, R38 ;  /* 0x00000004036c7825 */ /* 0x000fc800078e0226 */
[----:B------:R-:W-:-:S04]  /*a100*/  IMAD.WIDE R250, R20, 0x4, R62 ;  /* 0x0000000414fa7825 */ /* 0x000fc800078e023e */
[----:B--2---:R-:W-:-:S05]  /*a110*/  IMAD.WIDE R84, R2, 0x4, R84 ;  /* 0x0000000402547825 */ /* 0x004fca00078e0254 */
[----:B------:R1:W-:Y:S01]  /*a120*/  LDGSTS.E [R237+0x31800], [R84.64], !P2 ;  /* 0x3180000054ed7fae */ /* 0x0003e2000d121848 */
[----:B----4-:R-:W-:-:S04]  /*a130*/  IMAD.WIDE R16, R2, 0x4, R122 ;  /* 0x0000000402107825 */ /* 0x010fc800078e027a */
[C---:B---3--:R-:W-:Y:S01]  /*a140*/  IMAD.WIDE R14, R2.reuse, 0x4, R120 ;  /* 0x00000004020e7825 */ /* 0x048fe200078e0278 */
[----:B------:R2:W-:Y:S03]  /*a150*/  LDGSTS.E [R237+0x31a00], [R16.64], !P2 ;  /* 0x31a0000010ed7fae */ /* 0x0005e6000d121848 */
[----:B------:R-:W-:Y:S01]  /*a160*/  IMAD.WIDE R12, R2, 0x4, R86 ;  /* 0x00000004020c7825 */ /* 0x000fe200078e0256 */
[----:B------:R3:W-:Y:S04]  /*a170*/  LDGSTS.E [R237+0x31c00], [R14.64], !P2 ;  /* 0x31c000000eed7fae */ /* 0x0007e8000d121848 */
[----:B------:R-:W-:Y:S04]  /*a180*/  STL.64 [R1+0x298], R84 ;  /* 0x0002985401007387 */ /* 0x000fe80000100a00 */
[----:B------:R4:W-:Y:S01]  /*a190*/  LDGSTS.E [R237+0x31e00], [R12.64], !P2 ;  /* 0x31e000000ced7fae */ /* 0x0009e2000d121848 */
[----:B------:R-:W-:-:S02]  /*a1a0*/  ISETP.NE.U32.AND P2, PT, R0, RZ, PT ;  /* 0x000000ff0000720c */ /* 0x000fc40003f45070 */
[----:B------:R-:W-:Y:S01]  /*a1b0*/  MOV R0, UR4 ;  /* 0x0000000400007c02 */ /* 0x000fe20008000f00 */
[----:B------:R2:W-:Y:S04]  /*a1c0*/  STL.64 [R1+0x2f8], R16 ;  /* 0x0002f81001007387 */ /* 0x0005e80000100a00 */
[----:B------:R3:W-:Y:S04]  /*a1d0*/  STL.64 [R1+0x308], R14 ;  /* 0x0003080e01007387 */ /* 0x0007e80000100a00 */
[----:B------:R4:W-:Y:S01]  /*a1e0*/  STL.64 [R1+0x318], R12 ;  /* 0x0003180c01007387 */ /* 0x0009e20000100a00 */
[----:B--2---:R-:W-:-:S04]  /*a1f0*/  IMAD.WIDE R16, R0, 0x4, R34 ;  /* 0x0000000400107825 */ /* 0x004fc800078e0222 */
[----:B---3--:R-:W-:Y:S01]  /*a200*/  IMAD.WIDE R14, R3, 0x4, R26 ;  /* 0x00000004030e7825 */ /* 0x008fe200078e021a */
[----:B------:R-:W-:-:S03]  /*a210*/  MOV R26, UR4 ;  /* 0x00000004001a7c02 */ /* 0x000fc60008000f00 */
[----:B----4-:R-:W-:-:S04]  /*a220*/  IMAD.WIDE R12, R82, 0x4, R18 ;  /* 0x00000004520c7825 */ /* 0x010fc800078e0212 */
[----:B------:R-:W-:Y:S02]  /*a230*/  IMAD.U32 R18, RZ, RZ, UR4 ;  /* 0x00000004ff127e24 */ /* 0x000fe4000f8e00ff */
[----:B------:R-:W-:Y:S01]  /*a240*/  IMAD.U32 R19, RZ, RZ, UR4 ;  /* 0x00000004ff137e24 */ /* 0x000fe2000f8e00ff */
[----:B------:R2:W-:Y:S01]  /*a250*/  STL.64 [R1+0x348], R12 ;  /* 0x0003480c01007387 */ /* 0x0005e20000100a00 */
        /* <DEDUP_REMOVED lines=39> */
[----:B------:R-:W-:Y:S01]  /*a4d0*/  STL.64 [R1+0x3b8], R250 ;  /* 0x0003b8fa01007387 */ /* 0x000fe20000100a00 */
[----:B------:R-:W-:-:S03]  /*a4e0*/  IMAD.WIDE R224, R20, 0x4, R80 ;  /* 0x0000000414e07825 */ /* 0x000fc600078e0250 */
[----:B------:R-:W-:Y:S04]  /*a4f0*/  STL.64 [R1+0xb58], R248 ;  /* 0x000b58f801007387 */ /* 0x000fe80000100a00 */
[----:B------:R1:W-:Y:S04]  /*a500*/  STL.64 [R1+0xb78], R238 ;  /* 0x000b78ee01007387 */ /* 0x0003e80000100a00 */
[----:B------:R-:W-:Y:S04]  /*a510*/  STL.64 [R1+0x330], R234 ;  /* 0x000330ea01007387 */ /* 0x000fe80000100a00 */
[----:B------:R1:W-:Y:S04]  /*a520*/  STL.64 [R1+0x360], R232 ;  /* 0x000360e801007387 */ /* 0x0003e80000100a00 */
[----:B------:R-:W-:Y:S04]  /*a530*/  STL.64 [R1+0x380], R230 ;  /* 0x000380e601007387 */ /* 0x000fe80000100a00 */
[----:B------:R1:W-:Y:S04]  /*a540*/  STL.64 [R1+0x3a0], R228 ;  /* 0x0003a0e401007387 */ /* 0x0003e80000100a00 */
[----:B------:R1:W-:Y:S04]  /*a550*/  STL.64 [R1+0x3c0], R226 ;  /* 0x0003c0e201007387 */ /* 0x0003e80000100a00 */
[----:B------:R1:W-:Y:S04]  /*a560*/  STL.64 [R1+0xd08], R224 ;  /* 0x000d08e001007387 */ /* 0x0003e80000100a00 */
[----:B------:R1:W-:Y:S04]  /*a570*/  STL [R1+0x270], RZ ;  /* 0x000270ff01007387 */ /* 0x0003e80000100800 */
        /* <DEDUP_REMOVED lines=79> */
[----:B------:R-:W2:Y:S04]  /*aa70*/  LDL.LU.64 R36, [R1+0x598] ;  /* 0x0005980001247983 */ /* 0x000ea80000300a00 */
[----:B------:R-:W2:Y:S04]  /*aa80*/  LDL.LU.64 R28, [R1+0x5a0] ;  /* 0x0005a000011c7983 */ /* 0x000ea80000300a00 */
[----:B------:R-:W3:Y:S04]  /*aa90*/  LDL.LU.64 R66, [R1+0x5c8] ;  /* 0x0005c80001427983 */ /* 0x000ee80000300a00 */
[----:B------:R-:W3:Y:S04]  /*aaa0*/  LDL.LU.64 R58, [R1+0x5d0] ;  /* 0x0005d000013a7983 */ /* 0x000ee80000300a00 */
[----:B------:R-:W3:Y:S04]  /*aab0*/  LDL.LU.64 R50, [R1+0x5d8] ;  /* 0x0005d80001327983 */ /* 0x000ee80000300a00 */
[----:B------:R-:W3:Y:S04]  /*aac0*/  LDL.LU.64 R42, [R1+0x5f8] ;  /* 0x0005f800012a7983 */ /* 0x000ee80000300a00 */
[----:B------:R-:W3:Y:S04]  /*aad0*/  LDL.LU.64 R34, [R1+0x610] ;  /* 0x0006100001227983 */ /* 0x000ee80000300a00 */
        /* <DEDUP_REMOVED lines=15> */
[----:B------:R1:W-:Y:S01]  /*abd0*/  STL [R1+0x9c], RZ ;  /* 0x00009cff01007387 */ /* 0x0003e20000100800 */
[----:B------:R-:W-:-:S03]  /*abe0*/  IMAD.WIDE R78, R18, 0x4, R32 ;  /* 0x00000004124e7825 */ /* 0x000fc600078e0220 */
[----:B------:R1:W-:Y:S04]  /*abf0*/  STL [R1+0x80], RZ ;  /* 0x000080ff01007387 */ /* 0x0003e80000100800 */
[----:B------:R1:W-:Y:S04]  /*ac00*/  STL [R1+0x84], RZ ;  /* 0x000084ff01007387 */ /* 0x0003e80000100800 */
[----:B------:R1:W-:Y:S04]  /*ac10*/  STL [R1+0x88], RZ ;  /* 0x000088ff01007387 */ /* 0x0003e80000100800 */
[----:B------:R1:W-:Y:S04]  /*ac20*/  STL [R1+0x8c], RZ ;  /* 0x00008cff01007387 */ /* 0x0003e80000100800 */
[----:B------:R-:W4:Y:S04]  /*ac30*/  LDL.LU.64 R32, [R1+0x618] ;  /* 0x0006180001207983 */ /* 0x000f280000300a00 */
[----:B------:R1:W-:Y:S04]  /*ac40*/  STL [R1+0x60], RZ ;  /* 0x000060ff01007387 */ /* 0x0003e80000100800 */
[----:B------:R1:W-:Y:S04]  /*ac50*/  STL [R1+0x64], RZ ;  /* 0x000064ff01007387 */ /* 0x0003e80000100800 */
[----:B------:R1:W-:Y:S04]  /*ac60*/  STL [R1+0x68], RZ ;  /* 0x000068ff01007387 */ /* 0x0003e80000100800 */
[----:B------:R1:W-:Y:S01]  /*ac70*/  STL [R1+0x6c], RZ ;  /* 0x00006cff01007387 */ /* 0x0003e20000100800 */
[----:B------:R-:W-:-:S04]  /*ac80*/  IMAD.U32 R74, RZ, RZ, UR4 ;  /* 0x00000004ff4a7e24 */ /* 0x000fc8000f8e00ff */
[----:B------:R-:W-:-:S04]  /*ac90*/  IMAD.WIDE R74, R74, 0x4, R24 ;  /* 0x000000044a4a7825 */ /* 0x000fc800078e0218 */
[----:B------:R-:W-:-:S04]  /*aca0*/  IMAD.WIDE R76, R20, 0x4, R22 ;  /* 0x00000004144c7825 */ /* 0x000fc800078e0216 */
[----:B--2---:R-:W-:-:S04]  /*acb0*/  IMAD.WIDE R26, R2, 0x4, R28 ;  /* 0x00000004021a7825 */ /* 0x004fc800078e021c */
[----:B------:R-:W-:-:S04]  /*acc0*/  IMAD.WIDE R18, R2, 0x4, R36 ;  /* 0x0000000402127825 */ /* 0x000fc800078e0224 */
[----:B---3--:R-:W-:Y:S01]  /*acd0*/  IMAD.WIDE R30, R2, 0x4, R34 ;  /* 0x00000004021e7825 */ /* 0x008fe200078e0222 */
[----:B------:R-:W-:Y:S01]  /*ace0*/  IADD3 R0, R236, -0x80, RZ ;  /* 0xffffff80ec007810 */ /* 0x000fe20007ffe0ff */
[----:B------:R-:W2:Y:S02]  /*acf0*/  LDL.LU.64 R34, [R1+0x620] ;  /* 0x0006200001227983 */ /* 0x000ea40000300a00 */
[C---:B------:R-:W-:Y:S02]  /*ad00*/  IMAD.WIDE R28, R2.reuse, 0x4, R42 ;  /* 0x00000004021c7825 */ /* 0x040fe400078e022a */
[----:B------:R-:W3:Y:S04]  /*ad10*/  LDL.LU.64 R42, [R1+0x668] ;  /* 0x00066800012a7983 */ /* 0x000ee80000300a00 */
[----:B------:R-:W3:Y:S04]  /*ad20*/  LDL.LU.64 R56, [R1+0x680] ;  /* 0x0006800001387983 */ /* 0x000ee80000300a00 */
[----:B------:R-:W3:Y:S04]  /*ad30*/  LDL.LU.64 R64, [R1+0x678] ;  /* 0x0006780001407983 */ /* 0x000ee80000300a00 */
[----:B------:R-:W3:Y:S04]  /*ad40*/  LDL.LU.64 R72, [R1+0x670] ;  /* 0x0006700001487983 */ /* 0x000ee80000300a00 */
[----:B------:R-:W3:Y:S04]  /*ad50*/  LDL.LU.64 R36, [R1+0x688] ;  /* 0x0006880001247983 */ /* 0x000ee80000300a00 */
[----:B------:R-:W3:Y:S04]  /*ad60*/  LDL.LU.64 R38, [R1+0x690] ;  /* 0x0006900001267983 */ /* 0x000ee80000300a00 */
[----:B------:R-:W3:Y:S01]  /*ad70*/  LDL.LU.64 R40, [R1+0x698] ;  /* 0x0006980001287983 */ /* 0x000ee20000300a00 */
[----:B------:R-:W-:-:S03]  /*ad80*/  IMAD.WIDE R24, R2, 0x4, R50 ;  /* 0x0000000402187825 */ /* 0x000fc600078e0232 */
        /* <DEDUP_REMOVED lines=10> */
[----:B------:R-:W3:Y:S04]  /*ae30*/  LDL.LU.64 R62, [R1+0x6f0] ;  /* 0x0006f000013e7983 */ /* 0x000ee80000300a00 */
[----:B------:R-:W3:Y:S04]  /*ae40*/  LDL.LU.64 R66, [R1+0x6e8] ;  /* 0x0006e80001427983 */ /* 0x000ee80000300a00 */
[----:B------:R-:W3:Y:S04]  /*ae50*/  LDL.LU.64 R68, [R1+0x6c0] ;  /* 0x0006c00001447983 */ /* 0x000ee80000300a00 */
[----:B------:R-:W3:Y:S04]  /*ae60*/  LDL.LU.64 R70, [R1+0x6b8] ;  /* 0x0006b80001467983 */ /* 0x000ee80000300a00 */
[----:B------:R1:W-:Y:S04]  /*ae70*/  LDGSTS.E [R237+0x33800], [R18.64], !P3 ;  /* 0x3380000012ed7fae */ /* 0x0003e8000d921848 */
[----:B------:R1:W-:Y:S04]  /*ae80*/  LDGSTS.E [R237+0x33a00], [R20.64], !P3 ;  /* 0x33a0000014ed7fae */ /* 0x0003e8000d921848 */
[----:B------:R1:W-:Y:S04]  /*ae90*/  LDGSTS.E [R237+0x33c00], [R22.64], !P3 ;  /* 0x33c0000016ed7fae */ /* 0x0003e8000d921848 */
[----:B------:R1:W-:Y:S01]  /*aea0*/  LDGSTS.E [R237+0x33e00], [R24.64], !P3 ;  /* 0x33e0000018ed7fae */ /* 0x0003e2000d921848 */
[----:B------:R-:W-:-:S03]  /*aeb0*/  ISETP.GE.U32.AND P3, PT, R0, 0x7fffff41, PT ;  /* 0x7fffff410000780c */ /* 0x000fc60003f66070 */
[----:B------:R-:W1:Y:S01]  /*aec0*/  S2R R0, SR_TID.X ;  /* 0x0000000000007919 */ /* 0x000e620000002100 */
[----:B------:R-:W-:Y:S01]  /*aed0*/  MOV R236, 0x3f ;  /* 0x0000003f00ec7802 */ /* 0x000fe20000000f00 */
[----:B----4-:R-:W-:Y:S02]  /*aee0*/  IMAD.WIDE R32, R2, 0x4, R32 ;  /* 0x0000000402207825 */ /* 0x010fe400078e0220 */
[----:B------:R4:W-:Y:S01]  /*aef0*/  LDGSTS.E [R237+0x35800], [R26.64], !P1 ;  /* 0x358000001aed7fae */ /* 0x0009e2000c921848 */
[----:B------:R-:W-:-:S03]  /*af00*/  IADD3 R236, R236, c[0x0][0x180], RZ ;  /* 0x00006000ecec7a10 */ /* 0x000fc60007ffe0ff */
[----:B------:R4:W-:Y:S04]  /*af10*/  LDGSTS.E [R237+0x35a00], [R28.64], !P1 ;  /* 0x35a000001ced7fae */ /* 0x0009e8000c921848 */
[----:B------:R4:W-:Y:S04]  /*af20*/  LDGSTS.E [R237+0x35c00], [R30.64], !P1 ;  /* 0x35c000001eed7fae */ /* 0x0009e8000c921848 */
[----:B------:R4:W-:Y:S01]  /*af30*/  LDGSTS.E [R237+0x35e00], [R32.64], !P1 ;  /* 0x35e0000020ed7fae */ /* 0x0009e2000c921848 */
[----:B------:R-:W-:Y:S02]  /*af40*/  ISETP.GE.AND P1, PT, R236, 0x40, PT ;  /* 0x00000040ec00780c */ /* 0x000fe40003f26270 */
[----:B-1----:R-:W-:-:S02]  /*af50*/  LOP3.LUT R236, R0, 0x3f, RZ, 0xc0, !PT ;  /* 0x0000003f00ec7812 */ /* 0x002fc400078ec0ff */
[----:B------:R-:W-:-:S03]  /*af60*/  SHF.R.S32.HI R0, RZ, 0x6, R0 ;  /* 0x00000006ff007819 */ /* 0x000fc60000011400 */
[----:B------:R-:W-:Y:S01]  /*af70*/  IMAD.SHL.U32 R236, R236, 0x4, RZ ;  /* 0x00000004ecec7824 */ /* 0x000fe200078e00ff */
[----:B------:R-:W-:-:S04]  /*af80*/  SGXT R0, R0, 0x1 ;  /* 0x000000010000781a */ /* 0x000fc80000000200 */
[----:B------:R-:W-:Y:S02]  /*af90*/  LOP3.LUT R3, R236, 0x110, R0, 0x78, !PT ;  /* 0x00000110ec037812 */ /* 0x000fe400078e7800 */
[----:B------:R-:W4:Y:S01]  /*afa0*/  S2R R236, SR_TID.X ;  /* 0x0000000000ec7919 */ /* 0x000f220000002100 */
[----:B------:R-:W-:Y:S01]  /*afb0*/  CS2R R160, SRZ ;  /* 0x0000000000a07805 */ /* 0x000fe2000001ff00 */
        /* <DEDUP_REMOVED lines=51> */
[----:B--2---:R-:W-:-:S04]  /*b2f0*/  IMAD.WIDE R34, R2, 0x4, R34 ;  /* 0x0000000402227825 */ /* 0x004fc800078e0222 */
[C---:B---3--:R-:W-:Y:S01]  /*b300*/  IMAD.WIDE R42, R2.reuse, 0x4, R42 ;  /* 0x00000004022a7825 */ /* 0x048fe200078e022a */
[----:B------:R4:W-:Y:S03]  /*b310*/  LDGSTS.E [R237+0x37800], [R34.64], !P4 ;  /* 0x3780000022ed7fae */ /* 0x0009e6000e121848 */
[----:B------:R-:W-:-:S04]  /*b320*/  IMAD.WIDE R56, R2, 0x4, R56 ;  /* 0x0000000402387825 */ /* 0x000fc800078e0238 */
[----:B------:R-:W-:-:S04]  /*b330*/  IMAD.WIDE R36, R2, 0x4, R36 ;  /* 0x0000000402247825 */ /* 0x000fc800078e0224 */
[C---:B------:R-:W-:Y:S01]  /*b340*/  IMAD.WIDE R38, R2.reuse, 0x4, R38 ;  /* 0x0000000402267825 */ /* 0x040fe200078e0226 */
[----:B------:R4:W-:Y:S03]  /*b350*/  LDGSTS.E [R237+0x37a00], [R36.64], !P4 ;  /* 0x37a0000024ed7fae */ /* 0x0009e6000e121848 */
        /* <DEDUP_REMOVED lines=28> */
[----:B------:R-:W-:Y:S01]  /*b520*/  IMAD.WIDE R70, R2, 0x4, R70 ;  /* 0x0000000402467825 */ /* 0x000fe200078e0246 */
[----:B------:R4:W-:Y:S04]  /*b530*/  LDGSTS.E [R237+0x3f800], [R72.64], !P3 ;  /* 0x3f80000048ed7fae */ /* 0x0009e8000d921848 */
[----:B------:R4:W-:Y:S04]  /*b540*/  LDGSTS.E [R237+0x3fa00], [R66.64], !P3 ;  /* 0x3fa0000042ed7fae */ /* 0x0009e8000d921848 */
[----:B------:R4:W-:Y:S04]  /*b550*/  LDGSTS.E [R237+0x3fc00], [R68.64], !P3 ;  /* 0x3fc0000044ed7fae */ /* 0x0009e8000d921848 */
[----:B------:R4:W-:Y:S04]  /*b560*/  LDGSTS.E [R237+0x3fe00], [R70.64], !P3 ;  /* 0x3fe0000046ed7fae */ /* 0x0009e8000d921848 */
[----:B------:R-:W0:Y:S04]  /*b570*/  LDGDEPBAR ;  /* 0x00000000000079af */ /* 0x000e280000000000 */
[----:B------:R1:W-:Y:S01]  /*b580*/  LDGSTS.E [R3+0x44000], [R12.64], P2 ;  /* 0x440000000c037fae */ /* 0x0003e20009121848 */
[----:B----4-:R-:W-:-:S03]  /*b590*/  LOP3.LUT R237, R236, 0x3f, RZ, 0xc0, !PT ;  /* 0x0000003feced7812 */ /* 0x010fc600078ec0ff */
[----:B------:R2:W-:Y:S01]  /*b5a0*/  LDGSTS.E [R3+0x44800], [R14.64], P2 ;  /* 0x448000000e037fae */ /* 0x0005e20009121848 */
[----:B------:R-:W-:Y:S01]  /*b5b0*/  SHF.R.S32.HI R236, RZ, 0x6, R236 ;  /* 0x00000006ffec7819 */ /* 0x000fe200000114ec */
[----:B------:R-:W-:-:S03]  /*b5c0*/  IMAD.SHL.U32 R237, R237, 0x4, RZ ;  /* 0x00000004eded7824 */ /* 0x000fc600078e00ff */
[----:B------:R-:W-:Y:S01]  /*b5d0*/  SGXT R0, R236, 0x1 ;  /* 0x00000001ec00781a */ /* 0x000fe20000000200 */
[----:B------:R3:W-:Y:S03]  /*b5e0*/  LDGSTS.E [R3+0x45000], [R16.64], P2 ;  /* 0x4500000010037fae */ /* 0x0007e60009121848 */
[C-C-:B------:R-:W-:Y:S01]  /*b5f0*/  LOP3.LUT R236, R237.reuse, 0x110, R0.reuse, 0x78, !PT ;  /* 0x00000110edec7812 */ /* 0x140fe200078e7800 */
[----:B-1----:R1:W5:Y:S03]  /*b600*/  LDL.LU.64 R12, [R1+0xdc0] ;  /* 0x000dc000010c7983 */ /* 0x0023660000300a00 */
[----:B------:R-:W-:Y:S01]  /*b610*/  LOP3.LUT R236, R236, 0x20, RZ, 0x3c, !PT ;  /* 0x00000020ecec7812 */ /* 0x000fe200078e3cff */
[----:B--2---:R1:W5:Y:S04]  /*b620*/  LDL.LU.64 R14, [R1+0xdb8] ;  /* 0x000db800010e7983 */ /* 0x0043680000300a00 */
[----:B------:R2:W-:Y:S01]  /*b630*/  LDGSTS.E [R3+0x45800], [R88.64], P2 ;  /* 0x4580000058037fae */ /* 0x0005e20009121848 */
[----:B------:R-:W-:-:S03]  /*b640*/  LOP3.LUT R237, R237, 0x110, R0, 0x78, !PT ;  /* 0x00000110eded7812 */ /* 0x000fc600078e7800 */
[----:B---3--:R1:W5:Y:S04]  /*b650*/  LDL.LU.64 R16, [R1+0xdb0] ;  /* 0x000db00001107983 */ /* 0x0083680000300a00 */
[----:B------:R3:W-:Y:S04]  /*b660*/  LDGSTS.E [R3+0x46000], [R98.64], P2 ;  /* 0x4600000062037fae */ /* 0x0007e80009121848 */
[----:B--2---:R1:W5:Y:S04]  /*b670*/  LDL.LU.64 R88, [R1+0xda8] ;  /* 0x000da80001587983 */ /* 0x0043680000300a00 */
[----:B------:R2:W-:Y:S04]  /*b680*/  LDGSTS.E [R3+0x46800], [R100.64], P2 ;  /* 0x4680000064037fae */ /* 0x0005e80009121848 */
[----:B---3--:R1:W5:Y:S04]  /*b690*/  LDL.LU.64 R98, [R1+0xda0] ;  /* 0x000da00001627983 */ /* 0x0083680000300a00 */
[----:B------:R3:W-:Y:S04]  /*b6a0*/  LDGSTS.E [R3+0x47000], [R102.64], P2 ;  /* 0x4700000066037fae */ /* 0x0007e80009121848 */
[----:B--2---:R1:W5:Y:S04]  /*b6b0*/  LDL.LU.64 R100, [R1+0xd98] ;  /* 0x000d980001647983 */ /* 0x0043680000300a00 */
[----:B------:R2:W-:Y:S01]  /*b6c0*/  LDGSTS.E [R3+0x47800], [R104.64], P2 ;  /* 0x4780000068037fae */ /* 0x0005e20009121848 */
[----:B------:R-:W-:-:S03]  /*b6d0*/  LOP3.LUT R237, R237, 0x40, RZ, 0x3c, !PT ;  /* 0x00000040eded7812 */ /* 0x000fc600078e3cff */
[----:B---3--:R1:W5:Y:S04]  /*b6e0*/  LDL.LU.64 R102, [R1+0xd90] ;  /* 0x000d900001667983 */ /* 0x0083680000300a00 */
[----:B------:R3:W-:Y:S04]  /*b6f0*/  LDGSTS.E [R236+0x44200], [R172.64], P2 ;  /* 0x44200000acec7fae */ /* 0x0007e80009121848 */
[----:B--2---:R1:W5:Y:S04]  /*b700*/  LDL.LU.64 R104, [R1+0xd88] ;  /* 0x000d880001687983 */ /* 0x0043680000300a00 */
[----:B------:R2:W-:Y:S04]  /*b710*/  LDGSTS.E [R236+0x44a00], [R170.64], P2 ;  /* 0x44a00000aaec7fae */ /* 0x0005e80009121848 */
        /* <DEDUP_REMOVED lines=16> */
[----:B------:R4:W-:Y:S04]  /*b820*/  LDGSTS.E [R237+0x45400], [R108.64], P2 ;  /* 0x454000006ced7fae */ /* 0x0009e80009121848 */
[----:B------:R1:W-:Y:S04]  /*b830*/  LDGSTS.E [R237+0x45c00], [R110.64], P2 ;  /* 0x45c000006eed7fae */ /* 0x0003e80009121848 */
[----:B--2---:R2:W5:Y:S04]  /*b840*/  LDL.LU.64 R106, [R1+0xd40] ;  /* 0x000d4000016a7983 */ /* 0x0045680000300a00 */
[----:B----4-:R2:W5:Y:S04]  /*b850*/  LDL.LU.64 R108, [R1+0xd38] ;  /* 0x000d3800016c7983 */ /* 0x0105680000300a00 */
[----:B-1----:R2:W5:Y:S04]  /*b860*/  LDL.LU.64 R110, [R1+0xd30] ;  /* 0x000d3000016e7983 */ /* 0x0025680000300a00 */
[----:B------:R1:W-:Y:S04]  /*b870*/  LDGSTS.E [R237+0x46400], [R112.64], P2 ;  /* 0x4640000070ed7fae */ /* 0x0003e80009121848 */
[----:B------:R3:W-:Y:S04]  /*b880*/  LDGSTS.E [R237+0x46c00], [R250.64], P2 ;  /* 0x46c00000faed7fae */ /* 0x0007e80009121848 */
[----:B------:R3:W-:Y:S04]  /*b890*/  LDGSTS.E [R237+0x47400], [R248.64], P2 ;  /* 0x47400000f8ed7fae */ /* 0x0007e80009121848 */
[----:B-1----:R2:W5:Y:S04]  /*b8a0*/  LDL.LU.64 R112, [R1+0xd28] ;  /* 0x000d280001707983 */ /* 0x0025680000300a00 */
        /* <DEDUP_REMOVED lines=24> */
[----:B------:R2:W-:Y:S04]  /*ba30*/  STL [R1], RZ ;  /* 0x000000ff01007387 */ /* 0x0005e80000100800 */
[----:B------:R2:W-:Y:S04]  /*ba40*/  STL [R1+0x4], RZ ;  /* 0x000004ff01007387 */ /* 0x0005e80000100800 */
[----:B------:R2:W-:Y:S04]  /*ba50*/  STL [R1+0x8], RZ ;  /* 0x000008ff01007387 */ /* 0x0005e80000100800 */
[----:B------:R2:W-:Y:S04]  /*ba60*/  STL [R1+0xc], RZ ;  /* 0x00000cff01007387 */ /* 0x0005e80000100800 */
        /* <DEDUP_REMOVED lines=8> */
[----:B------:R2:W-:Y:S01]  /*baf0*/  LDGSTS.E [R252+0x47e00], [R224.64], P2 ;  /* 0x47e00000e0fc7fae */ /* 0x0005e20009121848 */
[----:B---3--:R-:W-:-:S03]  /*bb00*/  CS2R R236, SRZ ;  /* 0x0000000000ec7805 */ /* 0x008fc6000001ff00 */
[----:B------:R-:W0:Y:S01]  /*bb10*/  LDGDEPBAR ;  /* 0x00000000000079af */ /* 0x000e220000000000 */
[----:B------:R-:W-:Y:S01]  /*bb20*/  CS2R R238, SRZ ;  /* 0x0000000000ee7805 */ /* 0x000fe2000001ff00 */
[----:B----4-:R-:W-:Y:S01]  /*bb30*/  CS2R R232, SRZ ;  /* 0x0000000000e87805 */ /* 0x010fe2000001ff00 */
[----:B-1----:R-:W-:Y:S01]  /*bb40*/  CS2R R234, SRZ ;  /* 0x0000000000ea7805 */ /* 0x002fe2000001ff00 */
[----:B------:R-:W-:Y:S01]  /*bb50*/  CS2R R228, SRZ ;  /* 0x0000000000e47805 */ /* 0x000fe2000001ff00 */
[----:B------:R-:W-:Y:S01]  /*bb60*/  CS2R R230, SRZ ;  /* 0x0000000000e67805 */ /* 0x000fe2000001ff00 */
[----:B--2---:R-:W-:Y:S01]  /*bb70*/  CS2R R226, SRZ ;  /* 0x0000000000e27805 */ /* 0x004fe2000001ff00 */
[----:B------:R-:W-:Y:S01]  /*bb80*/  CS2R R248, SRZ ;  /* 0x0000000000f87805 */ /* 0x000fe2000001ff00 */
[----:B------:R-:W-:Y:S01]  /*bb90*/  CS2R R224, SRZ ;  /* 0x0000000000e07805 */ /* 0x000fe2000001ff00 */
[----:B------:R-:W-:Y:S01]  /*bba0*/  CS2R R250, SRZ ;  /* 0x0000000000fa7805 */ /* 0x000fe2000001ff00 */
[----:B------:R-:W-:Y:S05]  /*bbb0*/  @!P1 BRA `(.L_x_0) ;  /* 0x0001cf3000009947 */ /* 0x000fea0003800000 */
[----:B------:R-:W2:Y:S04]  /*bbc0*/  LDL.LU.64 R250, [R1+0x10] ;  /* 0x0000100001fa7983 */ /* 0x000ea80000300a00 */
[----:B------:R-:W3:Y:S04]  /*bbd0*/  LDL.LU.64 R238, [R1+0x7c0] ;  /* 0x0007c00001ee7983 */ /* 0x000ee80000300a00 */
[----:B------:R-:W4:Y:S04]  /*bbe0*/  LDL.LU.64 R232, [R1+0x7e8] ;  /* 0x0007e80001e87983 */ /* 0x000f280000300a00 */
[----:B------:R-:W2:Y:S04]  /*bbf0*/  LDL.LU.64 R234, [R1+0x7f0] ;  /* 0x0007f00001ea7983 */ /* 0x000ea80000300a00 */
[----:B------:R-:W2:Y:S04]  /*bc00*/  LDL.LU.64 R228, [R1+0x7f8] ;  /* 0x0007f80001e47983 */ /* 0x000ea80000300a00 */
[----:B------:R-:W2:Y:S04]  /*bc10*/  LDL.LU.64 R230, [R1+0x30] ;  /* 0x0000300001e67983 */ /* 0x000ea80000300a00 */
[----:B------:R-:W2:Y:S04]  /*bc20*/  LDL.LU.64 R224, [R1+0x38] ;  /* 0x0000380001e07983 */ /* 0x000ea80000300a00 */
[----:B------:R-:W2:Y:S04]  /*bc30*/  LDL.LU.64 R226, [R1+0x338] ;  /* 0x0003380001e27983 */ /* 0x000ea80000300a00 */
[----:B------:R-:W2:Y:S01]  /*bc40*/  LDL.LU.64 R248, [R1+0x340] ;  /* 0x0003400001f87983 */ /* 0x000ea20000300a00 */
[----:B---3--:R-:W-:-:S03]  /*bc50*/  MOV R0, R239 ;  /* 0x000000ef00007202 */ /* 0x008fc60000000f00 */
[----:B------:R-:W-:Y:S04]  /*bc60*/  STL [R1+0xcbc], R238 ;  /* 0x000cbcee01007387 */ /* 0x000fe80000100800 */
[----:B----4-:R-:W-:Y:S04]  /*bc70*/  STL [R1+0xcc4], R232 ;  /* 0x000cc4e801007387 */ /* 0x010fe80000100800 */
[----:B------:R1:W-:Y:S04]  /*bc80*/  STL [R1+0xcb8], R0 ;  /* 0x000cb80001007387 */ /* 0x0003e80000100800 */
[----:B--2---:R-:W-:Y:S01]  /*bc90*/  STL [R1+0xccc], R234 ;  /* 0x000cccea01007387 */ /* 0x004fe20000100800 */
[----:B-1----:R-:W-:-:S05]  /*bca0*/  IMAD.MOV.U32 R0, RZ, RZ, R233 ;  /* 0x000000ffff007224 */ /* 0x002fca00078e00e9 */
[----:B------:R1:W-:Y:S04]  /*bcb0*/  STL [R1+0xcc0], R0 ;  /* 0x000cc00001007387 */ /* 0x0003e80000100800 */
[----:B------:R-:W-:Y:S01]  /*bcc0*/  STL [R1+0xcd4], R228 ;  /* 0x000cd4e401007387 */ /* 0x000fe20000100800 */
[----:B-1----:R-:W-:-:S05]  /*bcd0*/  IMAD.MOV.U32 R0, RZ, RZ, R235 ;  /* 0x000000ffff007224 */ /* 0x002fca00078e00eb */
[----:B------:R1:W-:Y:S04]  /*bce0*/  STL [R1+0xcc8], R0 ;  /* 0x000cc80001007387 */ /* 0x0003e80000100800 */
[----:B------:R-:W-:Y:S01]  /*bcf0*/  STL [R1+0xcdc], R230 ;  /* 0x000cdce601007387 */ /* 0x000fe20000100800 */
[----:B-1----:R-:W-:-:S05]  /*bd00*/  MOV R0, R229 ;  /* 0x000000e500007202 */ /* 0x002fca0000000f00 */
[----:B------:R1:W-:Y:S04]  /*bd10*/  STL [R1+0xcd0], R0 ;  /* 0x000cd00001007387 */ /* 0x0003e80000100800 */
[----:B------:R-:W2:Y:S01]  /*bd20*/  LDL.LU.64 R238, [R1+0x4c0] ;  /* 0x0004c00001ee7983 */ /* 0x000ea20000300a00 */
[----:B-1----:R-:W-:-:S05]  /*bd30*/  IMAD.MOV.U32 R0, RZ, RZ, R231 ;  /* 0x000000ffff007224 */ /* 0x002fca00078e00e7 */
[----:B------:R1:W-:Y:S04]  /*bd40*/  STL [R1+0xcd8], R0 ;  /* 0x000cd80001007387 */ /* 0x0003e80000100800 */
[----:B------:R-:W-:Y:S04]  /*bd50*/  STL [R1+0xce4], R224 ;  /* 0x000ce4e001007387 */ /* 0x000fe80000100800 */
[----:B------:R-:W3:Y:S01]  /*bd60*/  LDL.LU.64 R232, [R1+0x4d0] ;  /* 0x0004d00001e87983 */ /* 0x000ee20000300a00 */
[----:B-1----:R-:W-:-:S03]  /*bd70*/  IMAD.MOV.U32 R0, RZ, RZ, R225 ;  /* 0x000000ffff007224 */ /* 0x002fc600078e00e1 */
[----:B------:R-:W4:Y:S04]  /*bd80*/  LDL.LU.64 R234, [R1+0x4e0] ;  /* 0x0004e00001ea7983 */ /* 0x000f280000300a00 */
[----:B------:R1:W-:Y:S04]  /*bd90*/  STL [R1+0xce0], R0 ;  /* 0x000ce00001007387 */ /* 0x0003e80000100800 */
[----:B------:R-:W-:Y:S04]  /*bda0*/  STL [R1+0xcec], R226 ;  /* 0x000cece201007387 */ /* 0x000fe80000100800 */
[----:B------:R-:W4:Y:S01]  /*bdb0*/  LDL.LU.64 R228, [R1+0x4f0] ;  /* 0x0004f00001e47983 */ /* 0x000f220000300a00 */
[----:B-1----:R-:W-:-:S03]  /*bdc0*/  MOV R0, R227 ;  /* 0x000000e300007202 */ /* 0x002fc60000000f00 */
[----:B------:R-:W4:Y:S04]  /*bdd0*/  LDL.LU.64 R230, [R1+0x3d0] ;  /* 0x0003d00001e67983 */ /* 0x000f280000300a00 */
[----:B------:R1:W-:Y:S04]  /*bde0*/  STL [R1+0xce8], R0 ;  /* 0x000ce80001007387 */ /* 0x0003e80000100800 */
[----:B------:R1:W-:Y:S04]  /*bdf0*/  STL [R1+0xcf4], R248 ;  /* 0x000cf4f801007387 */ /* 0x0003e80000100800 */
[----:B------:R-:W4:Y:S01]  /*be00*/  LDL.LU.64 R224, [R1+0x408] ;  /* 0x0004080001e07983 */ /* 0x000f220000300a00 */
[----:B-1----:R-:W-:-:S05]  /*be10*/  IMAD.MOV.U32 R0, RZ, RZ, R249 ;  /* 0x000000ffff007224 */ /* 0x002fca00078e00f9 */
[----:B------:R2:W-:Y:S04]  /*be20*/  STL [R1+0xcf0], R0 ;  /* 0x000cf00001007387 */ /* 0x0005e80000100800 */
[----:B-----5:R-:W-:Y:S04]  /*be30*/  STL [R1+0xcf8], R112 ;  /* 0x000cf87001007387 */ /* 0x020fe80000100800 */
[----:B------:R-:W-:Y:S04]  /*be40*/  STL [R1+0xcb0], R113 ;  /* 0x000cb07101007387 */ /* 0x000fe80000100800 */
[----:B------:R-:W-:Y:S04]  /*be50*/  STL [R1+0xcb4], R110 ;  /* 0x000cb46e01007387 */ /* 0x000fe80000100800 */
[----:B------:R-:W4:Y:S04]  /*be60*/  LDL.LU.64 R226, [R1+0x410] ;  /* 0x0004100001e27983 */ /* 0x000f280000300a00 */
[----:B------:R-:W-:Y:S04]  /*be70*/  STL [R1+0xca8], R111 ;  /* 0x000ca86f01007387 */ /* 0x000fe80000100800 */
[----:B------:R-:W-:Y:S04]  /*be80*/  STL [R1+0xcac], R108 ;  /* 0x000cac6c01007387 */ /* 0x000fe80000100800 */
[----:B------:R-:W-:Y:S04]  /*be90*/  STL [R1+0xca0], R109 ;  /* 0x000ca06d01007387 */ /* 0x000fe80000100800 */
[----:B------:R-:W4:Y:S04]  /*bea0*/  LDL.LU.64 R248, [R1+0x420] ;  /* 0x0004200001f87983 */ /* 0x000f280000300a00 */
[----:B------:R-:W-:Y:S04]  /*beb0*/  STL [R1+0xca4], R106 ;  /* 0x000ca46a01007387 */ /* 0x000fe80000100800 */
        /* <DEDUP_REMOVED lines=8> */
[----:B------:R-:W-:Y:S01]  /*bf40*/  STL [R1+0xc38], R99 ;  /* 0x000c386301007387 */ /* 0x000fe20000100800 */
[----:B--2---:R-:W-:-:S03]  /*bf50*/  IMAD.MOV.U32 R0, RZ, RZ, R239 ;  /* 0x000000ffff007224 */ /* 0x004fc600078e00ef */
[----:B------:R-:W-:Y:S04]  /*bf60*/  STL [R1+0xc40], R238 ;  /* 0x000c40ee01007387 */ /* 0x000fe80000100800 */
[----:B---3--:R-:W-:Y:S04]  /*bf70*/  STL [R1+0xc48], R232 ;  /* 0x000c48e801007387 */ /* 0x008fe80000100800 */
[----:B------:R1:W-:Y:S04]  /*bf80*/  STL [R1+0xc3c], R0 ;  /* 0x000c3c0001007387 */ /* 0x0003e80000100800 */
[----:B----4-:R-:W-:Y:S01]  /*bf90*/  STL [R1+0xc50], R234 ;  /* 0x000c50ea01007387 */ /* 0x010fe20000100800 */
[----:B-1----:R-:W-:-:S05]  /*bfa0*/  MOV R0, R233 ;  /* 0x000000e900007202 */ /* 0x002fca0000000f00 */
[----:B------:R1:W-:Y:S04]  /*bfb0*/  STL [R1+0xc44], R0 ;  /* 0x000c440001007387 */ /* 0x0003e80000100800 */
[----:B------:R-:W-:Y:S01]  /*bfc0*/  STL [R1+0xc58], R228 ;  /* 0x000c58e401007387 */ /* 0x000fe20000100800 */
[----:B-1----:R-:W-:-:S05]  /*bfd0*/  IMAD.MOV.U32 R0, RZ, RZ, R235 ;  /* 0x000000ffff007224 */ /* 0x002fca00078e00eb */
[----:B------:R1:W-:Y:S04]  /*bfe0*/  STL [R1+0xc4c], R0 ;  /* 0x000c4c0001007387 */ /* 0x0003e80000100800 */
[----:B------:R-:W-:Y:S01]  /*bff0*/  STL [R1+0xc60], R230 ;  /* 0x000c60e601007387 */ /* 0x000fe20000100800 */
[----:B-1----:R-:W-:-:S05]  /*c000*/  IMAD.MOV.U32 R0, RZ, RZ, R229 ;  /* 0x000000ffff007224 */ /* 0x002fca00078e00e5 */
[----:B------:R1:W-:Y:S04]  /*c010*/  STL [R1+0xc54], R0 ;  /* 0x000c540001007387 */ /* 0x0003e80000100800 */
[----:B------:R-:W2:Y:S01]  /*c020*/  LDL.LU.64 R238, [R1+0x500] ;  /* 0x0005000001ee7983 */ /* 0x000ea20000300a00 */
[----:B-1----:R-:W-:-:S05]  /*c030*/  MOV R0, R231 ;  /* 0x000000e700007202 */ /* 0x002fca0000000f00 */
        /* <DEDUP_REMOVED lines=8> */
[----:B-1----:R-:W-:-:S03]  /*c0c0*/  IMAD.MOV.U32 R0, RZ, RZ, R227 ;  /* 0x000000ffff007224 */ /* 0x002fc600078e00e3 */
[----:B------:R-:W4:Y:S04]  /*c0d0*/  LDL.LU.64 R230, [R1+0x498] ;  /* 0x0004980001e67983 */ /* 0x000f280000300a00 */
[----:B------:R1:W-:Y:S04]  /*c0e0*/  STL [R1+0xc6c], R0 ;  /* 0x000c6c0001007387 */ /* 0x0003e80000100800 */
[----:B------:R1:W-:Y:S04]  /*c0f0*/  STL [R1+0xc78], R248 ;  /* 0x000c78f801007387 */ /* 0x0003e80000100800 */
[----:B------:R-:W4:Y:S01]  /*c100*/  LDL.LU.64 R224, [R1+0x4a0] ;  /* 0x0004a00001e07983 */ /* 0x000f220000300a00 */
[----:B-1----:R-:W-:-:S03]  /*c110*/  MOV R0, R249 ;  /* 0x000000f900007202 */ /* 0x002fc60000000f00 */
[----:B------:R-:W4:Y:S04]  /*c120*/  LDL.LU.64 R226, [R1+0x4a8] ;  /* 0x0004a80001e27983 */ /* 0x000f280000300a00 */
[----:B------:R2:W-:Y:S04]  /*c130*/  STL [R1+0xc74], R0 ;  /* 0x000c740001007387 */ /* 0x0005e80000100800 */
        /* <DEDUP_REMOVED lines=22> */
[----:B-1----:R-:W-:-:S05]  /*c2a0*/  IMAD.MOV.U32 R0, RZ, RZ, R233 ;  /* 0x000000ffff007224 */ /* 0x002fca00078e00e9 */
[----:B------:R1:W-:Y:S04]  /*c2b0*/  STL [R1+0xba4], R0 ;  /* 0x000ba40001007387 */ /* 0x0003e80000100800 */
[----:B------:R-:W-:Y:S01]  /*c2c0*/  STL [R1+0xbb8], R228 ;  /* 0x000bb8e401007387 */ /* 0x000fe20000100800 */
[----:B-1----:R-:W-:-:S05]  /*c2d0*/  MOV R0, R235 ;  /* 0x000000eb00007202 */ /* 0x002fca0000000f00 */
[----:B------:R1:W-:Y:S02]  /*c2e0*/  STL [R1+0xbac], R0 ;  /* 0x000bac0001007387 */ /* 0x0003e40000100800 */
[----:B-1----:R-:W-:-:S05]  /*c2f0*/  IMAD.MOV.U32 R0, RZ, RZ, R229 ;  /* 0x000000ffff007224 */ /* 0x002fca00078e00e5 */
[----:B------:R1:W-:Y:S04]  /*c300*/  STL [R1+0xbb4], R0 ;  /* 0x000bb40001007387 */ /* 0x0003e80000100800 */
[----:B------:R-:W-:Y:S01]  /*c310*/  STL [R1+0xbc0], R230 ;  /* 0x000bc0e601007387 */ /* 0x000fe20000100800 */
[----:B-1----:R-:W-:-:S03]  /*c320*/  IMAD.MOV.U32 R0, RZ, RZ, R231 ;  /* 0x000000ffff007224 */ /* 0x002fc600078e00e7 */
[----:B------:R-:W-:Y:S04]  /*c330*/  STL [R1+0xbc8], R224 ;  /* 0x000bc8e001007387 */ /* 0x000fe80000100800 */
[----:B------:R1:W-:Y:S04]  /*c340*/  STL [R1+0xbbc], R0 ;  /* 0x000bbc0001007387 */ /* 0x0003e80000100800 */
[----:B------:R-:W-:Y:S01]  /*c350*/  STL [R1+0xbd0], R226 ;  /* 0x000bd0e201007387 */ /* 0x000fe20000100800 */
[----:B-1----:R-:W-:-:S05]  /*c360*/  MOV R0, R225 ;  /* 0x000000e100007202 */ /* 0x002fca0000000f00 */
[----:B------:R1:W-:Y:S04]  /*c370*/  STL [R1+0xbc4], R0 ;  /* 0x000bc40001007387 */ /* 0x0003e80000100800 */
[----:B------:R-:W2:Y:S01]  /*c380*/  LDL.LU.64 R126, [R1+0x540] ;  /* 0x00054000017e7983 */ /* 0x000ea20000300a00 */
[----:B-1----:R-:W-:-:S05]  /*c390*/  IMAD.MOV.U32 R0, RZ, RZ, R227 ;  /* 0x000000ffff007224 */ /* 0x002fca00078e00e3 */
[----:B------:R1:W-:Y:S04]  /*c3a0*/  STL [R1+0xbcc], R0 ;  /* 0x000bcc0001007387 */ /* 0x0003e80000100800 */
[----:B------:R3:W-:Y:S04]  /*c3b0*/  STL [R1+0xbd8], R248 ;  /* 0x000bd8f801007387 */ /* 0x0007e80000100800 */
[----:B------:R-:W4:Y:S01]  /*c3c0*/  LDL.LU.64 R120, [R1+0x550] ;  /* 0x0005500001787983 */ /* 0x000f220000300a00 */
[----:B-1----:R-:W-:-:S03]  /*c3d0*/  IMAD.MOV.U32 R0, RZ, RZ, R249 ;  /* 0x000000ffff007224 */ /* 0x002fc600078e00f9 */
[----:B------:R-:W4:Y:S04]  /*c3e0*/  LDL.LU.64 R122, [R1+0x560] ;  /* 0x00056000017a7983 */ /* 0x000f280000300a00 */
[----:B------:R2:W-:Y:S04]  /*c3f0*/  STL [R1+0xbd4], R0 ;  /* 0x000bd40001007387 */ /* 0x0005e80000100800 */
[----:B------:R-:W-:Y:S04]  /*c400*/  STL [R1+0xbe0], R166 ;  /* 0x000be0a601007387 */ /* 0x000fe80000100800 */
[----:B------:R-:W4:Y:S04]  /*c410*/  LDL.LU.64 R236, [R1+0x570] ;  /* 0x0005700001ec7983 */ /* 0x000f280000300a00 */
[----:B------:R-:W-:Y:S04]  /*c420*/  STL [R1+0xbdc], R167 ;  /* 0x000bdca701007387 */ /* 0x000fe80000100800 */
[----:B------:R-:W4:Y:S04]  /*c430*/  LDL.LU.64 R238, [R1+0x4b8] ;  /* 0x0004b80001ee7983 */ /* 0x000f280000300a00 */
[----:B------:R-:W-:Y:S04]  /*c440*/  STL [R1+0xbe8], R168 ;  /* 0x000be8a801007387 */ /* 0x000fe80000100800 */
[----:B------:R-:W4:Y:S04]  /*c450*/  LDL.LU.64 R232, [R1+0x4c8] ;  /* 0x0004c80001e87983 */ /* 0x000f280000300a00 */
[----:B------:R-:W-:Y:S04]  /*c460*/  STL [R1+0xbe4], R169 ;  /* 0x000be4a901007387 */ /* 0x000fe80000100800 */
[----:B------:R-:W4:Y:S04]  /*c470*/  LDL.LU.64 R234, [R1+0x4d8] ;  /* 0x0004d80001ea7983 */ /* 0x000f280000300a00 */
        /* <DEDUP_REMOVED lines=13> */
[----:B---3--:R-:W3:Y:S01]  /*c550*/  LDL.LU.64 R248, [R1+0x2e8] ;  /* 0x0002e80001f87983 */ /* 0x008ee20000300a00 */
[----:B------:R-:W-:Y:S01]  /*c560*/  MOV R224, R250 ;  /* 0x000000fa00e07202 */ /* 0x000fe20000000f00 */
[----:B------:R-:W-:-:S02]  /*c570*/  IMAD.MOV.U32 R225, RZ, RZ, R251 ;  /* 0x000000ffffe17224 */ /* 0x000fc400078e00fb */
[----:B------:R-:W-:Y:S04]  /*c580*/  STL [R1+0xb84], R4 ;  /* 0x000b840401007387 */ /* 0x000fe80000100800 */
[----:B------:R-:W-:Y:S04]  /*c590*/  STL [R1+0x3fc], R5 ;  /* 0x0003fc0501007387 */ /* 0x000fe80000100800 */
[----:B------:R-:W3:Y:S01]  /*c5a0*/  LDL.LU.64 R250, [R1+0x2e0] ;  /* 0x0002e00001fa7983 */ /* 0x000ee20000300a00 */
[----:B--2---:R-:W-:-:S03]  /*c5b0*/  IMAD.MOV.U32 R0, RZ, RZ, R127 ;  /* 0x000000ffff007224 */ /* 0x004fc600078e007f */
[----:B------:R-:W-:Y:S04]  /*c5c0*/  STL [R1+0x404], R126 ;  /* 0x0004047e01007387 */ /* 0x000fe80000100800 */
[----:B----4-:R-:W-:Y:S04]  /*c5d0*/  STL [R1+0x40c], R120 ;  /* 0x00040c7801007387 */ /* 0x010fe80000100800 */
[----:B------:R1:W-:Y:S04]  /*c5e0*/  STL [R1+0x400], R0 ;  /* 0x0004000001007387 */ /* 0x0003e80000100800 */
[----:B------:R-:W-:Y:S01]  /*c5f0*/  STL [R1+0x414], R122 ;  /* 0x0004147a01007387 */ /* 0x000fe20000100800 */
        /* <DEDUP_REMOVED lines=11> */
[----:B------:R-:W-:Y:S01]  /*c6b0*/  STL [R1+0x434], R234 ;  /* 0x000434ea01007387 */ /* 0x000fe20000100800 */
[----:B-1----:R-:W-:-:S05]  /*c6c0*/  IMAD.MOV.U32 R0, RZ, RZ, R233 ;  /* 0x000000ffff007224 */ /* 0x002fca00078e00e9 */
[----:B------:R1:W-:Y:S04]  /*c6d0*/  STL [R1+0x428], R0 ;  /* 0x0004280001007387 */ /* 0x0003e80000100800 */
[----:B------:R-:W2:Y:S01]  /*c6e0*/  LDL.LU.64 R126, [R1+0x578] ;  /* 0x00057800017e7983 */ /* 0x000ea20000300a00 */
[----:B-1----:R-:W-:-:S05]  /*c6f0*/  IMAD.MOV.U32 R0, RZ, RZ, R235 ;  /* 0x000000ffff007224 */ /* 0x002fca00078e00eb */
[----:B------:R1:W-:Y:S04]  /*c700*/  STL [R1+0x430], R0 ;  /* 0x0004300001007387 */ /* 0x0003e80000100800 */
[----:B------:R-:W-:Y:S04]  /*c710*/  STL [R1+0x43c], R228 ;  /* 0x00043ce401007387 */ /* 0x000fe80000100800 */
[----:B------:R-:W4:Y:S01]  /*c720*/  LDL.LU.64 R120, [R1+0x580] ;  /* 0x0005800001787983 */ /* 0x000f220000300a00 */
[----:B-1----:R-:W-:-:S03]  /*c730*/  MOV R0, R229 ;  /* 0x000000e500007202 */ /* 0x002fc60000000f00 */
[----:B------:R-:W4:Y:S04]  /*c740*/  LDL.LU.64 R122, [R1+0x588] ;  /* 0x00058800017a7983 */ /* 0x000f280000300a00 */
[----:B------:R1:W-:Y:S04]  /*c750*/  STL [R1+0x438], R0 ;  /* 0x0004380001007387 */ /* 0x0003e80000100800 */
[----:B------:R-:W-:Y:S04]  /*c760*/  STL [R1+0x444], R230 ;  /* 0x000444e601007387 */ /* 0x000fe80000100800 */
[----:B------:R-:W4:Y:S01]  /*c770*/  LDL.LU.64 R236, [R1+0x590] ;  /* 0x0005900001ec7983 */ /* 0x000f220000300a00 */
[----:B-1----:R-:W-:-:S03]  /*c780*/  IMAD.MOV.U32 R0, RZ, RZ, R231 ;  /* 0x000000ffff007224 */ /* 0x002fc600078e00e7 */
[----:B------:R-:W4:Y:S04]  /*c790*/  LDL.LU.64 R238, [R1+0x4f8] ;  /* 0x0004f80001ee7983 */ /* 0x000f280000300a00 */
[----:B------:R1:W-:Y:S04]  /*c7a0*/  STL [R1+0x440], R0 ;  /* 0x0004400001007387 */ /* 0x0003e80000100800 */
[----:B------:R-:W-:Y:S04]  /*c7b0*/  STL [R1+0x44c], R226 ;  /* 0x00044ce201007387 */ /* 0x000fe80000100800 */
[----:B------:R-:W4:Y:S01]  /*c7c0*/  LDL.LU.64 R234, [R1+0x508] ;  /* 0x0005080001ea7983 */ /* 0x000f220000300a00 */
[----:B-1----:R-:W-:-:S03]  /*c7d0*/  IMAD.MOV.U32 R0, RZ, RZ, R227 ;  /* 0x000000ffff007224 */ /* 0x002fc600078e00e3 */
[----:B---3--:R-:W-:Y:S04]  /*c7e0*/  STL [R1+0x454], R248 ;  /* 0x000454f801007387 */ /* 0x008fe80000100800 */
[----:B------:R1:W-:Y:S04]  /*c7f0*/  STL [R1+0x448], R0 ;  /* 0x0004480001007387 */ /* 0x0003e80000100800 */
[----:B------:R-:W3:Y:S01]  /*c800*/  LDL.LU.64 R228, [R1+0x518] ;  /* 0x0005180001e47983 */ /* 0x000ee20000300a00 */
[----:B-1----:R-:W-:-:S03]  /*c810*/  IMAD.MOV.U32 R0, RZ, RZ, R249 ;  /* 0x000000ffff007224 */ /* 0x002fc600078e00f9 */
[----:B------:R-:W-:Y:S04]  /*c820*/  STL [R1+0x45c], R250 ;  /* 0x00045cfa01007387 */ /* 0x000fe80000100800 */
[----:B------:R1:W-:Y:S04]  /*c830*/  STL [R1+0x450], R0 ;  /* 0x0004500001007387 */ /* 0x0003e80000100800 */
[----:B------:R-:W3:Y:S01]  /*c840*/  LDL.LU.64 R230, [R1+0x528] ;  /* 0x0005280001e67983 */ /* 0x000ee20000300a00 */
[----:B------:R-:W-:Y:S01]  /*c850*/  IMAD.MOV.U32 R232, RZ, RZ, R224 ;  /* 0x000000ffffe87224 */ /* 0x000fe200078e00e0 */
[----:B-1----:R-:W-:-:S02]  /*c860*/  MOV R0, R251 ;  /* 0x000000fb00007202 */ /* 0x002fc40000000f00 */
[----:B------:R-:W-:Y:S01]  /*c870*/  STL [R1+0x464], R114 ;  /* 0x0004647201007387 */ /* 0x000fe20000100800 */
[----:B------:R-:W-:-:S03]  /*c880*/  MOV R233, R225 ;  /* 0x000000e100e97202 */ /* 0x000fc60000000f00 */
[----:B------:R2:W-:Y:S04]  /*c890*/  STL [R1+0x458], R0 ;  /* 0x0004580001007387 */ /* 0x0005e80000100800 */
[----:B------:R-:W3:Y:S04]  /*c8a0*/  LDL.LU.64 R224, [R1+0x2d8] ;  /* 0x0002d80001e07983 */ /* 0x000ee80000300a00 */
[----:B------:R-:W-:Y:S04]  /*c8b0*/  STL [R1+0x460], R115 ;  /* 0x0004607301007387 */ /* 0x000fe80000100800 */
[----:B------:R-:W-:Y:S04]  /*c8c0*/  STL [R1+0x46c], R116 ;  /* 0x00046c7401007387 */ /* 0x000fe80000100800 */
[----:B------:R-:W3:Y:S04]  /*c8d0*/  LDL.LU.64 R226, [R1+0x2d0] ;  /* 0x0002d00001e27983 */ /* 0x000ee80000300a00 */
[----:B------:R-:W-:Y:S04]  /*c8e0*/  STL [R1+0x468], R117 ;  /* 0x0004687501007387 */ /* 0x000fe80000100800 */
[----:B------:R-:W-:Y:S04]  /*c8f0*/  STL [R1+0x474], R118 ;  /* 0x0004747601007387 */ /* 0x000fe80000100800 */
[----:B------:R-:W3:Y:S04]  /*c900*/  LDL.LU.64 R248, [R1+0x2c8] ;  /* 0x0002c80001f87983 */ /* 0x000ee80000300a00 */
[----:B------:R-:W-:Y:S04]  /*c910*/  STL [R1+0x470], R119 ;  /* 0x0004707701007387 */ /* 0x000fe80000100800 */
[----:B------:R-:W-:Y:S04]  /*c920*/  STL [R1+0x47c], R164 ;  /* 0x00047ca401007387 */ /* 0x000fe80000100800 */
[----:B------:R-:W3:Y:S04]  /*c930*/  LDL.LU.64 R250, [R1+0x2c0] ;  /* 0x0002c00001fa7983 */ /* 0x000ee80000300a00 */
[----:B------:R-:W-:Y:S01]  /*c940*/  STL [R1+0x478], R165 ;  /* 0x000478a501007387 */ /* 0x000fe20000100800 */
[----:B--2---:R-:W-:-:S03]  /*c950*/  IMAD.MOV.U32 R0, RZ, RZ, R127 ;  /* 0x000000ffff007224 */ /* 0x004fc600078e007f */
[----:B------:R-:W-:Y:S04]  /*c960*/  STL [R1+0x484], R126 ;  /* 0x0004847e01007387 */ /* 0x000fe80000100800 */
[----:B----4-:R-:W-:Y:S04]  /*c970*/  STL [R1+0x48c], R120 ;  /* 0x00048c7801007387 */ /* 0x010fe80000100800 */
        /* <DEDUP_REMOVED lines=9> */
[----:B------:R1:W-:Y:S02]  /*ca10*/  STL [R1+0x498], R0 ;  /* 0x0004980001007387 */ /* 0x0003e40000100800 */
[----:B-1----:R-:W-:-:S05]  /*ca20*/  IMAD.MOV.U32 R0, RZ, RZ, R239 ;  /* 0x000000ffff007224 */ /* 0x002fca00078e00ef */
[----:B------:R1:W-:Y:S04]  /*ca30*/  STL [R1+0x4a0], R0 ;  /* 0x0004a00001007387 */ /* 0x0003e80000100800 */
[----:B------:R2:W-:Y:S01]  /*ca40*/  STL [R1+0x4ac], R234 ;  /* 0x0004acea01007387 */ /* 0x0005e20000100800 */
[----:B-1----:R-:W-:-:S03]  /*ca50*/  IMAD.MOV.U32 R0, RZ, RZ, R235 ;  /* 0x000000ffff007224 */ /* 0x002fc600078e00eb */
[----:B--2---:R-:W2:Y:S04]  /*ca60*/  LDL.LU.64 R234, [R1+0x5e8] ;  /* 0x0005e80001ea7983 */ /* 0x004ea80000300a00 */
[----:B------:R1:W-:Y:S04]  /*ca70*/  STL [R1+0x4a8], R0 ;  /* 0x0004a80001007387 */ /* 0x0003e80000100800 */
[----:B---3--:R3:W-:Y:S01]  /*ca80*/  STL [R1+0x4b4], R228 ;  /* 0x0004b4e401007387 */ /* 0x0087e20000100800 */
[----:B-1----:R-:W-:-:S03]  /*ca90*/  MOV R0, R229 ;  /* 0x000000e500007202 */ /* 0x002fc60000000f00 */
[----:B---3--:R-:W3:Y:S04]  /*caa0*/  LDL.LU.64 R228, [R1+0x5f0] ;  /* 0x0005f00001e47983 */ /* 0x008ee80000300a00 */
[----:B------:R1:W-:Y:S04]  /*cab0*/  STL [R1+0x4b0], R0 ;  /* 0x0004b00001007387 */ /* 0x0003e80000100800 */
[----:B------:R4:W-:Y:S04]  /*cac0*/  STL [R1+0x4bc], R230 ;  /* 0x0004bce601007387 */ /* 0x0009e80000100800 */
[----:B------:R-:W3:Y:S01]  /*cad0*/  LDL.LU.64 R236, [R1+0x600] ;  /* 0x0006000001ec7983 */ /* 0x000ee20000300a00 */
[----:B-1----:R-:W-:-:S05]  /*cae0*/  IMAD.MOV.U32 R0, RZ, RZ, R231 ;  /* 0x000000ffff007224 */ /* 0x002fca00078e00e7 */
[----:B------:R1:W-:Y:S04]  /*caf0*/  STL [R1+0x4b8], R0 ;  /* 0x0004b80001007387 */ /* 0x0003e80000100800 */
[----:B------:R1:W-:Y:S04]  /*cb00*/  STL [R1+0x4c4], R224 ;  /* 0x0004c4e001007387 */ /* 0x0003e80000100800 */
[----:B----4-:R-:W4:Y:S01]  /*cb10*/  LDL.LU.64 R230, [R1+0x608] ;  /* 0x0006080001e67983 */ /* 0x010f220000300a00 */
[----:B-1----:R-:W-:-:S05]  /*cb20*/  IMAD.MOV.U32 R0, RZ, RZ, R225 ;  /* 0x000000ffff007224 */ /* 0x002fca00078e00e1 */
[----:B------:R1:W-:Y:S04]  /*cb30*/  STL [R1+0x4c0], R0 ;  /* 0x0004c00001007387 */ /* 0x0003e80000100800 */
[----:B------:R1:W-:Y:S04]  /*cb40*/  STL [R1+0x4cc], R226 ;  /* 0x0004cce201007387 */ /* 0x0003e80000100800 */
[----:B------:R-:W4:Y:S01]  /*cb50*/  LDL.LU.64 R224, [R1+0x538] ;  /* 0x0005380001e07983 */ /* 0x000f220000300a00 */
[----:B-1----:R-:W-:-:S05]  /*cb60*/  MOV R0, R227 ;  /* 0x000000e300007202 */ /* 0x002fca0000000f00 */
[----:B------:R1:W-:Y:S04]  /*cb70*/  STL [R1+0x4c8], R0 ;  /* 0x0004c80001007387 */ /* 0x0003e80000100800 */
[----:B------:R1:W-:Y:S04]  /*cb80*/  STL [R1+0x4d4], R248 ;  /* 0x0004d4f801007387 */ /* 0x0003e80000100800 */
[----:B------:R-:W4:Y:S01]  /*cb90*/  LDL.LU.64 R226, [R1+0x548] ;  /* 0x0005480001e27983 */ /* 0x000f220000300a00 */
[----:B-1----:R-:W-:-:S05]  /*cba0*/  IMAD.MOV.U32 R0, RZ, RZ, R249 ;  /* 0x000000ffff007224 */ /* 0x002fca00078e00f9 */
[----:B------:R1:W-:Y:S04]  /*cbb0*/  STL [R1+0x4d0], R0 ;  /* 0x0004d00001007387 */ /* 0x0003e80000100800 */
[----:B------:R1:W-:Y:S04]  /*cbc0*/  STL [R1+0x4dc], R250 ;  /* 0x0004dcfa01007387 */ /* 0x0003e80000100800 */
[----:B------:R-:W4:Y:S01]  /*cbd0*/  LDL.LU.64 R248, [R1+0x558] ;  /* 0x0005580001f87983 */ /* 0x000f220000300a00 */
[----:B-1----:R-:W-:-:S05]  /*cbe0*/  IMAD.MOV.U32 R0, RZ, RZ, R251 ;  /* 0x000000ffff007224 */ /* 0x002fca00078e00fb */
[----:B------:R1:W-:Y:S04]  /*cbf0*/  STL [R1+0x4d8], R0 ;  /* 0x0004d80001007387 */ /* 0x0003e80000100800 */
[----:B------:R-:W-:Y:S04]  /*cc00*/  STL [R1+0x4e4], R174 ;  /* 0x0004e4ae01007387 */ /* 0x000fe80000100800 */
[----:B------:R-:W-:Y:S04]  /*cc10*/  STL [R1+0x4e0], R175 ;  /* 0x0004e0af01007387 */ /* 0x000fe80000100800 */
[----:B------:R-:W4:Y:S04]  /*cc20*/  LDL.LU.64 R250, [R1+0x568] ;  /* 0x0005680001fa7983 */ /* 0x000f280000300a00 */
[----:B------:R-:W-:Y:S04]  /*cc30*/  STL [R1+0x4ec], R244 ;  /* 0x0004ecf401007387 */ /* 0x000fe80000100800 */
[----:B------:R-:W-:Y:S04]  /*cc40*/  STL [R1+0x4e8], R245 ;  /* 0x0004e8f501007387 */ /* 0x000fe80000100800 */
[----:B------:R-:W4:Y:S01]  /*cc50*/  LDL.LU.64 R238, [R1+0x2b8] ;  /* 0x0002b80001ee7983 */ /* 0x000f220000300a00 */
[----:B------:R-:W-:Y:S01]  /*cc60*/  MOV R122, R232 ;  /* 0x000000e8007a7202 */ /* 0x000fe20000000f00 */
[----:B------:R-:W-:-:S02]  /*cc70*/  IMAD.MOV.U32 R123, RZ, RZ, R233 ;  /* 0x000000ffff7b7224 */ /* 0x000fc400078e00e9 */
[----:B------:R-:W-:Y:S04]  /*cc80*/  STL [R1+0x4f4], R246 ;  /* 0x0004f4f601007387 */ /* 0x000fe80000100800 */
[----:B------:R-:W-:Y:S04]  /*cc90*/  STL [R1+0x4f0], R247 ;  /* 0x0004f0f701007387 */ /* 0x000fe80000100800 */
[----:B------:R-:W4:Y:S01]  /*cca0*/  LDL.LU.64 R232, [R1+0x2b0] ;  /* 0x0002b00001e87983 */ /* 0x000f220000300a00 */
[----:B-1----:R-:W-:-:S03]  /*ccb0*/  MOV R0, R123 ;  /* 0x0000007b00007202 */ /* 0x002fc60000000f00 */
[----:B------:R1:W-:Y:S04]  /*ccc0*/  STL [R1+0x4fc], R122 ;  /* 0x0004fc7a01007387 */ /* 0x0003e80000100800 */
[----:B-1----:R-:W4:Y:S04]  /*ccd0*/  LDL.LU.64 R122, [R1+0x2a8] ;  /* 0x0002a800017a7983 */ /* 0x002f280000300a00 */
[----:B------:R1:W-:Y:S04]  /*cce0*/  STL [R1+0x4f8], R0 ;  /* 0x0004f80001007387 */ /* 0x0003e80000100800 */
[----:B--2---:R2:W-:Y:S01]  /*ccf0*/  STL [R1+0x504], R234 ;  /* 0x000504ea01007387 */ /* 0x0045e20000100800 */
[----:B-1----:R-:W-:-:S03]  /*cd00*/  IMAD.MOV.U32 R0, RZ, RZ, R235 ;  /* 0x000000ffff007224 */ /* 0x002fc600078e00eb */
[----:B--2---:R-:W2:Y:S04]  /*cd10*/  LDL.LU.64 R234, [R1+0x2a0] ;  /* 0x0002a00001ea7983 */ /* 0x004ea80000300a00 */
[----:B------:R1:W-:Y:S04]  /*cd20*/  STL [R1+0x500], R0 ;  /* 0x0005000001007387 */ /* 0x0003e80000100800 */
[----:B---3--:R3:W-:Y:S01]  /*cd30*/  STL [R1+0x50c], R228 ;  /* 0x00050ce401007387 */ /* 0x0087e20000100800 */
[----:B-1----:R-:W-:-:S03]  /*cd40*/  IMAD.MOV.U32 R0, RZ, RZ, R229 ;  /* 0x000000ffff007224 */ /* 0x002fc600078e00e5 */
[----:B---3--:R-:W3:Y:S04]  /*cd50*/  LDL.LU.64 R228, [R1+0x140] ;  /* 0x0001400001e47983 */ /* 0x008ee80000300a00 */
[----:B------:R1:W-:Y:S04]  /*cd60*/  STL [R1+0x508], R0 ;  /* 0x0005080001007387 */ /* 0x0003e80000100800 */
[----:B------:R1:W-:Y:S02]  /*cd70*/  STL [R1+0x514], R236 ;  /* 0x000514ec01007387 */ /* 0x0003e40000100800 */
[----:B-1----:R-:W-:-:S02]  /*cd80*/  MOV R0, R237 ;  /* 0x000000ed00007202 */ /* 0x002fc40000000f00 */
[----:B------:R-:W3:Y:S04]  /*cd90*/  LDL.LU.64 R236, [R1+0x1f0] ;  /* 0x0001f00001ec7983 */ /* 0x000ee80000300a00 */
[----:B------:R1:W-:Y:S04]  /*cda0*/  STL [R1+0x510], R0 ;  /* 0x0005100001007387 */ /* 0x0003e80000100800 */
[----:B----4-:R4:W-:Y:S01]  /*cdb0*/  STL [R1+0x51c], R230 ;  /* 0x00051ce601007387 */ /* 0x0109e20000100800 */
[----:B-1----:R-:W-:-:S03]  /*cdc0*/  IMAD.MOV.U32 R0, RZ, RZ, R231 ;  /* 0x000000ffff007224 */ /* 0x002fc600078e00e7 */
[----:B----4-:R-:W4:Y:S04]  /*cdd0*/  LDL.LU.64 R230, [R1+0x1f8] ;  /* 0x0001f80001e67983 */ /* 0x010f280000300a00 */
[----:B------:R1:W-:Y:S04]  /*cde0*/  STL [R1+0x518], R0 ;  /* 0x0005180001007387 */ /* 0x0003e80000100800 */
[----:B------:R1:W-:Y:S02]  /*cdf0*/  STL [R1+0x524], R224 ;  /* 0x000524e001007387 */ /* 0x0003e40000100800 */
[----:B-1----:R-:W-:-:S02]  /*ce00*/  IMAD.MOV.U32 R0, RZ, RZ, R225 ;  /* 0x000000ffff007224 */ /* 0x002fc400078e00e1 */
[----:B------:R-:W4:Y:S04]  /*ce10*/  LDL.LU.64 R224, [R1+0x200] ;  /* 0x0002000001e07983 */ /* 0x000f280000300a00 */
[----:B------:R1:W-:Y:S04]  /*ce20*/  STL [R1+0x520], R0 ;  /* 0x0005200001007387 */ /* 0x0003e80000100800 */
[----:B------:R1:W-:Y:S02]  /*ce30*/  STL [R1+0x52c], R226 ;  /* 0x00052ce201007387 */ /* 0x0003e40000100800 */
[----:B-1----:R-:W-:-:S02]  /*ce40*/  MOV R0, R227 ;  /* 0x000000e300007202 */ /* 0x002fc40000000f00 */
[----:B------:R-:W4:Y:S04]  /*ce50*/  LDL.LU.64 R226, [R1+0x728] ;  /* 0x0007280001e27983 */ /* 0x000f280000300a00 */
[----:B------:R1:W-:Y:S04]  /*ce60*/  STL [R1+0x528], R0 ;  /* 0x0005280001007387 */ /* 0x0003e80000100800 */
[----:B------:R1:W-:Y:S02]  /*ce70*/  STL [R1+0x534], R248 ;  /* 0x000534f801007387 */ /* 0x0003e40000100800 */
[----:B-1----:R-:W-:-:S02]  /*ce80*/  IMAD.MOV.U32 R0, RZ, RZ, R249 ;  /* 0x000000ffff007224 */ /* 0x002fc400078e00f9 */
[----:B------:R-:W4:Y:S04]  /*ce90*/  LDL.LU.64 R248, [R1+0x738] ;  /* 0x0007380001f87983 */ /* 0x000f280000300a00 */
        /* <DEDUP_REMOVED lines=17> */
[----:B--2---:R2:W-:Y:S01]  /*cfb0*/  STL [R1+0x55c], R234 ;  /* 0x00055cea01007387 */ /* 0x0045e20000100800 */
[----:B-1----:R-:W-:-:S03]  /*cfc0*/  MOV R0, R235 ;  /* 0x000000eb00007202 */ /* 0x002fc60000000f00 */
[----:B--2---:R-:W2:Y:S04]  /*cfd0*/  LDL.LU.64 R234, [R1+0x5b8] ;  /* 0x0005b80001ea7983 */ /* 0x004ea80000300a00 */
[----:B------:R1:W-:Y:S04]  /*cfe0*/  STL [R1+0x558], R0 ;  /* 0x0005580001007387 */ /* 0x0003e80000100800 */
[----:B---3--:R3:W-:Y:S01]  /*cff0*/  STL [R1+0x564], R228 ;  /* 0x000564e401007387 */ /* 0x0087e20000100800 */
[----:B-1----:R-:W-:-:S03]  /*d000*/  IMAD.MOV.U32 R0, RZ, RZ, R229 ;  /* 0x000000ffff007224 */ /* 0x002fc600078e00e5 */
[----:B---3--:R-:W3:Y:S04]  /*d010*/  LDL.LU.64 R228, [R1+0x5c0] ;  /* 0x0005c00001e47983 */ /* 0x008ee80000300a00 */
[----:B------:R1:W-:Y:S04]  /*d020*/  STL [R1+0x560], R0 ;  /* 0x0005600001007387 */ /* 0x0003e80000100800 */
[----:B------:R1:W-:Y:S02]  /*d030*/  STL [R1+0x56c], R236 ;  /* 0x00056cec01007387 */ /* 0x0003e40000100800 */
[----:B-1----:R-:W-:-:S02]  /*d040*/  IMAD.MOV.U32 R0, RZ, RZ, R237 ;  /* 0x000000ffff007224 */ /* 0x002fc400078e00ed */
[----:B------:R-:W3:Y:S04]  /*d050*/  LDL.LU.64 R236, [R1+0x2f0] ;  /* 0x0002f00001ec7983 */ /* 0x000ee80000300a00 */
[----:B------:R1:W-:Y:S04]  /*d060*/  STL [R1+0x568], R0 ;  /* 0x0005680001007387 */ /* 0x0003e80000100800 */
[----:B----4-:R4:W-:Y:S01]  /*d070*/  STL [R1+0x574], R230 ;  /* 0x000574e601007387 */ /* 0x0109e20000100800 */
[----:B-1----:R-:W-:-:S03]  /*d080*/  MOV R0, R231 ;  /* 0x000000e700007202 */ /* 0x002fc60000000f00 */
[----:B----4-:R-:W4:Y:S04]  /*d090*/  LDL.LU.64 R230, [R1+0x300] ;  /* 0x0003000001e67983 */ /* 0x010f280000300a00 */
        /* <DEDUP_REMOVED lines=29> */
[----:B--2---:R2:W-:Y:S01]  /*d270*/  STL [R1+0x5b4], R234 ;  /* 0x0005b4ea01007387 */ /* 0x0045e20000100800 */
[----:B-1----:R-:W-:-:S03]  /*d280*/  IMAD.MOV.U32 R0, RZ, RZ, R235 ;  /* 0x000000ffff007224 */ /* 0x002fc600078e00eb */
[----:B--2---:R-:W2:Y:S04]  /*d290*/  LDL.LU.64 R234, [R1+0x798] ;  /* 0x0007980001ea7983 */ /* 0x004ea80000300a00 */
[----:B------:R1:W-:Y:S04]  /*d2a0*/  STL [R1+0x5b0], R0 ;  /* 0x0005b00001007387 */ /* 0x0003e80000100800 */
[----:B---3--:R3:W-:Y:S01]  /*d2b0*/  STL [R1+0x5bc], R228 ;  /* 0x0005bce401007387 */ /* 0x0087e20000100800 */
[----:B-1----:R-:W-:-:S03]  /*d2c0*/  MOV R0, R229 ;  /* 0x000000e500007202 */ /* 0x002fc60000000f00 */
[----:B---3--:R-:W3:Y:S04]  /*d2d0*/  LDL.LU.64 R228, [R1+0x7a8] ;  /* 0x0007a80001e47983 */ /* 0x008ee80000300a00 */
[----:B------:R1:W-:Y:S04]  /*d2e0*/  STL [R1+0x5b8], R0 ;  /* 0x0005b80001007387 */ /* 0x0003e80000100800 */
[----:B------:R1:W-:Y:S02]  /*d2f0*/  STL [R1+0x5c4], R236 ;  /* 0x0005c4ec01007387 */ /* 0x0003e40000100800 */
[----:B-1----:R-:W-:-:S02]  /*d300*/  IMAD.MOV.U32 R0, RZ, RZ, R237 ;  /* 0x000000ffff007224 */ /* 0x002fc400078e00ed */
[----:B------:R-:W3:Y:S04]  /*d310*/  LDL.LU.64 R236, [R1+0x7b8] ;  /* 0x0007b80001ec7983 */ /* 0x000ee80000300a00 */
[----:B------:R1:W-:Y:S04]  /*d320*/  STL [R1+0x5c0], R0 ;  /* 0x0005c00001007387 */ /* 0x0003e80000100800 */
[----:B----4-:R4:W-:Y:S01]  /*d330*/  STL [R1+0x5cc], R230 ;  /* 0x0005cce601007387 */ /* 0x0109e20000100800 */
[----:B-1----:R-:W-:-:S03]  /*d340*/  IMAD.MOV.U32 R0, RZ, RZ, R231 ;  /* 0x000000ffff007224 */ /* 0x002fc600078e00e7 */
[----:B----4-:R-:W4:Y:S04]  /*d350*/  LDL.LU.64 R230, [R1+0x628] ;  /* 0x0006280001e67983 */ /* 0x010f280000300a00 */
        /* <DEDUP_REMOVED lines=25> */
[----:B------:R-:W-:Y:S04]  /*d4f0*/  STL [R1+0x604], R122 ;  /* 0x0006047a01007387 */ /* 0x000fe80000100800 */
[----:B------:R-:W4:Y:S01]  /*d500*/  LDL.LU.64 R120, [R1+0x660] ;  /* 0x0006600001787983 */ /* 0x000f220000300a00 */
[----:B-1----:R-:W-:-:S05]  /*d510*/  MOV R0, R123 ;  /* 0x0000007b00007202 */ /* 0x002fca0000000f00 */
        /* <DEDUP_REMOVED lines=9> */
[----:B------:R4:W-:Y:S04]  /*d5b0*/  STL [R1+0x61c], R236 ;  /* 0x00061cec01007387 */ /* 0x0009e80000100800 */
[----:B------:R-:W3:Y:S01]  /*d5c0*/  LDL.LU.64 R122, [R1+0x288] ;  /* 0x00028800017a7983 */ /* 0x000ee20000300a00 */
[----:B-1----:R-:W-:-:S03]  /*d5d0*/  MOV R0, R237 ;  /* 0x000000ed00007202 */ /* 0x002fc60000000f00 */
[----:B----4-:R-:W-:Y:S04]  /*d5e0*/  STL [R1+0x624], R230 ;  /* 0x000624e601007387 */ /* 0x010fe80000100800 */
[----:B------:R1:W-:Y:S04]  /*d5f0*/  STL [R1+0x618], R0 ;  /* 0x0006180001007387 */ /* 0x0003e80000100800 */
[----:B------:R-:W4:Y:S01]  /*d600*/  LDL.LU.64 R236, [R1+0x290] ;  /* 0x0002900001ec7983 */ /* 0x000f220000300a00 */
[----:B-1----:R-:W-:-:S03]  /*d610*/  IMAD.MOV.U32 R0, RZ, RZ, R231 ;  /* 0x000000ffff007224 */ /* 0x002fc600078e00e7 */
[----:B------:R-:W-:Y:S04]  /*d620*/  STL [R1+0x62c], R224 ;  /* 0x00062ce001007387 */ /* 0x000fe80000100800 */
[----:B------:R1:W-:Y:S04]  /*d630*/  STL [R1+0x620], R0 ;  /* 0x0006200001007387 */ /* 0x0003e80000100800 */
[----:B------:R-:W4:Y:S01]  /*d640*/  LDL.LU.64 R230, [R1+0x808] ;  /* 0x0008080001e67983 */ /* 0x000f220000300a00 */
[----:B-1----:R-:W-:-:S03]  /*d650*/  IMAD.MOV.U32 R0, RZ, RZ, R225 ;  /* 0x000000ffff007224 */ /* 0x002fc600078e00e1 */
[----:B------:R-:W-:Y:S04]  /*d660*/  STL [R1+0x634], R226 ;  /* 0x000634e201007387 */ /* 0x000fe80000100800 */
[----:B------:R1:W-:Y:S04]  /*d670*/  STL [R1+0x628], R0 ;  /* 0x0006280001007387 */ /* 0x0003e80000100800 */
[----:B------:R-:W4:Y:S01]  /*d680*/  LDL.LU.64 R224, [R1+0x818] ;  /* 0x0008180001e07983 */ /* 0x000f220000300a00 */
[----:B-1----:R-:W-:-:S03]  /*d690*/  MOV R0, R227 ;  /* 0x000000e300007202 */ /* 0x002fc60000000f00 */
[----:B------:R-:W-:Y:S04]  /*d6a0*/  STL [R1+0x63c], R248 ;  /* 0x00063cf801007387 */ /* 0x000fe80000100800 */
        /* <DEDUP_REMOVED lines=19> */
[----:B--2---:R-:W-:Y:S04]  /*d7e0*/  STL [R1+0x664], R234 ;  /* 0x000664ea01007387 */ /* 0x004fe80000100800 */
[----:B------:R1:W-:Y:S02]  /*d7f0*/  STL [R1+0x658], R0 ;  /* 0x0006580001007387 */ /* 0x0003e40000100800 */
[----:B-1----:R-:W-:Y:S02]  /*d800*/  MOV R0, R235 ;  /* 0x000000eb00007202 */ /* 0x002fe40000000f00 */
[----:B------:R-:W2:Y:S04]  /*d810*/  LDL.LU.64 R234, [R1+0x770] ;  /* 0x0007700001ea7983 */ /* 0x000ea80000300a00 */
[----:B------:R1:W-:Y:S04]  /*d820*/  STL [R1+0x660], R0 ;  /* 0x0006600001007387 */ /* 0x0003e80000100800 */
[----:B---3--:R3:W-:Y:S01]  /*d830*/  STL [R1+0x66c], R228 ;  /* 0x00066ce401007387 */ /* 0x0087e20000100800 */
[----:B-1----:R-:W-:-:S03]  /*d840*/  IMAD.MOV.U32 R0, RZ, RZ, R229 ;  /* 0x000000ffff007224 */ /* 0x002fc600078e00e5 */
[----:B------:R-:W-:Y:S04]  /*d850*/  STL [R1+0x674], R122 ;  /* 0x0006747a01007387 */ /* 0x000fe80000100800 */
[----:B------:R1:W-:Y:S04]  /*d860*/  STL [R1+0x668], R0 ;  /* 0x0006680001007387 */ /* 0x0003e80000100800 */
[----:B---3--:R-:W3:Y:S01]  /*d870*/  LDL.LU.64 R228, [R1+0x6c8] ;  /* 0x0006c80001e47983 */ /* 0x008ee20000300a00 */
[----:B-1----:R-:W-:-:S03]  /*d880*/  IMAD.MOV.U32 R0, RZ, RZ, R123 ;  /* 0x000000ffff007224 */ /* 0x002fc600078e007b */
[----:B----4-:R-:W-:Y:S04]  /*d890*/  STL [R1+0x67c], R236 ;  /* 0x00067cec01007387 */ /* 0x010fe80000100800 */
[----:B------:R1:W-:Y:S04]  /*d8a0*/  STL [R1+0x670], R0 ;  /* 0x0006700001007387 */ /* 0x0003e80000100800 */
[----:B------:R-:W4:Y:S01]  /*d8b0*/  LDL.LU.64 R124, [R1+0x6d0] ;  /* 0x0006d000017c7983 */ /* 0x000f220000300a00 */
[----:B-1----:R-:W-:-:S05]  /*d8c0*/  MOV R0, R237 ;  /* 0x000000ed00007202 */ /* 0x002fca0000000f00 */
[----:B------:R1:W-:Y:S04]  /*d8d0*/  STL [R1+0x678], R0 ;  /* 0x0006780001007387 */ /* 0x0003e80000100800 */
[----:B------:R1:W-:Y:S02]  /*d8e0*/  STL [R1+0x684], R230 ;  /* 0x000684e601007387 */ /* 0x0003e40000100800 */
[----:B-1----:R-:W-:Y:S02]  /*d8f0*/  IMAD.MOV.U32 R0, RZ, RZ, R231 ;  /* 0x000000ffff007224 */ /* 0x002fe400078e00e7 */
[----:B------:R-:W4:Y:S04]  /*d900*/  LDL.LU.64 R230, [R1+0x6d8] ;  /* 0x0006d80001e67983 */ /* 0x000f280000300a00 */
[----:B------:R1:W-:Y:S04]  /*d910*/  STL [R1+0x680], R0 ;  /* 0x0006800001007387 */ /* 0x0003e80000100800 */
[----:B------:R1:W-:Y:S02]  /*d920*/  STL [R1+0x68c], R224 ;  /* 0x00068ce001007387 */ /* 0x0003e40000100800 */
[----:B-1----:R-:W-:-:S02]  /*d930*/  IMAD.MOV.U32 R0, RZ, RZ, R225 ;  /* 0x000000ffff007224 */ /* 0x002fc400078e00e1 */
[----:B------:R-:W4:Y:S04]  /*d940*/  LDL.LU.64 R224, [R1+0x6e0] ;  /* 0x0006e00001e07983 */ /* 0x000f280000300a00 */
[----:B------:R1:W-:Y:S04]  /*d950*/  STL [R1+0x688], R0 ;  /* 0x0006880001007387 */ /* 0x0003e80000100800 */
        /* <DEDUP_REMOVED lines=17> */
[----:B------:R-:W4:Y:S04]  /*da70*/  LDL.LU.64 R120, [R1+0x868] ;  /* 0x0008680001787983 */ /* 0x000f280000300a00 */
[----:B------:R-:W4:Y:S01]  /*da80*/  LDL.LU.64 R122, [R1+0x878] ;  /* 0x00087800017a7983 */ /* 0x000f220000300a00 */
[----:B-1----:R-:W-:-:S05]  /*da90*/  IMAD.MOV.U32 R0, RZ, RZ, R233 ;  /* 0x000000ffff007224 */ /* 0x002fca00078e00e9 */
[----:B------:R1:W-:Y:S04]  /*daa0*/  STL [R1+0x6b0], R0 ;  /* 0x0006b00001007387 */ /* 0x0003e80000100800 */
[----:B--2---:R-:W-:Y:S04]  /*dab0*/  STL [R1+0x6bc], R234 ;  /* 0x0006bcea01007387 */ /* 0x004fe80000100800 */
[----:B------:R-:W2:Y:S01]  /*dac0*/  LDL.LU.64 R236, [R1+0x888] ;  /* 0x0008880001ec7983 */ /* 0x000ea20000300a00 */
[----:B-1----:R-:W-:-:S03]  /*dad0*/  IMAD.MOV.U32 R0, RZ, RZ, R235 ;  /* 0x000000ffff007224 */ /* 0x002fc600078e00eb */
[----:B------:R-:W2:Y:S04]  /*dae0*/  LDL.LU.64 R238, [R1+0x898] ;  /* 0x0008980001ee7983 */ /* 0x000ea80000300a00 */
[----:B------:R1:W-:Y:S04]  /*daf0*/  STL [R1+0x6b8], R0 ;  /* 0x0006b80001007387 */ /* 0x0003e80000100800 */
[----:B---3--:R3:W-:Y:S04]  /*db00*/  STL [R1+0x6c4], R228 ;  /* 0x0006c4e401007387 */ /* 0x0087e80000100800 */
[----:B------:R-:W2:Y:S01]  /*db10*/  LDL.LU.64 R232, [R1+0x780] ;  /* 0x0007800001e87983 */ /* 0x000ea20000300a00 */
[----:B-1----:R-:W-:-:S03]  /*db20*/  MOV R0, R229 ;  /* 0x000000e500007202 */ /* 0x002fc60000000f00 */
[----:B------:R-:W2:Y:S04]  /*db30*/  LDL.LU.64 R234, [R1+0x790] ;  /* 0x0007900001ea7983 */ /* 0x000ea80000300a00 */
[----:B------:R1:W-:Y:S04]  /*db40*/  STL [R1+0x6c0], R0 ;  /* 0x0006c00001007387 */ /* 0x0003e80000100800 */
[----:B----4-:R-:W-:Y:S04]  /*db50*/  STL [R1+0x6cc], R124 ;  /* 0x0006cc7c01007387 */ /* 0x010fe80000100800 */
[----:B---3--:R-:W3:Y:S01]  /*db60*/  LDL.LU.64 R228, [R1+0x7a0] ;  /* 0x0007a00001e47983 */ /* 0x008ee20000300a00 */
[----:B-1----:R-:W-:-:S03]  /*db70*/  IMAD.MOV.U32 R0, RZ, RZ, R125 ;  /* 0x000000ffff007224 */ /* 0x002fc600078e007d */
[----:B------:R-:W-:Y:S04]  /*db80*/  STL [R1+0x6d4], R230 ;  /* 0x0006d4e601007387 */ /* 0x000fe80000100800 */
[----:B------:R1:W-:Y:S02]  /*db90*/  STL [R1+0x6c8], R0 ;  /* 0x0006c80001007387 */ /* 0x0003e40000100800 */
[----:B-1----:R-:W-:Y:S02]  /*dba0*/  IMAD.MOV.U32 R0, RZ, RZ, R231 ;  /* 0x000000ffff007224 */ /* 0x002fe400078e00e7 */
[----:B------:R-:W4:Y:S04]  /*dbb0*/  LDL.LU.64 R230, [R1+0x7b0] ;  /* 0x0007b00001e67983 */ /* 0x000f280000300a00 */
[----:B------:R1:W-:Y:S04]  /*dbc0*/  STL [R1+0x6d0], R0 ;  /* 0x0006d00001007387 */ /* 0x0003e80000100800 */
[----:B------:R1:W-:Y:S02]  /*dbd0*/  STL [R1+0x6dc], R224 ;  /* 0x0006dce001007387 */ /* 0x0003e40000100800 */
[----:B-1----:R-:W-:-:S02]  /*dbe0*/  MOV R0, R225 ;  /* 0x000000e100007202 */ /* 0x002fc40000000f00 */
[----:B------:R-:W-:Y:S04]  /*dbf0*/  STL [R1+0x6e4], R126 ;  /* 0x0006e47e01007387 */ /* 0x000fe80000100800 */
[----:B------:R1:W-:Y:S04]  /*dc00*/  STL [R1+0x6d8], R0 ;  /* 0x0006d80001007387 */ /* 0x0003e80000100800 */
[----:B------:R-:W4:Y:S01]  /*dc10*/  LDL.LU.64 R224, [R1+0x748] ;  /* 0x0007480001e07983 */ /* 0x000f220000300a00 */
        /* <DEDUP_REMOVED lines=14> */
[----:B------:R-:W-:Y:S01]  /*dd00*/  STL [R1+0x704], R120 ;  /* 0x0007047801007387 */ /* 0x000fe20000100800 */
[----:B-1----:R-:W-:-:S03]  /*dd10*/  IMAD.MOV.U32 R0, RZ, RZ, R121 ;  /* 0x000000ffff007224 */ /* 0x002fc600078e0079 */
[----:B------:R-:W-:Y:S04]  /*dd20*/  STL [R1+0x70c], R122 ;  /* 0x00070c7a01007387 */ /* 0x000fe80000100800 */
[----:B------:R1:W-:Y:S02]  /*dd30*/  STL [R1+0x700], R0 ;  /* 0x0007000001007387 */ /* 0x0003e40000100800 */
[----:B-1----:R-:W-:Y:S02]  /*dd40*/  MOV R0, R123 ;  /* 0x0000007b00007202 */ /* 0x002fe40000000f00 */
[----:B--2---:R-:W-:Y:S04]  /*dd50*/  STL [R1+0x714], R236 ;  /* 0x000714ec01007387 */ /* 0x004fe80000100800 */
        /* <DEDUP_REMOVED lines=10> */
[----:B---3--:R-:W-:Y:S01]  /*de00*/  STL [R1+0x734], R228 ;  /* 0x000734e401007387 */ /* 0x008fe20000100800 */
[----:B-1----:R-:W-:-:S05]  /*de10*/  IMAD.MOV.U32 R0, RZ, RZ, R235 ;  /* 0x000000ffff007224 */ /* 0x002fca00078e00eb */
[----:B------:R1:W-:Y:S04]  /*de20*/  STL [R1+0x728], R0 ;  /* 0x0007280001007387 */ /* 0x0003e80000100800 */
[----:B------:R-:W2:Y:S04]  /*de30*/  LDL.LU.64 R120, [R1+0x8a0] ;  /* 0x0008a00001787983 */ /* 0x000ea80000300a00 */
[----:B------:R-:W3:Y:S01]  /*de40*/  LDL.LU.64 R122, [R1+0x8b8] ;  /* 0x0008b800017a7983 */ /* 0x000ee20000300a00 */
[----:B-1----:R-:W-:-:S05]  /*de50*/  IMAD.MOV.U32 R0, RZ, RZ, R229 ;  /* 0x000000ffff007224 */ /* 0x002fca00078e00e5 */
[----:B------:R1:W-:Y:S04]  /*de60*/  STL [R1+0x730], R0 ;  /* 0x0007300001007387 */ /* 0x0003e80000100800 */
[----:B----4-:R-:W-:Y:S04]  /*de70*/  STL [R1+0x73c], R230 ;  /* 0x00073ce601007387 */ /* 0x010fe80000100800 */
        /* <DEDUP_REMOVED lines=12> */
[----:B------:R-:W-:Y:S04]  /*df40*/  STL [R1+0x754], R248 ;  /* 0x000754f801007387 */ /* 0x000fe80000100800 */
[----:B------:R1:W-:Y:S04]  /*df50*/  STL [R1+0x748], R0 ;  /* 0x0007480001007387 */ /* 0x0003e80000100800 */
[----:B------:R-:W4:Y:S01]  /*df60*/  LDL.LU.64 R230, [R1+0x830] ;  /* 0x0008300001e67983 */ /* 0x000f220000300a00 */
[----:B-1----:R-:W-:-:S05]  /*df70*/  MOV R0, R249 ;  /* 0x000000f900007202 */ /* 0x002fca0000000f00 */
[----:B------:R1:W-:Y:S04]  /*df80*/  STL [R1+0x750], R0 ;  /* 0x0007500001007387 */ /* 0x0003e80000100800 */
[----:B------:R1:W-:Y:S02]  /*df90*/  STL [R1+0x75c], R250 ;  /* 0x00075cfa01007387 */ /* 0x0003e40000100800 */
[----:B-1----:R-:W-:Y:S02]  /*dfa0*/  IMAD.MOV.U32 R0, RZ, RZ, R251 ;  /* 0x000000ffff007224 */ /* 0x002fe400078e00fb */
[----:B------:R-:W-:Y:S04]  /*dfb0*/  STL [R1+0x764], R18 ;  /* 0x0007641201007387 */ /* 0x000fe80000100800 */
[----:B------:R2:W-:Y:S04]  /*dfc0*/  STL [R1+0x758], R0 ;  /* 0x0007580001007387 */ /* 0x0005e80000100800 */
        /* <DEDUP_REMOVED lines=10> */
[----:B------:R-:W4:Y:S01]  /*e070*/  LDL.LU.64 R250, [R1+0x7e0] ;  /* 0x0007e00001fa7983 */ /* 0x000f220000300a00 */
[----:B--2---:R-:W-:-:S03]  /*e080*/  IMAD.MOV.U32 R0, RZ, RZ, R121 ;  /* 0x000000ffff007224 */ /* 0x004fc600078e0079 */
[----:B------:R-:W-:Y:S04]  /*e090*/  STL [R1+0x784], R120 ;  /* 0x0007847801007387 */ /* 0x000fe80000100800 */
[----:B---3--:R-:W-:Y:S04]  /*e0a0*/  STL [R1+0x78c], R122 ;  /* 0x00078c7a01007387 */ /* 0x008fe80000100800 */
[----:B------:R1:W-:Y:S02]  /*e0b0*/  STL [R1+0x780], R0 ;  /* 0x0007800001007387 */ /* 0x0003e40000100800 */
[----:B-1----:R-:W-:-:S02]  /*e0c0*/  MOV R0, R123 ;  /* 0x0000007b00007202 */ /* 0x002fc40000000f00 */
[----:B----4-:R-:W-:Y:S04]  /*e0d0*/  STL [R1+0x794], R236 ;  /* 0x000794ec01007387 */ /* 0x010fe80000100800 */
        /* <DEDUP_REMOVED lines=13> */
[----:B------:R-:W2:Y:S04]  /*e1b0*/  LDL.LU.64 R120, [R1+0x900] ;  /* 0x0009000001787983 */ /* 0x000ea80000300a00 */
[----:B------:R-:W3:Y:S01]  /*e1c0*/  LDL.LU.64 R122, [R1+0x908] ;  /* 0x00090800017a7983 */ /* 0x000ee20000300a00 */
        /* <DEDUP_REMOVED lines=226> */
[----:B------:R4:W-:Y:S04]  /*eff0*/  STL [R1+0x9bc], R224 ;  /* 0x0009bce001007387 */ /* 0x0009e80000100800 */
[----:B------:R-:W3:Y:S01]  /*f000*/  LDL.LU.64 R236, [R1+0xa18] ;  /* 0x000a180001ec7983 */ /* 0x000ee20000300a00 */
[----:B-1----:R-:W-:-:S03]  /*f010*/  MOV R0, R225 ;  /* 0x000000e100007202 */ /* 0x002fc60000000f00 */
[----:B------:R-:W3:Y:S04]  /*f020*/  LDL.LU.64 R230, [R1+0xa20] ;  /* 0x000a200001e67983 */ /* 0x000ee80000300a00 */
[----:B------:R1:W-:Y:S04]  /*f030*/  STL [R1+0x9b8], R0 ;  /* 0x0009b80001007387 */ /* 0x0003e80000100800 */
[----:B------:R-:W-:Y:S04]  /*f040*/  STL [R1+0x9c4], R228 ;  /* 0x0009c4e401007387 */ /* 0x000fe80000100800 */
[----:B----4-:R-:W4:Y:S01]  /*f050*/  LDL.LU.64 R224, [R1+0xa28] ;  /* 0x000a280001e07983 */ /* 0x010f220000300a00 */
[----:B-1----:R-:W-:-:S03]  /*f060*/  IMAD.MOV.U32 R0, RZ, RZ, R229 ;  /* 0x000000ffff007224 */ /* 0x002fc600078e00e5 */
[----:B------:R-:W-:Y:S04]  /*f070*/  STL [R1+0x9cc], R226 ;  /* 0x0009cce201007387 */ /* 0x000fe80000100800 */
[----:B------:R1:W-:Y:S04]  /*f080*/  STL [R1+0x9c0], R0 ;  /* 0x0009c00001007387 */ /* 0x0003e80000100800 */
[----:B------:R-:W4:Y:S01]  /*f090*/  LDL.LU.64 R238, [R1+0xa30] ;  /* 0x000a300001ee7983 */ /* 0x000f220000300a00 */
[----:B-1----:R-:W-:-:S03]  /*f0a0*/  IMAD.MOV.U32 R0, RZ, RZ, R227 ;  /* 0x000000ffff007224 */ /* 0x002fc600078e00e3 */
[----:B------:R-:W-:Y:S04]  /*f0b0*/  STL [R1+0x9d4], R250 ;  /* 0x0009d4fa01007387 */ /* 0x000fe80000100800 */
[----:B------:R1:W-:Y:S04]  /*f0c0*/  STL [R1+0x9c8], R0 ;  /* 0x0009c80001007387 */ /* 0x0003e80000100800 */
[----:B------:R-:W4:Y:S04]  /*f0d0*/  LDL.LU.64 R232, [R1+0xa38] ;  /* 0x000a380001e87983 */ /* 0x000f280000300a00 */
[----:B------:R-:W4:Y:S01]  /*f0e0*/  LDL.LU.64 R226, [R1+0xa40] ;  /* 0x000a400001e27983 */ /* 0x000f220000300a00 */
[----:B-1----:R-:W-:-:S05]  /*f0f0*/  MOV R0, R251 ;  /* 0x000000fb00007202 */ /* 0x002fca0000000f00 */
[----:B------:R1:W-:Y:S04]  /*f100*/  STL [R1+0x9d0], R0 ;  /* 0x0009d00001007387 */ /* 0x0003e80000100800 */
[----:B------:R1:W-:Y:S04]  /*f110*/  STL [R1+0x9dc], R248 ;  /* 0x0009dcf801007387 */ /* 0x0003e80000100800 */
[----:B------:R-:W4:Y:S01]  /*f120*/  LDL.LU.64 R250, [R1+0xa48] ;  /* 0x000a480001fa7983 */ /* 0x000f220000300a00 */
[----:B-1----:R-:W-:-:S03]  /*f130*/  IMAD.MOV.U32 R0, RZ, RZ, R249 ;  /* 0x000000ffff007224 */ /* 0x002fc600078e00f9 */
        /* <DEDUP_REMOVED lines=11> */
[----:B------:R-:W-:Y:S01]  /*f1f0*/  STL [R1+0x9f8], R63 ;  /* 0x0009f83f01007387 */ /* 0x000fe20000100800 */
[----:B--2---:R-:W-:-:S03]  /*f200*/  IMAD.MOV.U32 R0, RZ, RZ, R121 ;  /* 0x000000ffff007224 */ /* 0x004fc600078e0079 */
[----:B------:R-:W-:Y:S04]  /*f210*/  STL [R1+0xa04], R120 ;  /* 0x000a047801007387 */ /* 0x000fe80000100800 */
[----:B---3--:R-:W-:Y:S04]  /*f220*/  STL [R1+0xa0c], R122 ;  /* 0x000a0c7a01007387 */ /* 0x008fe80000100800 */
[----:B------:R1:W-:Y:S02]  /*f230*/  STL [R1+0xa00], R0 ;  /* 0x000a000001007387 */ /* 0x0003e40000100800 */
[----:B-1----:R-:W-:-:S02]  /*f240*/  MOV R0, R123 ;  /* 0x0000007b00007202 */ /* 0x002fc40000000f00 */
[----:B------:R-:W-:Y:S04]  /*f250*/  STL [R1+0xa14], R236 ;  /* 0x000a14ec01007387 */ /* 0x000fe80000100800 */
[----:B------:R1:W-:Y:S04]  /*f260*/  STL [R1+0xa08], R0 ;  /* 0x000a080001007387 */ /* 0x0003e80000100800 */
[----:B------:R-:W-:Y:S01]  /*f270*/  STL [R1+0xa1c], R230 ;  /* 0x000a1ce601007387 */ /* 0x000fe20000100800 */
[----:B-1----:R-:W-:-:S05]  /*f280*/  IMAD.MOV.U32 R0, RZ, RZ, R237 ;  /* 0x000000ffff007224 */ /* 0x002fca00078e00ed */
[----:B------:R1:W-:Y:S04]  /*f290*/  STL [R1+0xa10], R0 ;  /* 0x000a100001007387 */ /* 0x0003e80000100800 */
[----:B----4-:R-:W-:Y:S01]  /*f2a0*/  STL [R1+0xa24], R224 ;  /* 0x000a24e001007387 */ /* 0x010fe20000100800 */
[----:B-1----:R-:W-:-:S05]  /*f2b0*/  IMAD.MOV.U32 R0, RZ, RZ, R231 ;  /* 0x000000ffff007224 */ /* 0x002fca00078e00e7 */
[----:B------:R1:W-:Y:S04]  /*f2c0*/  STL [R1+0xa18], R0 ;  /* 0x000a180001007387 */ /* 0x0003e80000100800 */
[----:B------:R-:W2:Y:S01]  /*f2d0*/  LDL.LU.64 R230, [R1+0x348] ;  /* 0x0003480001e67983 */ /* 0x000ea20000300a00 */
[----:B-1----:R-:W-:-:S03]  /*f2e0*/  MOV R0, R225 ;  /* 0x000000e100007202 */ /* 0x002fc60000000f00 */
[----:B------:R-:W-:Y:S04]  /*f2f0*/  STL [R1+0xa2c], R238 ;  /* 0x000a2cee01007387 */ /* 0x000fe80000100800 */
[----:B------:R1:W-:Y:S04]  /*f300*/  STL [R1+0xa20], R0 ;  /* 0x000a200001007387 */ /* 0x0003e80000100800 */
[----:B------:R-:W3:Y:S01]  /*f310*/  LDL.LU.64 R224, [R1+0x320] ;  /* 0x0003200001e07983 */ /* 0x000ee20000300a00 */
[----:B-1----:R-:W-:-:S03]  /*f320*/  IMAD.MOV.U32 R0, RZ, RZ, R239 ;  /* 0x000000ffff007224 */ /* 0x002fc600078e00ef */
[----:B------:R-:W-:Y:S04]  /*f330*/  STL [R1+0xa34], R232 ;  /* 0x000a34e801007387 */ /* 0x000fe80000100800 */
[----:B------:R1:W-:Y:S04]  /*f340*/  STL [R1+0xa28], R0 ;  /* 0x000a280001007387 */ /* 0x0003e80000100800 */
[----:B------:R-:W-:Y:S01]  /*f350*/  STL [R1+0xa3c], R226 ;  /* 0x000a3ce201007387 */ /* 0x000fe20000100800 */
[----:B-1----:R-:W-:-:S05]  /*f360*/  IMAD.MOV.U32 R0, RZ, RZ, R233 ;  /* 0x000000ffff007224 */ /* 0x002fca00078e00e9 */
[----:B------:R1:W-:Y:S04]  /*f370*/  STL [R1+0xa30], R0 ;  /* 0x000a300001007387 */ /* 0x0003e80000100800 */
[----:B------:R-:W-:Y:S01]  /*f380*/  STL [R1+0xa44], R250 ;  /* 0x000a44fa01007387 */ /* 0x000fe20000100800 */
[----:B-1----:R-:W-:-:S05]  /*f390*/  MOV R0, R227 ;  /* 0x000000e300007202 */ /* 0x002fca0000000f00 */
[----:B------:R1:W-:Y:S02]  /*f3a0*/  STL [R1+0xa38], R0 ;  /* 0x000a380001007387 */ /* 0x0003e40000100800 */
[----:B-1----:R-:W-:Y:S02]  /*f3b0*/  IMAD.MOV.U32 R0, RZ, RZ, R251 ;  /* 0x000000ffff007224 */ /* 0x002fe400078e00fb */
[----:B------:R-:W4:Y:S04]  /*f3c0*/  LDL.LU.64 R250, [R1+0x368] ;  /* 0x0003680001fa7983 */ /* 0x000f280000300a00 */
[----:B------:R1:W-:Y:S04]  /*f3d0*/  STL [R1+0xa40], R0 ;  /* 0x000a400001007387 */ /* 0x0003e80000100800 */
        /* <DEDUP_REMOVED lines=9> */
[----:B------:R-:W-:Y:S01]  /*f470*/  STL [R1+0xa64], R72 ;  /* 0x000a644801007387 */ /* 0x000fe20000100800 */
[----:B-1----:R-:W-:-:S05]  /*f480*/  IMAD.MOV.U32 R0, RZ, RZ, R229 ;  /* 0x000000ffff007224 */ /* 0x002fca00078e00e5 */
[----:B------:R1:W-:Y:S04]  /*f490*/  STL [R1+0xa58], R0 ;  /* 0x000a580001007387 */ /* 0x0003e80000100800 */
        /* <DEDUP_REMOVED lines=10> */
[----:B--2---:R-:W-:Y:S01]  /*f540*/  STL [R1+0xa84], R230 ;  /* 0x000a84e601007387 */ /* 0x004fe20000100800 */
[----:B-1----:R-:W-:-:S03]  /*f550*/  IMAD.MOV.U32 R0, RZ, RZ, R231 ;  /* 0x000000ffff007224 */ /* 0x002fc600078e00e7 */
[----:B------:R-:W2:Y:S04]  /*f560*/  LDL.LU.64 R228, [R1+0x330] ;  /* 0x0003300001e47983 */ /* 0x000ea80000300a00 */
[----:B------:R1:W-:Y:S04]  /*f570*/  STL [R1+0xa80], R0 ;  /* 0x000a800001007387 */ /* 0x0003e80000100800 */
[----:B---3--:R3:W-:Y:S01]  /*f580*/  STL [R1+0xa8c], R224 ;  /* 0x000a8ce001007387 */ /* 0x0087e20000100800 */
[----:B-1----:R-:W-:-:S03]  /*f590*/  MOV R0, R225 ;  /* 0x000000e100007202 */ /* 0x002fc60000000f00 */
[----:B------:R-:W-:Y:S04]  /*f5a0*/  STL [R1+0xa94], R76 ;  /* 0x000a944c01007387 */ /* 0x000fe80000100800 */
[----:B------:R4:W-:Y:S04]  /*f5b0*/  STL [R1+0xa88], R0 ;  /* 0x000a880001007387 */ /* 0x0009e80000100800 */
[----:B------:R-:W2:Y:S04]  /*f5c0*/  LDL.LU.64 R230, [R1+0x3a8] ;  /* 0x0003a80001e67983 */ /* 0x000ea80000300a00 */
[----:B------:R-:W-:Y:S04]  /*f5d0*/  STL [R1+0xa90], R77 ;  /* 0x000a904d01007387 */ /* 0x000fe80000100800 */
[----:B------:R-:W-:Y:S04]  /*f5e0*/  STL [R1+0xa9c], R74 ;  /* 0x000a9c4a01007387 */ /* 0x000fe80000100800 */
[----:B------:R-:W-:Y:S04]  /*f5f0*/  STL [R1+0xa98], R75 ;  /* 0x000a984b01007387 */ /* 0x000fe80000100800 */
[----:B---3--:R-:W3:Y:S01]  /*f600*/  LDL.LU.64 R224, [R1+0x390] ;  /* 0x0003900001e07983 */ /* 0x008ee20000300a00 */
[----:B----4-:R-:W-:-:S03]  /*f610*/  IMAD.MOV.U32 R0, RZ, RZ, R251 ;  /* 0x000000ffff007224 */ /* 0x010fc600078e00fb */
[----:B------:R1:W-:Y:S04]  /*f620*/  STL [R1+0xaa4], R250 ;  /* 0x000aa4fa01007387 */ /* 0x0003e80000100800 */
[----:B------:R-:W-:Y:S04]  /*f630*/  STL [R1+0xaac], R226 ;  /* 0x000aace201007387 */ /* 0x000fe80000100800 */
[----:B------:R4:W-:Y:S04]  /*f640*/  STL [R1+0xaa0], R0 ;  /* 0x000aa00001007387 */ /* 0x0009e80000100800 */
[----:B-1----:R-:W3:Y:S01]  /*f650*/  LDL.LU.64 R250, [R1+0x378] ;  /* 0x0003780001fa7983 */ /* 0x002ee20000300a00 */
[----:B----4-:R-:W-:-:S03]  /*f660*/  IMAD.MOV.U32 R0, RZ, RZ, R227 ;  /* 0x000000ffff007224 */ /* 0x010fc600078e00e3 */
[----:B------:R-:W-:Y:S04]  /*f670*/  STL [R1+0xab4], R248 ;  /* 0x000ab4f801007387 */ /* 0x000fe80000100800 */
[----:B------:R1:W-:Y:S04]  /*f680*/  STL [R1+0xaa8], R0 ;  /* 0x000aa80001007387 */ /* 0x0003e80000100800 */
[----:B------:R-:W4:Y:S01]  /*f690*/  LDL.LU.64 R226, [R1+0x360] ;  /* 0x0003600001e27983 */ /* 0x000f220000300a00 */
[----:B-1----:R-:W-:-:S03]  /*f6a0*/  MOV R0, R249 ;  /* 0x000000f900007202 */ /* 0x002fc60000000f00 */
[----:B------:R-:W-:Y:S04]  /*f6b0*/  STL [R1+0xabc], R78 ;  /* 0x000abc4e01007387 */ /* 0x000fe80000100800 */
[----:B------:R1:W-:Y:S04]  /*f6c0*/  STL [R1+0xab0], R0 ;  /* 0x000ab00001007387 */ /* 0x0003e80000100800 */
[----:B------:R-:W-:Y:S04]  /*f6d0*/  STL [R1+0xab8], R79 ;  /* 0x000ab84f01007387 */ /* 0x000fe80000100800 */
[----:B------:R-:W4:Y:S04]  /*f6e0*/  LDL.LU.64 R130, [R1+0x3c8] ;  /* 0x0003c80001827983 */ /* 0x000f280000300a00 */
[----:B------:R-:W-:Y:S04]  /*f6f0*/  STL [R1+0xac4], R238 ;  /* 0x000ac4ee01007387 */ /* 0x000fe80000100800 */
[----:B------:R-:W4:Y:S01]  /*f700*/  LDL.LU.64 R248, [R1+0x3b0] ;  /* 0x0003b00001f87983 */ /* 0x000f220000300a00 */
[----:B-1----:R-:W-:-:S03]  /*f710*/  IMAD.MOV.U32 R0, RZ, RZ, R239 ;  /* 0x000000ffff007224 */ /* 0x002fc600078e00ef */
[----:B------:R-:W-:Y:S04]  /*f720*/  STL [R1+0xacc], R232 ;  /* 0x000acce801007387 */ /* 0x000fe80000100800 */
[----:B------:R1:W-:Y:S04]  /*f730*/  STL [R1+0xac0], R0 ;  /* 0x000ac00001007387 */ /* 0x0003e80000100800 */
[----:B------:R-:W4:Y:S04]  /*f740*/  LDL.LU.64 R124, [R1+0x398] ;  /* 0x00039800017c7983 */ /* 0x000f280000300a00 */
[----:B------:R-:W4:Y:S01]  /*f750*/  LDL.LU.64 R126, [R1+0x380] ;  /* 0x00038000017e7983 */ /* 0x000f220000300a00 */
[----:B-1----:R-:W-:-:S05]  /*f760*/  IMAD.MOV.U32 R0, RZ, RZ, R233 ;  /* 0x000000ffff007224 */ /* 0x002fca00078e00e9 */
[----:B------:R1:W-:Y:S04]  /*f770*/  STL [R1+0xac8], R0 ;  /* 0x000ac80001007387 */ /* 0x0003e80000100800 */
[----:B------:R-:W-:Y:S04]  /*f780*/  STL [R1+0xad4], R234 ;  /* 0x000ad4ea01007387 */ /* 0x000fe80000100800 */
[----:B------:R-:W4:Y:S01]  /*f790*/  LDL.LU.64 R120, [R1+0xb28] ;  /* 0x000b280001787983 */ /* 0x000f220000300a00 */
[----:B-1----:R-:W-:-:S03]  /*f7a0*/  MOV R0, R235 ;  /* 0x000000eb00007202 */ /* 0x002fc60000000f00 */
[----:B------:R-:W4:Y:S04]  /*f7b0*/  LDL.LU.64 R122, [R1+0xb30] ;  /* 0x000b3000017a7983 */ /* 0x000f280000300a00 */
[----:B------:R1:W-:Y:S04]  /*f7c0*/  STL [R1+0xad0], R0 ;  /* 0x000ad00001007387 */ /* 0x0003e80000100800 */
[----:B--2---:R-:W-:Y:S04]  /*f7d0*/  STL [R1+0xadc], R228 ;  /* 0x000adce401007387 */ /* 0x004fe80000100800 */
[----:B------:R-:W2:Y:S01]  /*f7e0*/  LDL.LU.64 R236, [R1+0x3b8] ;  /* 0x0003b80001ec7983 */ /* 0x000ea20000300a00 */
[----:B-1----:R-:W-:-:S03]  /*f7f0*/  IMAD.MOV.U32 R0, RZ, RZ, R229 ;  /* 0x000000ffff007224 */ /* 0x002fc600078e00e5 */
[----:B------:R-:W2:Y:S04]  /*f800*/  LDL.LU.64 R238, [R1+0x3a0] ;  /* 0x0003a00001ee7983 */ /* 0x000ea80000300a00 */
[----:B------:R1:W-:Y:S04]  /*f810*/  STL [R1+0xad8], R0 ;  /* 0x000ad80001007387 */ /* 0x0003e80000100800 */
[----:B------:R-:W-:Y:S04]  /*f820*/  STL [R1+0xae4], R230 ;  /* 0x000ae4e601007387 */ /* 0x000fe80000100800 */
[----:B------:R-:W2:Y:S01]  /*f830*/  LDL.LU.64 R232, [R1+0xb48] ;  /* 0x000b480001e87983 */ /* 0x000ea20000300a00 */
[----:B-1----:R-:W-:-:S03]  /*f840*/  IMAD.MOV.U32 R0, RZ, RZ, R231 ;  /* 0x000000ffff007224 */ /* 0x002fc600078e00e7 */
[----:B------:R-:W2:Y:S04]  /*f850*/  LDL.LU.64 R234, [R1+0xb50] ;  /* 0x000b500001ea7983 */ /* 0x000ea80000300a00 */
[----:B------:R1:W-:Y:S04]  /*f860*/  STL [R1+0xae0], R0 ;  /* 0x000ae00001007387 */ /* 0x0003e80000100800 */
[----:B---3--:R-:W-:Y:S04]  /*f870*/  STL [R1+0xaec], R224 ;  /* 0x000aece001007387 */ /* 0x008fe80000100800 */
[----:B------:R-:W3:Y:S01]  /*f880*/  LDL.LU.64 R228, [R1+0xb58] ;  /* 0x000b580001e47983 */ /* 0x000ee20000300a00 */
[----:B-1----:R-:W-:-:S03]  /*f890*/  MOV R0, R225 ;  /* 0x000000e100007202 */ /* 0x002fc60000000f00 */
[----:B------:R-:W3:Y:S04]  /*f8a0*/  LDL.LU.64 R230, [R1+0x3c0] ;  /* 0x0003c00001e67983 */ /* 0x000ee80000300a00 */
[----:B------:R1:W-:Y:S02]  /*f8b0*/  STL [R1+0xae8], R0 ;  /* 0x000ae80001007387 */ /* 0x0003e40000100800 */
[----:B-1----:R-:W-:Y:S02]  /*f8c0*/  IMAD.MOV.U32 R0, RZ, RZ, R251 ;  /* 0x000000ffff007224 */ /* 0x002fe400078e00fb */
[----:B------:R1:W-:Y:S04]  /*f8d0*/  STL [R1+0xaf4], R250 ;  /* 0x000af4fa01007387 */ /* 0x0003e80000100800 */
[----:B------:R-:W3:Y:S04]  /*f8e0*/  LDL.LU.64 R224, [R1+0xb68] ;  /* 0x000b680001e07983 */ /* 0x000ee80000300a00 */
[----:B----4-:R-:W-:Y:S04]  /*f8f0*/  STL [R1+0xafc], R226 ;  /* 0x000afce201007387 */ /* 0x010fe80000100800 */
[----:B------:R4:W-:Y:S04]  /*f900*/  STL [R1+0xaf0], R0 ;  /* 0x000af00001007387 */ /* 0x0009e80000100800 */
[----:B-1----:R-:W3:Y:S01]  /*f910*/  LDL.LU.64 R250, [R1+0xb70] ;  /* 0x000b700001fa7983 */ /* 0x002ee20000300a00 */
[----:B----4-:R-:W-:-:S03]  /*f920*/  IMAD.MOV.U32 R0, RZ, RZ, R227 ;  /* 0x000000ffff007224 */ /* 0x010fc600078e00e3 */
[----:B------:R-:W4:Y:S04]  /*f930*/  LDL.LU.64 R226, [R1+0xb78] ;  /* 0x000b780001e27983 */ /* 0x000f280000300a00 */
[----:B------:R1:W-:Y:S04]  /*f940*/  STL [R1+0xaf8], R0 ;  /* 0x000af80001007387 */ /* 0x0003e80000100800 */
[----:B------:R-:W-:Y:S01]  /*f950*/  STL [R1+0xb04], R130 ;  /* 0x000b048201007387 */ /* 0x000fe20000100800 */
[----:B-1----:R-:W-:-:S03]  /*f960*/  MOV R0, R131 ;  /* 0x0000008300007202 */ /* 0x002fc60000000f00 */
[----:B------:R-:W-:Y:S04]  /*f970*/  STL [R1+0xb0c], R248 ;  /* 0x000b0cf801007387 */ /* 0x000fe80000100800 */
[----:B------:R1:W-:Y:S02]  /*f980*/  STL [R1+0xb00], R0 ;  /* 0x000b000001007387 */ /* 0x0003e40000100800 */
[----:B-1----:R-:W-:Y:S02]  /*f990*/  IMAD.MOV.U32 R0, RZ, RZ, R249 ;  /* 0x000000ffff007224 */ /* 0x002fe400078e00f9 */
[----:B------:R-:W4:Y:S04]  /*f9a0*/  LDL.64 R248, [R1+0xd08] ;  /* 0x000d080001f87983 */ /* 0x000f280000100a00 */
        /* <DEDUP_REMOVED lines=8> */
[----:B------:R-:W-:Y:S01]  /*fa30*/  STL [R1+0xb2c], R122 ;  /* 0x000b2c7a01007387 */ /* 0x000fe20000100800 */
[----:B-1----:R-:W-:-:S05]  /*fa40*/  IMAD.MOV.U32 R0, RZ, RZ, R121 ;  /* 0x000000ffff007224 */ /* 0x002fca00078e0079 */
[----:B------:R1:W-:Y:S02]  /*fa50*/  STL [R1+0xb20], R0 ;  /* 0x000b200001007387 */ /* 0x0003e40000100800 */
[----:B-1----:R-:W-:Y:S02]  /*fa60*/  IMAD.MOV.U32 R0, RZ, RZ, R123 ;  /* 0x000000ffff007224 */ /* 0x002fe400078e007b */
[----:B--2---:R-:W-:Y:S04]  /*fa70*/  STL [R1+0xb34], R236 ;  /* 0x000b34ec01007387 */ /* 0x004fe80000100800 */
        /* <DEDUP_REMOVED lines=10> */
[----:B---3--:R-:W-:Y:S01]  /*fb20*/  STL [R1+0xb54], R228 ;  /* 0x000b54e401007387 */ /* 0x008fe20000100800 */
[----:B-1----:R-:W-:-:S05]  /*fb30*/  MOV R0, R235 ;  /* 0x000000eb00007202 */ /* 0x002fca0000000f00 */
[----:B------:R1:W-:Y:S04]  /*fb40*/  STL [R1+0xb48], R0 ;  /* 0x000b480001007387 */ /* 0x0003e80000100800 */
[----:B------:R-:W-:Y:S01]  /*fb50*/  STL [R1+0xb5c], R230 ;  /* 0x000b5ce601007387 */ /* 0x000fe20000100800 */
[----:B-1----:R-:W-:-:S05]  /*fb60*/  IMAD.MOV.U32 R0, RZ, RZ, R229 ;  /* 0x000000ffff007224 */ /* 0x002fca00078e00e5 */
[----:B------:R1:W-:Y:S04]  /*fb70*/  STL [R1+0xb50], R0 ;  /* 0x000b500001007387 */ /* 0x0003e80000100800 */
[----:B------:R-:W-:Y:S01]  /*fb80*/  STL [R1+0xb64], R224 ;  /* 0x000b64e001007387 */ /* 0x000fe20000100800 */
[----:B-1----:R-:W-:-:S05]  /*fb90*/  IMAD.MOV.U32 R0, RZ, RZ, R231 ;  /* 0x000000ffff007224 */ /* 0x002fca00078e00e7 */
[----:B------:R1:W-:Y:S02]  /*fba0*/  STL [R1+0xb58], R0 ;  /* 0x000b580001007387 */ /* 0x0003e40000100800 */
[----:B-1----:R-:W-:-:S05]  /*fbb0*/  MOV R0, R225 ;  /* 0x000000e100007202 */ /* 0x002fca0000000f00 */
[----:B------:R1:W-:Y:S04]  /*fbc0*/  STL [R1+0xb60], R0 ;  /* 0x000b600001007387 */ /* 0x0003e80000100800 */
[----:B------:R-:W-:Y:S01]  /*fbd0*/  STL [R1+0xb6c], R250 ;  /* 0x000b6cfa01007387 */ /* 0x000fe20000100800 */
[----:B-1----:R-:W-:-:S03]  /*fbe0*/  IMAD.MOV.U32 R0, RZ, RZ, R251 ;  /* 0x000000ffff007224 */ /* 0x002fc600078e00fb */
[----:B----4-:R-:W-:Y:S04]  /*fbf0*/  STL [R1+0xb74], R226 ;  /* 0x000b74e201007387 */ /* 0x010fe80000100800 */
[----:B------:R1:W-:Y:S02]  /*fc00*/  STL [R1+0xb68], R0 ;  /* 0x000b680001007387 */ /* 0x0003e40000100800 */
[----:B-1----:R-:W-:Y:S01]  /*fc10*/  MOV R0, R227 ;  /* 0x000000e300007202 */ /* 0x002fe20000000f00 */
[----:B------:R-:W-:Y:S01]  /*fc20*/  IMAD.MOV.U32 R7, RZ, RZ, R249 ;  /* 0x000000ffff077224 */ /* 0x000fe200078e00f9 */
[----:B------:R-:W-:Y:S04]  /*fc30*/  STL [R1+0xb7c], R248 ;  /* 0x000b7cf801007387 */ /* 0x000fe80000100800 */
[----:B------:R1:W-:Y:S04]  /*fc40*/  STL [R1+0xb70], R0 ;  /* 0x000b700001007387 */ /* 0x0003e80000100800 */
[----:B------:R2:W-:Y:S04]  /*fc50*/  STL [R1+0xb78], R7 ;  /* 0x000b780701007387 */ /* 0x0005e80000100800 */
        /* <DEDUP_REMOVED lines=81> */
[----:B------:R-:W4:Y:S04]  /*10170*/  S2R R252, SR_TID.X ;  /* 0x0000000000fc7919 */ /* 0x000f280000002100 */
        /* <DEDUP_REMOVED lines=21> */
[----:B----4-:R-:W-:-:S03]  /*102d0*/  LOP3.LUT R4, R252, 0x7, RZ, 0xc0, !PT ;  /* 0x00000007fc047812 */ /* 0x010fc600078ec0ff */
[----:B------:R3:W-:Y:S01]  /*102e0*/  STL [R1+0x64], RZ ;  /* 0x000064ff01007387 */ /* 0x0007e20000100800 */
[----:B------:R-:W-:-:S03]  /*102f0*/  IMAD.MOV.U32 R251, RZ, RZ, 0x3f ;  /* 0x0000003ffffb7424 */ /* 0x000fc600078e00ff */
[----:B------:R3:W-:Y:S04]  /*10300*/  STL [R1+0x68], RZ ;  /* 0x000068ff01007387 */ /* 0x0007e80000100800 */
[----:B------:R3:W-:Y:S01]  /*10310*/  STL [R1+0x6c], RZ ;  /* 0x00006cff01007387 */ /* 0x0007e20000100800 */
[----:B-1----:R-:W-:-:S03]  /*10320*/  IMAD.SHL.U32 R0, R252, 0x2, RZ ;  /* 0x00000002fc007824 */ /* 0x002fc600078e00ff */
[----:B------:R3:W-:Y:S04]  /*10330*/  STL [R1+0x160], RZ ;  /* 0x000160ff01007387 */ /* 0x0007e80000100800 */
[----:B------:R3:W-:Y:S01]  /*10340*/  STL [R1+0x164], RZ ;  /* 0x000164ff01007387 */ /* 0x0007e20000100800 */
[----:B------:R-:W-:-:S03]  /*10350*/  IMAD R4, R4, 0x110, RZ ;  /* 0x0000011004047824 */ /* 0x000fc600078e02ff */
[----:B------:R3:W-:Y:S01]  /*10360*/  STL [R1+0x168], RZ ;  /* 0x000168ff01007387 */ /* 0x0007e20000100800 */
[----:B------:R-:W-:-:S03]  /*10370*/  IADD3 R251, R251, c[0x0][0x180], RZ ;  /* 0x00006000fbfb7a10 */ /* 0x000fc60007ffe0ff */
[----:B------:R3:W-:Y:S01]  /*10380*/  STL [R1+0x16c], RZ ;  /* 0x00016cff01007387 */ /* 0x0007e20000100800 */
[----:B------:R-:W-:-:S03]  /*10390*/  LOP3.LUT R6, R252, 0x3, RZ, 0xc0, !PT ;  /* 0x00000003fc067812 */ /* 0x000fc600078ec0ff */
[----:B------:R3:W-:Y:S01]  /*103a0*/  STL [R1+0xe0], RZ ;  /* 0x0000e0ff01007387 */ /* 0x0007e20000100800 */
[----:B------:R-:W-:-:S03]  /*103b0*/  LOP3.LUT R5, R0, 0xc0, RZ, 0xc0, !PT ;  /* 0x000000c000057812 */ /* 0x000fc600078ec0ff */
[----:B------:R3:W-:Y:S04]  /*103c0*/  STL [R1+0xe4], RZ ;  /* 0x0000e4ff01007387 */ /* 0x0007e80000100800 */
[----:B------:R3:W-:Y:S01]  /*103d0*/  STL [R1+0xe8], RZ ;  /* 0x0000e8ff01007387 */ /* 0x0007e20000100800 */
[----:B------:R-:W-:-:S03]  /*103e0*/  SHF.R.S32.HI R3, RZ, 0x1f, R251 ;  /* 0x0000001fff037819 */ /* 0x000fc600000114fb */
[----:B------:R3:W-:Y:S01]  /*103f0*/  STL [R1+0xec], RZ ;  /* 0x0000ecff01007387 */ /* 0x0007e20000100800 */
[----:B--2---:R-:W-:-:S03]  /*10400*/  LOP3.LUT R7, R4, 0x30, R0, 0x78, !PT ;  /* 0x0000003004077812 */ /* 0x004fc600078e7800 */
[----:B------:R3:W-:Y:S01]  /*10410*/  STL [R1+0x70], RZ ;  /* 0x000070ff01007387 */ /* 0x0007e20000100800 */
[----:B------:R-:W-:-:S03]  /*10420*/  IMAD R4, R6, 0x820, RZ ;  /* 0x0000082006047824 */ /* 0x000fc600078e02ff */
[----:B------:R3:W-:Y:S01]  /*10430*/  STL [R1+0x74], RZ ;  /* 0x000074ff01007387 */ /* 0x0007e20000100800 */
[----:B------:R-:W-:-:S03]  /*10440*/  LOP3.LUT R0, R5, 0x1c, R252, 0xf8, !PT ;  /* 0x0000001c05007812 */ /* 0x000fc600078ef8fc */
[----:B------:R3:W-:Y:S01]  /*10450*/  STL [R1+0x78], RZ ;  /* 0x000078ff01007387 */ /* 0x0007e20000100800 */
[----:B------:R-:W-:-:S03]  /*10460*/  SHF.R.S32.HI R5, RZ, 0x1f, R2 ;  /* 0x0000001fff057819 */ /* 0x000fc60000011402 */
[----:B------:R3:W-:Y:S01]  /*10470*/  STL [R1+0x7c], RZ ;  /* 0x00007cff01007387 */ /* 0x0007e20000100800 */
[----:B------:R-:W-:-:S03]  /*10480*/  LEA.HI R3, R3, R251, RZ, 0x6 ;  /* 0x000000fb03037211 */ /* 0x000fc600078f30ff */
[----:B------:R3:W-:Y:S01]  /*10490*/  STL [R1+0x50], RZ ;  /* 0x000050ff01007387 */ /* 0x0007e20000100800 */
[----:B------:R-:W-:-:S03]  /*104a0*/  LOP3.LUT R4, R4, R0, RZ, 0x3c, !PT ;  /* 0x0000000004047212 */ /* 0x000fc600078e3cff */
[----:B------:R3:W-:Y:S01]  /*104b0*/  STL [R1+0x54], RZ ;  /* 0x000054ff01007387 */ /* 0x0007e20000100800 */
[----:B------:R-:W-:-:S03]  /*104c0*/  SHF.L.U64.HI R0, R2, 0x2, R5 ;  /* 0x0000000202007819 */ /* 0x000fc60000010205 */
[----:B------:R3:W-:Y:S01]  /*104d0*/  STL [R1+0x58], RZ ;  /* 0x000058ff01007387 */ /* 0x0007e20000100800 */
[----:B------:R-:W-:-:S03]  /*104e0*/  SHF.R.S32.HI R2, RZ, 0x6, R3 ;  /* 0x00000006ff027819 */ /* 0x000fc60000011403 */
[----:B------:R3:W-:Y:S04]  /*104f0*/  STL [R1+0x5c], RZ ;  /* 0x00005cff01007387 */ /* 0x0007e80000100800 */
[----:B------:R3:W-:Y:S04]  /*10500*/  STL [R1+0x40], RZ ;  /* 0x000040ff01007387 */ /* 0x0007e80000100800 */
[----:B------:R3:W-:Y:S04]  /*10510*/  STL [R1+0x44], RZ ;  /* 0x000044ff01007387 */ /* 0x0007e80000100800 */
[----:B------:R3:W-:Y:S01]  /*10520*/  STL [R1+0x48], RZ ;  /* 0x000048ff01007387 */ /* 0x0007e20000100800 */
[----:B------:R-:W-:-:S03]  /*10530*/  IADD3 R5, R2, -0x2, RZ ;  /* 0xfffffffe02057810 */ /* 0x000fc60007ffe0ff */
[----:B------:R3:W-:Y:S01]  /*10540*/  STL [R1+0x4c], RZ ;  /* 0x00004cff01007387 */ /* 0x0007e20000100800 */
[----:B------:R-:W-:-:S03]  /*10550*/  LOP3.LUT R2, R4, 0x20, RZ, 0x3c, !PT ;  /* 0x0000002004027812 */ /* 0x000fc600078e3cff */
        /* <DEDUP_REMOVED lines=8> */
[----:B------:R3:W-:Y:S01]  /*105e0*/  STL [R1+0xd20], R2 ;  /* 0x000d200201007387 */ /* 0x0007e20000100800 */
[----:B------:R-:W-:Y:S01]  /*105f0*/  USHF.R.S32.HI UR6, URZ, 0x1f, UR4 ;  /* 0x0000001f3f067899 */ /* 0x000fe20008011404 */
        /* <DEDUP_REMOVED lines=62> */
[----:B------:R-:W-:Y:S01]  /*109e0*/  LOP3.LUT R3, R7, 0x40, RZ, 0x3c, !PT ;  /* 0x0000004007037812 */ /* 0x000fe200078e3cff */
[----:B------:R-:W-:-:S02]  /*109f0*/  USHF.L.U32 UR7, UR4, 0x2, URZ ;  /* 0x0000000204077899 */ /* 0x000fc4000800063f */
[----:B------:R-:W-:Y:S02]  /*10a00*/  USHF.L.U64.HI UR6, UR4, 0x2, UR6 ;  /* 0x0000000204067899 */ /* 0x000fe40008010206 */
[----:B------:R-:W-:Y:S02]  /*10a10*/  UMOV UR5, 0x1 ;  /* 0x0000000100057882 */ /* 0x000fe40000000000 */
[----:B---3--:R-:W-:Y:S02]  /*10a20*/  UMOV UR4, 0xffffffff ;  /* 0xffffffff00047882 */ /* 0x008fe40000000000 */
.L_x_1:
[----:B------:R-:W2:Y:S01]  /*10a30*/  LDL R6, [R1+0xd20] ;  /* 0x000d200001067983 */ /* 0x000ea20000100800 */
[----:B------:R-:W-:Y:S01]  /*10a40*/  UIADD3 UR4, UR4, 0x1, URZ ;  /* 0x0000000104047890 */ /* 0x000fe2000fffe03f */
[----:B------:R-:W-:-:S04]  /*10a50*/  DEPBAR.LE SB0, 0x2 ;  /* 0x000080800000791a */ /* 0x000fc80000000000 */
[----:B-1----:R-:W1:Y:S01]  /*10a60*/  S2R R3, SR_TID.X ;  /* 0x0000000000037919 */ /* 0x002e620000002100 */
[----:B------:R-:W-:-:S03]  /*10a70*/  UISETP.GT.AND UP0, UPT, UR4, 0x1, UPT ;  /* 0x000000010400788c */ /* 0x000fc6000bf04270 */
[----:B------:R-:W3:Y:S01]  /*10a80*/  S2R R4, SR_TID.X ;  /* 0x0000000000047919 */ /* 0x000ee20000002100 */
[----:B------:R-:W-:-:S03]  /*10a90*/  USEL UR4, UR4, URZ, !UP0 ;  /* 0x0000003f04047287 */ /* 0x000fc6000c000000 */
[----:B------:R-:W-:Y:S03]  /*10aa0*/  STL [R1+0x12d4], R232 ;  /* 0x0012d4e801007387 */ /* 0x000fe60000100800 */
[----:B------:R-:W-:Y:S01]  /*10ab0*/  MOV R2, UR4 ;  /* 0x0000000400027c02 */ /* 0x000fe20008000f00 */
[----:B------:R-:W-:Y:S01]  /*10ac0*/  STL [R1+0x12d0], R233 ;  /* 0x0012d0e901007387 */ /* 0x000fe20000100800 */
[----:B------:R-:W-:-:S03]  /*10ad0*/  MOV R252, UR4 ;  /* 0x0000000400fc7c02 */ /* 0x000fc60008000f00 */
[----:B------:R-:W-:Y:S04]  /*10ae0*/  STL [R1+0x12cc], R234 ;  /* 0x0012ccea01007387 */ /* 0x000fe80000100800 */
[----:B------:R-:W-:Y:S01]  /*10af0*/  STL [R1+0x12c8], R235 ;  /* 0x0012c8eb01007387 */ /* 0x000fe20000100800 */
[C---:B-1----:R-:W-:Y:S01]  /*10b00*/  IMAD.SHL.U32 R7, R3.reuse, 0x2, RZ ;  /* 0x0000000203077824 */ /* 0x042fe200078e00ff */
[----:B------:R-:W-:Y:S02]  /*10b10*/  LOP3.LUT R5, R3, 0x3, RZ, 0xc0, !PT ;  /* 0x0000000303057812 */ /* 0x000fe400078ec0ff */
[----:B------:R-:W-:Y:S02]  /*10b20*/  STL [R1+0x12c4], R228 ;  /* 0x0012c4e401007387 */ /* 0x000fe40000100800 */
[----:B------:R-:W-:Y:S01]  /*10b30*/  LOP3.LUT R7, R7, 0xc0, RZ, 0xc0, !PT ;  /* 0x000000c007077812 */ /* 0x000fe200078ec0ff */
[----:B------:R-:W-:Y:S01]  /*10b40*/  IMAD R5, R5, 0x820, RZ ;  /* 0x0000082005057824 */ /* 0x000fe200078e02ff */
[----:B------:R-:W-:Y:S02]  /*10b50*/  STL [R1+0x12c0], R229 ;  /* 0x0012c0e501007387 */ /* 0x000fe40000100800 */
[----:B------:R-:W-:Y:S01]  /*10b60*/  LOP3.LUT R7, R7, 0x1c, R3, 0xf8, !PT ;  /* 0x0000001c07077812 */ /* 0x000fe200078ef803 */
[----:B------:R-:W-:Y:S01]  /*10b70*/  IMAD.U32 R3, RZ, RZ, UR4 ;  /* 0x00000004ff037e24 */ /* 0x000fe2000f8e00ff */
[----:B------:R-:W-:Y:S02]  /*10b80*/  STL [R1+0x12bc], R230 ;  /* 0x0012bce601007387 */ /* 0x000fe40000100800 */
[----:B------:R-:W-:-:S02]  /*10b90*/  LOP3.LUT R5, R5, R7, RZ, 0x3c, !PT ;  /* 0x0000000705057212 */ /* 0x000fc400078e3cff */
[----:B------:R-:W-:Y:S03]  /*10ba0*/  STL [R1+0x12b8], R231 ;  /* 0x0012b8e701007387 */ /* 0x000fe60000100800 */
[----:B------:R-:W-:Y:S01]  /*10bb0*/  IMAD R2, R2, 0x20000, R5 ;  /* 0x0002000002027824 */ /* 0x000fe200078e0205 */
[----:B------:R-:W-:Y:S01]  /*10bc0*/  BAR.SYNC.DEFER_BLOCKING 0x0 ;  /* 0x0000000000007b1d */ /* 0x000fe20000010000 */
[C---:B---3--:R-:W-:Y:S01]  /*10bd0*/  IMAD.SHL.U32 R5, R4.reuse, 0x2, RZ ;  /* 0x0000000204057824 */ /* 0x048fe200078e00ff */
[----:B------:R-:W-:-:S04]  /*10be0*/  LOP3.LUT R4, R4, 0x7, RZ, 0xc0, !PT ;  /* 0x0000000704047812 */ /* 0x000fc800078ec0ff */
[----:B------:R-:W-:Y:S01]  /*10bf0*/  STL [R1+0x12b4], R224 ;  /* 0x0012b4e001007387 */ /* 0x000fe20000100800 */
[----:B------:R-:W-:-:S03]  /*10c00*/  IMAD R4, R4, 0x110, RZ ;  /* 0x0000011004047824 */ /* 0x000fc600078e02ff */
[----:B------:R-:W-:Y:S02]  /*10c10*/  STL [R1+0x12b0], R225 ;  /* 0x0012b0e101007387 */ /* 0x000fe40000100800 */
[----:B------:R-:W-:Y:S02]  /*10c20*/  LOP3.LUT R4, R4, 0x30, R5, 0x78, !PT ;  /* 0x0000003004047812 */ /* 0x000fe400078e7805 */
[----:B------:R-:W-:Y:S03]  /*10c30*/  STL [R1+0x12ac], R226 ;  /* 0x0012ace201007387 */ /* 0x000fe60000100800 */
[----:B------:R-:W-:Y:S01]  /*10c40*/  IMAD R252, R252, 0x4000, R4 ;  /* 0x00004000fcfc7824 */ /* 0x000fe200078e0204 */
[----:B------:R-:W-:Y:S04]  /*10c50*/  STL [R1+0x12a8], R227 ;  /* 0x0012a8e301007387 */ /* 0x000fe80000100800 */
[----:B------:R-:W-:Y:S04]  /*10c60*/  STL.64 [R1+0x1240], R250 ;  /* 0x001240fa01007387 */ /* 0x000fe80000100a00 */
[----:B------:R-:W-:Y:S04]  /*10c70*/  LDS R244, [R2] ;  /* 0x0000000002f47984 */ /* 0x000fe80000000800 */
[----:B------:R-:W-:Y:S04]  /*10c80*/  LDS R246, [R2+0x2000] ;  /* 0x0020000002f67984 */ /* 0x000fe80000000800 */
[----:B------:R-:W1:Y:S04]  /*10c90*/  LDSM.16.M88.4 R48, [R252+0x40000] ;  /* 0x04000000fc30783b */ /* 0x000e680000000200 */
[----:B------:R-:W3:Y:S04]  /*10ca0*/  LDSM.16.M88.4 R44, [R252+0x40800] ;  /* 0x04080000fc2c783b */ /* 0x000ee80000000200 */
[----:B------:R-:W4:Y:S04]  /*10cb0*/  LDSM.16.M88.4 R56, [R252+0x41000] ;  /* 0x04100000fc38783b */ /* 0x000f280000000200 */
[----:B------:R-:W-:Y:S04]  /*10cc0*/  STL.64 [R1+0x1238], R248 ;  /* 0x001238f801007387 */ /* 0x000fe80000100a00 */
[----:B------:R-:W5:Y:S04]  /*10cd0*/  LDSM.16.M88.4 R52, [R252+0x41800] ;  /* 0x04180000fc34783b */ /* 0x000f680000000200 */
[----:B------:R-:W-:Y:S04]  /*10ce0*/  LDSM.16.M88.4 R64, [R252+0x42000] ;  /* 0x04200000fc40783b */ /* 0x000fe80000000200 */
[----:B------:R-:W-:Y:S04]  /*10cf0*/  LDSM.16.M88.4 R60, [R252+0x42800] ;  /* 0x04280000fc3c783b */ /* 0x000fe80000000200 */
[----:B------:R-:W-:Y:S04]  /*10d00*/  LDSM.16.M88.4 R40, [R252+0x43000] ;  /* 0x04300000fc28783b */ /* 0x000fe80000000200 */
[----:B------:R-:W-:Y:S04]  /*10d10*/  STL [R1+0xd68], R0 ;  /* 0x000d680001007387 */ /* 0x000fe80000100800 */
[----:B------:R-:W-:Y:S04]  /*10d20*/  LDSM.16.M88.4 R36, [R252+0x43800] ;  /* 0x04380000fc24783b */ /* 0x000fe80000000200 */
[----:B-1----:R-:W-:Y:S04]  /*10d30*/  STL [R1+0x1230], R50 ;  /* 0x0012303201007387 */ /* 0x002fe80000100800 */
[----:B------:R-:W-:Y:S04]  /*10d40*/  STL [R1+0x122c], R51 ;  /* 0x00122c3301007387 */ /* 0x000fe80000100800 */
[----:B---3--:R-:W-:Y:S04]  /*10d50*/  STL [R1+0x1224], R46 ;  /* 0x0012242e01007387 */ /* 0x008fe80000100800 */
[----:B------:R-:W-:Y:S04]  /*10d60*/  STL [R1+0x1220], R47 ;  /* 0x0012202f01007387 */ /* 0x000fe80000100800 */
[----:B----4-:R-:W-:Y:S04]  /*10d70*/  STL [R1+0x121c], R58 ;  /* 0x00121c3a01007387 */ /* 0x010fe80000100800 */
[----:B------:R-:W-:Y:S04]  /*10d80*/  STL [R1+0x1218], R59 ;  /* 0x0012183b01007387 */ /* 0x000fe80000100800 */
[----:B-----5:R-:W-:Y:S04]  /*10d90*/  STL [R1+0x1228], R55 ;  /* 0x0012283701007387 */ /* 0x020fe80000100800 */
[----:B------:R-:W-:Y:S04]  /*10da0*/  LDS R28, [R2+0x100] ;  /* 0x00010000021c7984 */ /* 0x000fe80000000800 */
[----:B------:R-:W-:Y:S04]  /*10db0*/  LDS R30, [R2+0x2100] ;  /* 0x00210000021e7984 */ /* 0x000fe80000000800 */
[----:B------:R-:W-:Y:S04]  /*10dc0*/  STL [R1+0x1060], R252 ;  /* 0x001060fc01007387 */ /* 0x000fe80000100800 */
[----:B------:R-:W-:Y:S04]  /*10dd0*/  LDS R92, [R2+0x200] ;  /* 0x00020000025c7984 */ /* 0x000fe80000000800 */
[----:B------:R-:W-:Y:S01]  /*10de0*/  LDS R94, [R2+0x2200] ;  /* 0x00220000025e7984 */ /* 0x000fe20000000800 */
[----:B--2---:R-:W-:-:S05]  /*10df0*/  LEA R3, R3, R6, 0x11 ;  /* 0x0000000603037211 */ /* 0x004fca00078e88ff */
[----:B------:R-:W-:Y:S04]  /*10e00*/  LDS R245, [R3] ;  /* 0x0000000003f57984 */ /* 0x000fe80000000800 */
[----:B------:R-:W1:Y:S04]  /*10e10*/  LDS R247, [R3+0x2000] ;  /* 0x0020000003f77984 */ /* 0x000e680000000800 */
[----:B------:R-:W-:Y:S04]  /*10e20*/  LDS R29, [R3+0x100] ;  /* 0x00010000031d7984 */ /* 0x000fe80000000800 */
[----:B------:R-:W2:Y:S04]  /*10e30*/  LDS R31, [R3+0x2100] ;  /* 0x00210000031f7984 */ /* 0x000ea80000000800 */
[----:B------:R-:W-:Y:S04]  /*10e40*/  LDS R93, [R3+0x200] ;  /* 0x00020000035d7984 */ /* 0x000fe80000000800 */
[----:B------:R-:W3:Y:S01]  /*10e50*/  LDS R95, [R3+0x2200] ;  /* 0x00220000035f7984 */ /* 0x000ee20000000800 */
[C---:B-1----:R-:W-:Y:S11]  /*10e60*/  HMMA.1688.F32.TF32 R4, R244.reuse, R48, R160 ;  /* 0x00000030f404723c */ /* 0x042ff600000810a0 */
[----:B------:R-:W-:Y:S11]  /*10e70*/  @!UPT UIADD3 URZ, URZ, URZ, URZ ;  /* 0x0000003f3f3ff290 */ /* 0x000ff6000fffe03f */
[----:B------:R-:W-:Y:S02]  /*10e80*/  @!UPT UIADD3 URZ, URZ, URZ, URZ ;  /* 0x0000003f3f3ff290 */ /* 0x000fe4000fffe03f */
[----:B------:R-:W-:Y:S01]  /*10e90*/  IMAD.MOV.U32 R251, RZ, RZ, R4 ;  /* 0x000000fffffb7224 */ /* 0x000fe200078e0004 */
[----:B------:R-:W-:Y:S01]  /*10ea0*/  MOV R250, R5 ;  /* 0x0000000500fa7202 */ /* 0x000fe20000000f00 */
[----:B------:R-:W-:Y:S02]  /*10eb0*/  IMAD.MOV.U32 R249, RZ, RZ, R6 ;  /* 0x000000fffff97224 */ /* 0x000fe400078e0006 */
[----:B------:R-:W-:Y:S02]  /*10ec0*/  IMAD.MOV.U32 R248, RZ, RZ, R7 ;  /* 0x000000fffff87224 */ /* 0x000fe400078e0007 */
[----:B------:R-:W-:Y:S01]  /*10ed0*/  HMMA.1688.F32.TF32 R4, R244, R44, R156 ;  /* 0x0000002cf404723c */ /* 0x000fe2000008109c */
[----:B------:R-:W-:Y:S04]  /*10ee0*/  LDS R156, [R2+0x400] ;  /* 0x00040000029c7984 */ /* 0x000fe80000000800 */
[----:B------:R-:W-:Y:S03]  /*10ef0*/  LDS R158, [R2+0x2400] ;  /* 0x00240000029e7984 */ /* 0x000fe60000000800 */
[----:B--2---:R-:W-:Y:S01]  /*10f00*/  HMMA.1688.F32.TF32 R240, R28, R48, R240 ;  /* 0x000000301cf0723c */ /* 0x004fe200000810f0 */
[----:B------:R-:W-:Y:S04]  /*10f10*/  LDS R157, [R3+0x400] ;  /* 0x00040000039d7984 */ /* 0x000fe80000000800 */
[----:B------:R-:W-:Y:S11]  /*10f20*/  LDS R159, [R3+0x2400] ;  /* 0x00240000039f7984 */ /* 0x000ff60000000800 */
[----:B------:R-:W-:Y:S01]  /*10f30*/  MOV R224, R4 ;  /* 0x0000000400e07202 */ /* 0x000fe20000000f00 */
[----:B------:R-:W-:Y:S01]  /*10f40*/  IMAD.MOV.U32 R225, RZ, RZ, R5 ;  /* 0x000000ffffe17224 */ /* 0x000fe200078e0005 */
[----:B------:R-:W-:Y:S01]  /*10f50*/  MOV R227, R7 ;  /* 0x0000000700e37202 */ /* 0x000fe20000000f00 */
[----:B------:R-:W-:-:S02]  /*10f60*/  IMAD.MOV.U32 R226, RZ, RZ, R6 ;  /* 0x000000ffffe27224 */ /* 0x000fc400078e0006 */
[C---:B------:R-:W-:Y:S11]  /*10f70*/  HMMA.1688.F32.TF32 R4, R244.reuse, R56, R176 ;  /* 0x00000038f404723c */ /* 0x040ff600000810b0 */
[----:B------:R-:W-:Y:S11]  /*10f80*/  @!UPT UIADD3 URZ, URZ, URZ, URZ ;  /* 0x0000003f3f3ff290 */ /* 0x000ff6000fffe03f */
[----:B------:R-:W-:Y:S02]  /*10f90*/  @!UPT UIADD3 URZ, URZ, URZ, URZ ;  /* 0x0000003f3f3ff290 */ /* 0x000fe4000fffe03f */
[----:B------:R-:W-:Y:S01]  /*10fa0*/  IMAD.MOV.U32 R228, RZ, RZ, R4 ;  /* 0x000000ffffe47224 */ /* 0x000fe200078e0004 */
[----:B------:R-:W-:Y:S01]  /*10fb0*/  MOV R230, R6 ;  /* 0x0000000600e67202 */ /* 0x000fe20000000f00 */
[----:B------:R-:W-:Y:S02]  /*10fc0*/  IMAD.MOV.U32 R229, RZ, RZ, R5 ;  /* 0x000000ffffe57224 */ /* 0x000fe400078e0005 */
[----:B------:R-:W-:Y:S02]  /*10fd0*/  IMAD.MOV.U32 R231, RZ, RZ, R7 ;  /* 0x000000ffffe77224 */ /* 0x000fe400078e0007 */
        /* <DEDUP_REMOVED lines=10> */
[----:B------:R-:W-:Y:S01]  /*11080*/  MOV R50, R4 ;  /* 0x0000000400327202 */ /* 0x000fe20000000f00 */
[----:B------:R-:W-:Y:S01]  /*11090*/  IMAD.MOV.U32 R51, RZ, RZ, R5 ;  /* 0x000000ffff337224 */ /* 0x000fe200078e0005 */
[----:B------:R-:W-:Y:S01]  /*110a0*/  MOV R46, R7 ;  /* 0x00000007002e7202 */ /* 0x000fe20000000f00 */
[----:B------:R-:W-:Y:S02]  /*110b0*/  IMAD.MOV.U32 R55, RZ, RZ, R6 ;  /* 0x000000ffff377224 */ /* 0x000fe400078e0006 */
[----:B------:R-:W-:Y:S11]  /*110c0*/  HMMA.1688.F32.TF32 R4, R244, R60, R192 ;  /* 0x0000003cf404723c */ /* 0x000ff600000810c0 */
[----:B------:R-:W-:Y:S11]  /*110d0*/  @!UPT UIADD3 URZ, URZ, URZ, URZ ;  /* 0x0000003f3f3ff290 */ /* 0x000ff6000fffe03f */
[----:B------:R-:W-:Y:S01]  /*110e0*/  @!UPT UIADD3 URZ, URZ, URZ, URZ ;  /* 0x0000003f3f3ff290 */ /* 0x000fe2000fffe03f */
[----:B------:R-:W-:Y:S01]  /*110f0*/  STL.64 [R1+0x30], R4 ;  /* 0x0000300401007387 */ /* 0x000fe20000100a00 */
[----:B------:R-:W-:-:S03]  /*11100*/  IMAD.MOV.U32 R0, RZ, RZ, R7 ;  /* 0x000000ffff007224 */ /* 0x000fc600078e0007 */
[----:B------:R1:W-:Y:S01]  /*11110*/  STL [R1+0x38], R6 ;  /* 0x0000380601007387 */ /* 0x0003e20000100800 */
[----:B------:R-:W-:Y:S03]  /*11120*/  HMMA.1688.F32.TF32 R8, R28, R56, R220 ;  /* 0x000000381c08723c */ /* 0x000fe600000810dc */
[----:B------:R-:W2:Y:S04]  /*11130*/  LDL.LU.64 R96, [R1+0x270] ;  /* 0x0002700001607983 */ /* 0x000ea80000300a00 */
[----:B------:R-:W2:Y:S01]  /*11140*/  LDL.LU.64 R98, [R1+0x278] ;  /* 0x0002780001627983 */ /* 0x000ea20000300a00 */
[C---:B-1----:R-:W-:Y:S03]  /*11150*/  HMMA.1688.F32.TF32 R4, R244.reuse, R40, R200 ;  /* 0x00000028f404723c */ /* 0x042fe600000810c8 */
[----:B------:R-:W4:Y:S04]  /*11160*/  LDL.LU.64 R100, [R1+0x260] ;  /* 0x0002600001647983 */ /* 0x000f280000300a00 */
[----:B------:R-:W4:Y:S01]  /*11170*/  LDL.LU.64 R102, [R1+0x268] ;  /* 0x0002680001667983 */ /* 0x000f220000300a00 */
[----:B------:R-:W-:Y:S03]  /*11180*/  HMMA.1688.F32.TF32 R244, R244, R36, R208 ;  /* 0x00000024f4f4723c */ /* 0x000fe600000810d0 */
[----:B------:R-:W5:Y:S04]  /*11190*/  LDL.LU.64 R104, [R1+0x250] ;  /* 0x0002500001687983 */ /* 0x000f680000300a00 */
[----:B------:R-:W5:Y:S01]  /*111a0*/  LDL.LU.64 R106, [R1+0x258] ;  /* 0x00025800016a7983 */ /* 0x000f620000300a00 */
[C---:B------:R-:W-:Y:S03]  /*111b0*/  HMMA.1688.F32.TF32 R12, R28.reuse, R52, R212 ;  /* 0x000000341c0c723c */ /* 0x040fe600000810d4 */
[----:B------:R-:W5:Y:S04]  /*111c0*/  LDL.LU.64 R116, [R1+0x230] ;  /* 0x0002300001747983 */ /* 0x000f680000300a00 */
[----:B------:R-:W5:Y:S01]  /*111d0*/  LDL.LU.64 R118, [R1+0x238] ;  /* 0x0002380001767983 */ /* 0x000f620000300a00 */
[----:B------:R-:W-:Y:S01]  /*111e0*/  IMAD.MOV.U32 R47, RZ, RZ, R4 ;  /* 0x000000ffff2f7224 */ /* 0x000fe200078e0004 */
[----:B------:R-:W-:Y:S01]  /*111f0*/  MOV R58, R5 ;  /* 0x00000005003a7202 */ /* 0x000fe20000000f00 */
[----:B------:R-:W-:Y:S01]  /*11200*/  IMAD.MOV.U32 R59, RZ, RZ, R6 ;  /* 0x000000ffff3b7224 */ /* 0x000fe200078e0006 */
[C---:B------:R-:W-:Y:S01]  /*11210*/  HMMA.1688.F32.TF32 R16, R28.reuse, R64, R204 ;  /* 0x000000401c10723c */ /* 0x040fe200000810cc */
[----:B------:R-:W-:Y:S01]  /*11220*/  IMAD.MOV.U32 R252, RZ, RZ, R7 ;  /* 0x000000fffffc7224 */ /* 0x000fe200078e0007 */
[----:B------:R-:W5:Y:S04]  /*11230*/  LDL.LU.64 R172, [R1+0x240] ;  /* 0x0002400001ac7983 */ /* 0x000f680000300a00 */
[----:B------:R-:W5:Y:S02]  /*11240*/  LDL.LU.64 R174, [R1+0x248] ;  /* 0x0002480001ae7983 */ /* 0x000f640000300a00 */
[C---:B------:R-:W-:Y:S08]  /*11250*/  HMMA.1688.F32.TF32 R4, R28.reuse, R44, R216 ;  /* 0x0000002c1c04723c */ /* 0x040ff000000810d8 */
[C---:B------:R-:W-:Y:S08]  /*11260*/  HMMA.1688.F32.TF32 R20, R28.reuse, R60, R196 ;  /* 0x0000003c1c14723c */ /* 0x040ff000000810c4 */
[C---:B------:R-:W-:Y:S01]  /*11270*/  HMMA.1688.F32.TF32 R24, R28.reuse, R40, R188 ;  /* 0x000000281c18723c */ /* 0x040fe200000810bc */
[----:B------:R-:W-:Y:S04]  /*11280*/  STL.64 [R1+0x11e0], R246 ;  /* 0x0011e0f601007387 */ /* 0x000fe80000100a00 */
[----:B------:R-:W-:Y:S03]  /*11290*/  LDS R220, [R2+0x600] ;  /* 0x0006000002dc7984 */ /* 0x000fe60000000800 */
[----:B------:R-:W-:Y:S01]  /*112a0*/  HMMA.1688.F32.TF32 R28, R28, R36, R152 ;  /* 0x000000241c1c723c */ /* 0x000fe20000081098 */
[----:B------:R-:W-:Y:S07]  /*112b0*/  STL.64 [R1+0x11d8], R244 ;  /* 0x0011d8f401007387 */ /* 0x000fee0000100a00 */
[C---:B---3--:R-:W-:Y:S01]  /*112c0*/  HMMA.1688.F32.TF32 R32, R92.reuse, R48, R148 ;  /* 0x000000305c20723c */ /* 0x048fe20000081094 */
[----:B------:R-:W-:Y:S04]  /*112d0*/  STL.64 [R1+0x11f0], R242 ;  /* 0x0011f0f201007387 */ /* 0x000fe80000100a00 */
        /* <DEDUP_REMOVED lines=8> */
[----:B------:R1:W-:Y:S04]  /*11360*/  STL.64 [R1+0x1258], R16 ;  /* 0x0012581001007387 */ /* 0x0003e80000100a00 */
        /* <DEDUP_REMOVED lines=8> */
[----:B-1----:R-:W3:Y:S04]  /*113f0*/  LDL.LU.64 R16, [R1+0x1e0] ;  /* 0x0001e00001107983 */ /* 0x002ee80000300a00 */
[----:B------:R-:W3:Y:S04]  /*11400*/  LDL.LU.64 R18, [R1+0x1e8] ;  /* 0x0001e80001127983 */ /* 0x000ee80000300a00 */
[----:B------:R-:W3:Y:S04]  /*11410*/  LDL.LU.64 R12, [R1+0x1d0] ;  /* 0x0001d000010c7983 */ /* 0x000ee80000300a00 */
[----:B------:R-:W3:Y:S04]  /*11420*/  LDL.LU.64 R14, [R1+0x1d8] ;  /* 0x0001d800010e7983 */ /* 0x000ee80000300a00 */
[----:B------:R-:W3:Y:S04]  /*11430*/  LDL.LU.64 R8, [R1+0x1c0] ;  /* 0x0001c00001087983 */ /* 0x000ee80000300a00 */
[----:B------:R-:W3:Y:S04]  /*11440*/  LDL.LU.64 R10, [R1+0x1c8] ;  /* 0x0001c800010a7983 */ /* 0x000ee80000300a00 */
[----:B------:R-:W3:Y:S04]  /*11450*/  LDL.LU.64 R4, [R1+0x1b0] ;  /* 0x0001b00001047983 */ /* 0x000ee80000300a00 */
[----:B------:R-:W3:Y:S01]  /*11460*/  LDL.LU.64 R6, [R1+0x1b8] ;  /* 0x0001b80001067983 */ /* 0x000ee20000300a00 */
[C---:B------:R-:W-:Y:S03]  /*11470*/  HMMA.1688.F32.TF32 R68, R92.reuse, R44, R144 ;  /* 0x0000002c5c44723c */ /* 0x040fe60000081090 */
[----:B------:R-:W-:Y:S04]  /*11480*/  LDS R222, [R2+0x2600] ;  /* 0x0026000002de7984 */ /* 0x000fe80000000800 */
[----:B------:R-:W-:Y:S01]  /*11490*/  LDS R221, [R3+0x600] ;  /* 0x0006000003dd7984 */ /* 0x000fe20000000800 */
[C---:B------:R-:W-:Y:S03]  /*114a0*/  HMMA.1688.F32.TF32 R72, R92.reuse, R56, R140 ;  /* 0x000000385c48723c */ /* 0x040fe6000008108c */
[----:B------:R-:W3:Y:S04]  /*114b0*/  LDL.LU.64 R140, [R1+0x1a0] ;  /* 0x0001a000018c7983 */ /* 0x000ee80000300a00 */
[----:B------:R-:W3:Y:S01]  /*114c0*/  LDL.LU.64 R142, [R1+0x1a8] ;  /* 0x0001a800018e7983 */ /* 0x000ee20000300a00 */
        /* <DEDUP_REMOVED lines=12> */
[----:B------:R-:W-:Y:S03]  /*11590*/  HMMA.1688.F32.TF32 R92, R92, R36, R128 ;  /* 0x000000245c5c723c */ /* 0x000fe60000081080 */
[----:B------:R-:W-:Y:S04]  /*115a0*/  LDS R128, [R2+0x300] ;  /* 0x0003000002807984 */ /* 0x000fe80000000800 */
[----:B------:R-:W-:Y:S04]  /*115b0*/  LDS R130, [R2+0x2300] ;  /* 0x0023000002827984 */ /* 0x000fe80000000800 */
[----:B------:R-:W-:Y:S04]  /*115c0*/  LDS R129, [R3+0x300] ;  /* 0x0003000003817984 */ /* 0x000fe80000000800 */
[----:B------:R-:W1:Y:S04]  /*115d0*/  LDS R131, [R3+0x2300] ;  /* 0x0023000003837984 */ /* 0x000e680000000800 */
[----:B------:R-:W3:Y:S04]  /*115e0*/  LDL.LU.64 R160, [R1+0x130] ;  /* 0x0001300001a07983 */ /* 0x000ee80000300a00 */
[----:B------:R-:W3:Y:S04]  /*115f0*/  LDL.LU.64 R162, [R1+0x138] ;  /* 0x0001380001a27983 */ /* 0x000ee80000300a00 */
[----:B------:R-:W3:Y:S04]  /*11600*/  LDL.LU.64 R164, [R1+0x120] ;  /* 0x0001200001a47983 */ /* 0x000ee80000300a00 */
[----:B------:R-:W3:Y:S04]  /*11610*/  LDL.LU.64 R166, [R1+0x128] ;  /* 0x0001280001a67983 */ /* 0x000ee80000300a00 */
[----:B------:R-:W3:Y:S04]  /*11620*/  LDL.LU.64 R168, [R1+0x110] ;  /* 0x0001100001a87983 */ /* 0x000ee80000300a00 */
[----:B------:R-:W3:Y:S04]  /*11630*/  LDL.LU.64 R170, [R1+0x118] ;  /* 0x0001180001aa7983 */ /* 0x000ee80000300a00 */
[----:B------:R-:W-:Y:S04]  /*11640*/  LDS R223, [R3+0x2600] ;  /* 0x0026000003df7984 */ /* 0x000fe80000000800 */
[----:B------:R-:W-:Y:S04]  /*11650*/  LDS R188, [R2+0x500] ;  /* 0x0005000002bc7984 */ /* 0x000fe80000000800 */
[----:B------:R-:W-:Y:S01]  /*11660*/  LDS R190, [R2+0x2500] ;  /* 0x0025000002be7984 */ /* 0x000fe20000000800 */
[C---:B-1----:R-:W-:Y:S03]  /*11670*/  HMMA.1688.F32.TF32 R112, R128.reuse, R64, R120 ;  /* 0x000000408070723c */ /* 0x042fe60000081078 */
[----:B------:R-:W-:Y:S04]  /*11680*/  LDS R189, [R3+0x500] ;  /* 0x0005000003bd7984 */ /* 0x000fe80000000800 */
[----:B------:R-:W1:Y:S01]  /*11690*/  LDS R191, [R3+0x2500] ;  /* 0x0025000003bf7984 */ /* 0x000e620000000800 */
[C---:B------:R-:W-:Y:S08]  /*116a0*/  HMMA.1688.F32.TF32 R108, R128.reuse, R52, R124 ;  /* 0x00000034806c723c */ /* 0x040ff0000008107c */
[C---:B--2---:R-:W-:Y:S08]  /*116b0*/  HMMA.1688.F32.TF32 R96, R128.reuse, R48, R96 ;  /* 0x000000308060723c */ /* 0x044ff00000081060 */
[C---:B----4-:R-:W-:Y:S08]  /*116c0*/  HMMA.1688.F32.TF32 R100, R128.reuse, R44, R100 ;  /* 0x0000002c8064723c */ /* 0x050ff00000081064 */
[C---:B-----5:R-:W-:Y:S08]  /*116d0*/  HMMA.1688.F32.TF32 R104, R128.reuse, R56, R104 ;  /* 0x000000388068723c */ /* 0x060ff00000081068 */
[C---:B------:R-:W-:Y:S08]  /*116e0*/  HMMA.1688.F32.TF32 R116, R128.reuse, R60, R116 ;  /* 0x0000003c8074723c */ /* 0x040ff00000081074 */
[C---:B------:R-:W-:Y:S01]  /*116f0*/  HMMA.1688.F32.TF32 R120, R128.reuse, R40, R172 ;  /* 0x000000288078723c */ /* 0x040fe200000810ac */
[----:B------:R-:W2:Y:S04]  /*11700*/  LDL.LU.64 R172, [R1+0x100] ;  /* 0x0001000001ac7983 */ /* 0x000ea80000300a00 */
[----:B------:R-:W2:Y:S04]  /*11710*/  LDL.LU.64 R174, [R1+0x108] ;  /* 0x0001080001ae7983 */ /* 0x000ea80000300a00 */
[----:B------:R-:W4:Y:S04]  /*11720*/  LDL.LU.64 R32, [R1+0xf0] ;  /* 0x0000f00001207983 */ /* 0x000f280000300a00 */
[----:B------:R-:W4:Y:S04]  /*11730*/  LDL.LU.64 R34, [R1+0xf8] ;  /* 0x0000f80001227983 */ /* 0x000f280000300a00 */
[----:B------:R-:W5:Y:S04]  /*11740*/  LDL.LU.64 R28, [R1+0xd0] ;  /* 0x0000d000011c7983 */ /* 0x000f680000300a00 */
[----:B------:R-:W5:Y:S04]  /*11750*/  LDL.LU.64 R30, [R1+0xd8] ;  /* 0x0000d800011e7983 */ /* 0x000f680000300a00 */
[----:B------:R-:W2:Y:S04]  /*11760*/  LDL.LU.64 R24, [R1+0xc0] ;  /* 0x0000c00001187983 */ /* 0x000ea80000300a00 */
[----:B------:R-:W2:Y:S04]  /*11770*/  LDL.LU.64 R26, [R1+0xc8] ;  /* 0x0000c800011a7983 */ /* 0x000ea80000300a00 */
[----:B------:R-:W2:Y:S04]  /*11780*/  LDL.LU.64 R20, [R1+0xb0] ;  /* 0x0000b00001147983 */ /* 0x000ea80000300a00 */
[----:B------:R-:W2:Y:S01]  /*11790*/  LDL.LU.64 R22, [R1+0xb8] ;  /* 0x0000b80001167983 */ /* 0x000ea20000300a00 */
[----:B---3--:R-:W-:Y:S03]  /*117a0*/  HMMA.1688.F32.TF32 R124, R128, R36, R16 ;  /* 0x00000024807c723c */ /* 0x008fe60000081010 */
        /* <DEDUP_REMOVED lines=9> */
[----:B------:R-:W3:Y:S04]  /*11840*/  LDL.LU.64 R4, [R1+0x60] ;  /* 0x0000600001047983 */ /* 0x000ee80000300a00 */
[----:B------:R-:W3:Y:S01]  /*11850*/  LDL.LU.64 R6, [R1+0x68] ;  /* 0x0000680001067983 */ /* 0x000ee20000300a00 */
[----:B------:R-:W-:Y:S01]  /*11860*/  MOV R244, R232 ;  /* 0x000000e800f47202 */ /* 0x000fe20000000f00 */
[----:B------:R-:W-:-:S02]  /*11870*/  IMAD.MOV.U32 R245, RZ, RZ, R233 ;  /* 0x000000fffff57224 */ /* 0x000fc400078e00e9 */
[----:B------:R-:W3:Y:S01]  /*11880*/  LDL.LU R232, [R1+0x12d4] ;  /* 0x0012d40001e87983 */ /* 0x000ee20000300800 */
[----:B------:R-:W-:Y:S01]  /*11890*/  IMAD.MOV.U32 R246, RZ, RZ, R234 ;  /* 0x000000fffff67224 */ /* 0x000fe200078e00ea */
[----:B------:R-:W-:Y:S02]  /*118a0*/  MOV R247, R235 ;  /* 0x000000eb00f77202 */ /* 0x000fe40000000f00 */
[----:B------:R-:W3:Y:S01]  /*118b0*/  LDL.LU R233, [R1+0x12d0] ;  /* 0x0012d00001e97983 */ /* 0x000ee20000300800 */
[----:B------:R-:W-:-:S03]  /*118c0*/  IMAD.MOV.U32 R240, RZ, RZ, R228 ;  /* 0x000000fffff07224 */ /* 0x000fc600078e00e4 */
[----:B------:R-:W3:Y:S01]  /*118d0*/  LDL.LU R234, [R1+0x12cc] ;  /* 0x0012cc0001ea7983 */ /* 0x000ee20000300800 */
[----:B------:R-:W-:Y:S01]  /*118e0*/  IMAD.MOV.U32 R241, RZ, RZ, R229 ;  /* 0x000000fffff17224 */ /* 0x000fe200078e00e5 */
[----:B------:R-:W-:Y:S02]  /*118f0*/  MOV R242, R230 ;  /* 0x000000e600f27202 */ /* 0x000fe40000000f00 */
[----:B------:R-:W3:Y:S01]  /*11900*/  LDL.LU R235, [R1+0x12c8] ;  /* 0x0012c80001eb7983 */ /* 0x000ee20000300800 */
[----:B------:R-:W-:-:S03]  /*11910*/  IMAD.MOV.U32 R243, RZ, RZ, R231 ;  /* 0x000000fffff37224 */ /* 0x000fc600078e00e7 */
[----:B------:R-:W3:Y:S04]  /*11920*/  LDL.LU R228, [R1+0x12c4] ;  /* 0x0012c40001e47983 */ /* 0x000ee80000300800 */
[----:B------:R-:W3:Y:S04]  /*11930*/  LDL.LU R229, [R1+0x12c0] ;  /* 0x0012c00001e57983 */ /* 0x000ee80000300800 */
[----:B------:R-:W3:Y:S04]  /*11940*/  LDL.LU R230, [R1+0x12bc] ;  /* 0x0012bc0001e67983 */ /* 0x000ee80000300800 */
[----:B------:R-:W3:Y:S01]  /*11950*/  LDL.LU R231, [R1+0x12b8] ;  /* 0x0012b80001e77983 */ /* 0x000ee20000300800 */
[C---:B------:R-:W-:Y:S08]  /*11960*/  HMMA.1688.F32.TF32 R140, R156.reuse, R52, R140 ;  /* 0x000000349c8c723c */ /* 0x040ff0000008108c */
[C---:B------:R-:W-:Y:S08]  /*11970*/  HMMA.1688.F32.TF32 R144, R156.reuse, R64, R144 ;  /* 0x000000409c90723c */ /* 0x040ff00000081090 */
[C---:B------:R-:W-:Y:S08]  /*11980*/  HMMA.1688.F32.TF32 R148, R156.reuse, R60, R148 ;  /* 0x0000003c9c94723c */ /* 0x040ff00000081094 */
[C---:B------:R-:W-:Y:S08]  /*11990*/  HMMA.1688.F32.TF32 R152, R156.reuse, R40, R152 ;  /* 0x000000289c98723c */ /* 0x040ff00000081098 */
[----:B------:R-:W-:Y:S08]  /*119a0*/  HMMA.1688.F32.TF32 R156, R156, R36, R176 ;  /* 0x000000249c9c723c */ /* 0x000ff000000810b0 */
[C---:B-1----:R-:W-:Y:S08]  /*119b0*/  HMMA.1688.F32.TF32 R160, R188.reuse, R48, R160 ;  /* 0x00000030bca0723c */ /* 0x042ff000000810a0 */
[C---:B------:R-:W-:Y:S08]  /*119c0*/  HMMA.1688.F32.TF32 R164, R188.reuse, R44, R164 ;  /* 0x0000002cbca4723c */ /* 0x040ff000000810a4 */
[C---:B------:R-:W-:Y:S08]  /*119d0*/  HMMA.1688.F32.TF32 R168, R188.reuse, R56, R168 ;  /* 0x00000038bca8723c */ /* 0x040ff000000810a8 */
[C---:B----4-:R-:W-:Y:S08]  /*119e0*/  HMMA.1688.F32.TF32 R176, R188.reuse, R64, R32 ;  /* 0x00000040bcb0723c */ /* 0x050ff00000081020 */
[C---:B-----5:R-:W-:Y:S08]  /*119f0*/  HMMA.1688.F32.TF32 R180, R188.reuse, R60, R28 ;  /* 0x0000003cbcb4723c */ /* 0x060ff0000008101c */
[C---:B--2---:R-:W-:Y:S08]  /*11a00*/  HMMA.1688.F32.TF32 R184, R188.reuse, R40, R24 ;  /* 0x00000028bcb8723c */ /* 0x044ff00000081018 */
[C---:B------:R-:W-:Y:S08]  /*11a10*/  HMMA.1688.F32.TF32 R172, R188.reuse, R52, R172 ;  /* 0x00000034bcac723c */ /* 0x040ff000000810ac */
[----:B------:R-:W-:Y:S08]  /*11a20*/  HMMA.1688.F32.TF32 R188, R188, R36, R20 ;  /* 0x00000024bcbc723c */ /* 0x000ff00000081014 */
[----:B---3--:R-:W-:Y:S07]  /*11a30*/  HMMA.1688.F32.TF32 R204, R220, R52, R4 ;  /* 0x00000034dccc723c */ /* 0x008fee0000081004 */
[----:B------:R-:W-:Y:S01]  /*11a40*/  IMAD.MOV.U32 R4, RZ, RZ, R224 ;  /* 0x000000ffff047224 */ /* 0x000fe200078e00e0 */
[----:B------:R-:W-:Y:S01]  /*11a50*/  MOV R5, R225 ;  /* 0x000000e100057202 */ /* 0x000fe20000000f00 */
[----:B------:R-:W2:Y:S01]  /*11a60*/  LDL.LU R224, [R1+0x12b4] ;  /* 0x0012b40001e07983 */ /* 0x000ea20000300800 */
[----:B------:R-:W-:-:S02]  /*11a70*/  IMAD.MOV.U32 R6, RZ, RZ, R226 ;  /* 0x000000ffff067224 */ /* 0x000fc400078e00e2 */
[----:B------:R-:W-:Y:S01]  /*11a80*/  IMAD.MOV.U32 R7, RZ, RZ, R227 ;  /* 0x000000ffff077224 */ /* 0x000fe200078e00e3 */
[----:B------:R-:W2:Y:S04]  /*11a90*/  LDL.LU R225, [R1+0x12b0] ;  /* 0x0012b00001e17983 */ /* 0x000ea80000300800 */
[----:B------:R-:W2:Y:S04]  /*11aa0*/  LDL.LU R226, [R1+0x12ac] ;  /* 0x0012ac0001e27983 */ /* 0x000ea80000300800 */
[----:B------:R-:W2:Y:S04]  /*11ab0*/  LDL.LU R227, [R1+0x12a8] ;  /* 0x0012a80001e37983 */ /* 0x000ea80000300800 */
[----:B------:R-:W3:Y:S04]  /*11ac0*/  LDL.LU.64 R32, [R1+0x160] ;  /* 0x0001600001207983 */ /* 0x000ee80000300a00 */
[----:B------:R-:W3:Y:S04]  /*11ad0*/  LDL.LU.64 R34, [R1+0x168] ;  /* 0x0001680001227983 */ /* 0x000ee80000300a00 */
[----:B------:R-:W4:Y:S04]  /*11ae0*/  LDL.LU.64 R28, [R1+0xe0] ;  /* 0x0000e000011c7983 */ /* 0x000f280000300a00 */
[----:B------:R-:W4:Y:S04]  /*11af0*/  LDL.LU.64 R30, [R1+0xe8] ;  /* 0x0000e800011e7983 */ /* 0x000f280000300a00 */
[----:B------:R-:W5:Y:S04]  /*11b00*/  LDL.LU.64 R24, [R1+0x70] ;  /* 0x0000700001187983 */ /* 0x000f680000300a00 */
[----:B------:R-:W5:Y:S01]  /*11b10*/  LDL.LU.64 R26, [R1+0x78] ;  /* 0x00007800011a7983 */ /* 0x000f620000300a00 */
        /* <DEDUP_REMOVED lines=9> */
[----:B------:R-:W-:Y:S01]  /*11bb0*/  IMAD.MOV.U32 R10, RZ, RZ, R249 ;  /* 0x000000ffff0a7224 */ /* 0x000fe200078e00f9 */
[----:B------:R-:W-:Y:S01]  /*11bc0*/  MOV R11, R248 ;  /* 0x000000f8000b7202 */ /* 0x000fe20000000f00 */
[----:B------:R-:W-:Y:S01]  /*11bd0*/  IMAD.MOV.U32 R9, RZ, RZ, R250 ;  /* 0x000000ffff097224 */ /* 0x000fe200078e00fa */
[----:B------:R-:W-:Y:S01]  /*11be0*/  MOV R8, R251 ;  /* 0x000000fb00087202 */ /* 0x000fe20000000f00 */
[----:B------:R-:W3:Y:S04]  /*11bf0*/  LDL.LU.64 R248, [R1] ;  /* 0x0000000001f87983 */ /* 0x000ee80000300a00 */
[----:B------:R-:W4:Y:S01]  /*11c00*/  LDL.LU.64 R250, [R1+0x8] ;  /* 0x0000080001fa7983 */ /* 0x000f220000300a00 */
[C---:B------:R-:W-:Y:S03]  /*11c10*/  HMMA.1688.F32.TF32 R208, R220.reuse, R64, R236 ;  /* 0x00000040dcd0723c */ /* 0x040fe600000810ec */
[----:B------:R-:W-:Y:S04]  /*11c20*/  LDS R236, [R2+0x4200] ;  /* 0x0042000002ec7984 */ /* 0x000fe80000000800 */
[----:B------:R-:W-:Y:S01]  /*11c30*/  LDS R238, [R2+0x6200] ;  /* 0x0062000002ee7984 */ /* 0x000fe20000000800 */
[C---:B------:R-:W-:Y:S03]  /*11c40*/  HMMA.1688.F32.TF32 R212, R220.reuse, R60, R232 ;  /* 0x0000003cdcd4723c */ /* 0x040fe600000810e8 */
[----:B------:R-:W-:Y:S04]  /*11c50*/  LDS R232, [R2+0x4100] ;  /* 0x0041000002e87984 */ /* 0x000fe80000000800 */
[----:B------:R-:W-:Y:S01]  /*11c60*/  LDS R234, [R2+0x6100] ;  /* 0x0061000002ea7984 */ /* 0x000fe20000000800 */
[C---:B------:R-:W-:Y:S03]  /*11c70*/  HMMA.1688.F32.TF32 R216, R220.reuse, R40, R228 ;  /* 0x00000028dcd8723c */ /* 0x040fe600000810e4 */
[----:B------:R-:W-:Y:S04]  /*11c80*/  LDS R228, [R2+0x4000] ;  /* 0x0040000002e47984 */ /* 0x000fe80000000800 */
[----:B------:R-:W-:Y:S04]  /*11c90*/  LDS R230, [R2+0x6000] ;  /* 0x0060000002e67984 */ /* 0x000fe80000000800 */
[----:B------:R-:W-:Y:S04]  /*11ca0*/  LDS R229, [R3+0x4000] ;  /* 0x0040000003e57984 */ /* 0x000fe80000000800 */
[----:B------:R-:W-:Y:S04]  /*11cb0*/  LDS R231, [R3+0x6000] ;  /* 0x0060000003e77984 */ /* 0x000fe80000000800 */
[----:B------:R-:W-:Y:S04]  /*11cc0*/  LDS R233, [R3+0x4100] ;  /* 0x0041000003e97984 */ /* 0x000fe80000000800 */
[----:B------:R-:W-:Y:S04]  /*11cd0*/  LDS R235, [R3+0x6100] ;  /* 0x0061000003eb7984 */ /* 0x000fe80000000800 */
[----:B------:R-:W-:Y:S04]  /*11ce0*/  LDS R237, [R3+0x4200] ;  /* 0x0042000003ed7984 */ /* 0x000fe80000000800 */
[----:B------:R-:W-:Y:S01]  /*11cf0*/  LDS R239, [R3+0x6200] ;  /* 0x0062000003ef7984 */ /* 0x000fe20000000800 */
[----:B--2---:R-:W-:Y:S03]  /*11d00*/  HMMA.1688.F32.TF32 R220, R220, R36, R224 ;  /* 0x00000024dcdc723c */ /* 0x004fe600000810e0 */
[----:B------:R-:W-:Y:S04]  /*11d10*/  LDS R224, [R2+0x700] ;  /* 0x0007000002e07984 */ /* 0x000fe80000000800 */
[----:B------:R-:W-:Y:S04]  /*11d20*/  LDS R226, [R2+0x2700] ;  /* 0x0027000002e27984 */ /* 0x000fe80000000800 */
[----:B------:R-:W-:Y:S04]  /*11d30*/  LDS R225, [R3+0x700] ;  /* 0x0007000003e17984 */ /* 0x000fe80000000800 */
[----:B------:R-:W3:Y:S02]  /*11d40*/  LDS R227, [R3+0x2700] ;  /* 0x0027000003e37984 */ /* 0x000ee40000000800 */
[C---:B---3--:R-:W-:Y:S08]  /*11d50*/  HMMA.1688.F32.TF32 R32, R224.reuse, R48, R32 ;  /* 0x00000030e020723c */ /* 0x048ff00000081020 */
[C---:B----4-:R-:W-:Y:S08]  /*11d60*/  HMMA.1688.F32.TF32 R28, R224.reuse, R44, R28 ;  /* 0x0000002ce01c723c */ /* 0x050ff0000008101c */
[C---:B-----5:R-:W-:Y:S08]  /*11d70*/  HMMA.1688.F32.TF32 R24, R224.reuse, R56, R24 ;  /* 0x00000038e018723c */ /* 0x060ff00000081018 */
[C---:B------:R-:W-:Y:S01]  /*11d80*/  HMMA.1688.F32.TF32 R20, R224.reuse, R52, R20 ;  /* 0x00000034e014723c */ /* 0x040fe20000081014 */
[----:B------:R-:W-:Y:S07]  /*11d90*/  STL.64 [R1+0x340], R32 ;  /* 0x0003402001007387 */ /* 0x000fee0000100a00 */
[C---:B------:R-:W-:Y:S01]  /*11da0*/  HMMA.1688.F32.TF32 R16, R224.reuse, R64, R16 ;  /* 0x00000040e010723c */ /* 0x040fe20000081010 */
[----:B------:R1:W-:Y:S07]  /*11db0*/  STL.64 [R1+0x348], R34 ;  /* 0x0003482201007387 */ /* 0x0003ee0000100a00 */
[C---:B------:R-:W-:Y:S01]  /*11dc0*/  HMMA.1688.F32.TF32 R12, R224.reuse, R60, R12 ;  /* 0x0000003ce00c723c */ /* 0x040fe2000008100c */
[----:B-1----:R-:W2:Y:S07]  /*11dd0*/  LDL.LU.64 R34, [R1+0x12a0] ;  /* 0x0012a00001227983 */ /* 0x002eae0000300a00 */
[C---:B------:R-:W-:Y:S01]  /*11de0*/  HMMA.1688.F32.TF32 R248, R224.reuse, R40, R248 ;  /* 0x00000028e0f8723c */ /* 0x040fe200000810f8 */
[----:B------:R-:W2:Y:S04]  /*11df0*/  LDL.LU.64 R32, [R1+0x1298] ;  /* 0x0012980001207983 */ /* 0x000ea80000300a00 */
[----:B------:R-:W-:Y:S04]  /*11e00*/  STL.64 [R1+0x270], R28 ;  /* 0x0002701c01007387 */ /* 0x000fe80000100a00 */
[----:B------:R1:W-:Y:S04]  /*11e10*/  STL.64 [R1+0x278], R30 ;  /* 0x0002781e01007387 */ /* 0x0003e80000100a00 */
[----:B-1----:R-:W3:Y:S04]  /*11e20*/  LDL.LU.64 R30, [R1+0x1290] ;  /* 0x00129000011e7983 */ /* 0x002ee80000300a00 */
[----:B------:R-:W3:Y:S04]  /*11e30*/  LDL.LU.64 R28, [R1+0x1288] ;  /* 0x00128800011c7983 */ /* 0x000ee80000300a00 */
[----:B------:R-:W-:Y:S04]  /*11e40*/  STL.64 [R1+0x1e0], R24 ;  /* 0x0001e01801007387 */ /* 0x000fe80000100a00 */
[----:B------:R1:W-:Y:S04]  /*11e50*/  STL.64 [R1+0x1e8], R26 ;  /* 0x0001e81a01007387 */ /* 0x0003e80000100a00 */
[----:B-1----:R-:W4:Y:S04]  /*11e60*/  LDL.LU.64 R26, [R1+0x1280] ;  /* 0x00128000011a7983 */ /* 0x002f280000300a00 */
[----:B------:R-:W4:Y:S04]  /*11e70*/  LDL.LU.64 R24, [R1+0x1278] ;  /* 0x0012780001187983 */ /* 0x000f280000300a00 */
[----:B------:R-:W-:Y:S04]  /*11e80*/  STL.64 [R1+0x160], R20 ;  /* 0x0001601401007387 */ /* 0x000fe80000100a00 */
[----:B------:R1:W-:Y:S04]  /*11e90*/  STL.64 [R1+0x168], R22 ;  /* 0x0001681601007387 */ /* 0x0003e80000100a00 */
[----:B-1----:R-:W5:Y:S04]  /*11ea0*/  LDL.LU.64 R22, [R1+0x1270] ;  /* 0x0012700001167983 */ /* 0x002f680000300a00 */
[----:B------:R-:W5:Y:S04]  /*11eb0*/  LDL.LU.64 R20, [R1+0x1268] ;  /* 0x0012680001147983 */ /* 0x000f680000300a00 */
[----:B------:R-:W-:Y:S04]  /*11ec0*/  STL.64 [R1+0xb0], R16 ;  /* 0x0000b01001007387 */ /* 0x000fe80000100a00 */
[----:B------:R1:W-:Y:S04]  /*11ed0*/  STL.64 [R1+0xb8], R18 ;  /* 0x0000b81201007387 */ /* 0x0003e80000100a00 */
[----:B-1----:R-:W2:Y:S04]  /*11ee0*/  LDL.LU.64 R18, [R1+0x1260] ;  /* 0x0012600001127983 */ /* 0x002ea80000300a00 */
[----:B------:R-:W2:Y:S04]  /*11ef0*/  LDL.LU.64 R16, [R1+0x1258] ;  /* 0x0012580001107983 */ /* 0x000ea80000300a00 */
[----:B------:R-:W-:Y:S04]  /*11f00*/  STL.64 [R1+0x80], R12 ;  /* 0x0000800c01007387 */ /* 0x000fe80000100a00 */
[----:B------:R1:W-:Y:S04]  /*11f10*/  STL.64 [R1+0x88], R14 ;  /* 0x0000880e01007387 */ /* 0x0003e80000100a00 */
[----:B-1----:R-:W2:Y:S04]  /*11f20*/  LDL.LU.64 R14, [R1+0x1250] ;  /* 0x00125000010e7983 */ /* 0x002ea80000300a00 */
[----:B------:R-:W2:Y:S04]  /*11f30*/  LDL.LU.64 R12, [R1+0x1248] ;  /* 0x00124800010c7983 */ /* 0x000ea80000300a00 */
[----:B------:R-:W-:Y:S04]  /*11f40*/  STL.64 [R1+0x50], R248 ;  /* 0x000050f801007387 */ /* 0x000fe80000100a00 */
[----:B------:R1:W-:Y:S04]  /*11f50*/  STL.64 [R1+0x58], R250 ;  /* 0x000058fa01007387 */ /* 0x0003e80000100a00 */
[----:B-1----:R-:W2:Y:S04]  /*11f60*/  LDL.LU.64 R250, [R1+0x1240] ;  /* 0x0012400001fa7983 */ /* 0x002ea80000300a00 */
[----:B------:R-:W2:Y:S02]  /*11f70*/  LDL.LU.64 R248, [R1+0x1238] ;  /* 0x0012380001f87983 */ /* 0x000ea40000300a00 */
[----:B--2---:R-:W-:Y:S07]  /*11f80*/  HMMA.1688.F32.TF32 R224, R224, R36, R248 ;  /* 0x00000024e0e0723c */ /* 0x004fee00000810f8 */
[----:B------:R-:W-:-:S02]  /*11f90*/  IMAD.MOV.U32 R248, RZ, RZ, R50 ;  /* 0x000000fffff87224 */ /* 0x000fc400078e0032 */
[----:B------:R-:W2:Y:S01]  /*11fa0*/  LDL.LU R50, [R1+0x1230] ;  /* 0x0012300001327983 */ /* 0x000ea20000300800 */
[----:B------:R-:W-:Y:S01]  /*11fb0*/  IMAD.MOV.U32 R249, RZ, RZ, R51 ;  /* 0x000000fffff97224 */ /* 0x000fe200078e0033 */
[----:B------:R-:W-:Y:S01]  /*11fc0*/  MOV R250, R55 ;  /* 0x0000003700fa7202 */ /* 0x000fe20000000f00 */
[----:B------:R-:W-:-:S11]  /*11fd0*/  IMAD.MOV.U32 R251, RZ, RZ, R46 ;  /* 0x000000fffffb7224 */ /* 0x000fd600078e002e */
[----:B------:R1:W-:Y:S04]  /*11fe0*/  STL.64 [R1+0x40], R224 ;  /* 0x000040e001007387 */ /* 0x0003e80000100a00 */
[----:B------:R3:W-:Y:S04]  /*11ff0*/  STL.64 [R1+0x48], R226 ;  /* 0x000048e201007387 */ /* 0x0007e80000100a00 */
[----:B------:R-:W2:Y:S04]  /*12000*/  LDL.LU R51, [R1+0x122c] ;  /* 0x00122c0001337983 */ /* 0x000ea80000300800 */
[----:B------:R-:W4:Y:S01]  /*12010*/  LDL.LU R55, [R1+0x1228] ;  /* 0x0012280001377983 */ /* 0x000f220000300800 */
[----:B-1----:R-:W-:-:S03]  /*12020*/  IMAD.MOV.U32 R224, RZ, RZ, R47 ;  /* 0x000000ffffe07224 */ /* 0x002fc600078e002f */
[----:B------:R-:W4:Y:S01]  /*12030*/  LDL.LU R46, [R1+0x1224] ;  /* 0x00122400012e7983 */ /* 0x000f220000300800 */
[----:B------:R-:W-:-:S03]  /*12040*/  MOV R225, R58 ;  /* 0x0000003a00e17202 */ /* 0x000fc60000000f00 */
[----:B------:R-:W4:Y:S01]  /*12050*/  LDL.LU R47, [R1+0x1220] ;  /* 0x00122000012f7983 */ /* 0x000f220000300800 */
[----:B---3--:R-:W-:-:S03]  /*12060*/  IMAD.MOV.U32 R226, RZ, RZ, R59 ;  /* 0x000000ffffe27224 */ /* 0x008fc600078e003b */
[----:B------:R-:W3:Y:S04]  /*12070*/  LDL.LU R58, [R1+0x121c] ;  /* 0x00121c00013a7983 */ /* 0x000ee80000300800 */
[----:B------:R-:W3:Y:S01]  /*12080*/  LDL.LU R59, [R1+0x1218] ;  /* 0x00121800013b7983 */ /* 0x000ee20000300800 */
[----:B------:R-:W-:Y:S01]  /*12090*/  HMMA.1688.F32.TF32 R248, R228, R66, R248 ;  /* 0x00000042e4f8723c */ /* 0x000fe200000810f8 */
[----:B------:R-:W-:-:S07]  /*120a0*/  IMAD.MOV.U32 R227, RZ, RZ, R252 ;  /* 0x000000ffffe37224 */ /* 0x000fce00078e00fc */
[C---:B--2---:R-:W-:Y:S08]  /*120b0*/  HMMA.1688.F32.TF32 R8, R228.reuse, R50, R8 ;  /* 0x00000032e408723c */ /* 0x044ff00000081008 */
[C---:B----4-:R-:W-:Y:S08]  /*120c0*/  HMMA.1688.F32.TF32 R4, R228.reuse, R46, R4 ;  /* 0x0000002ee404723c */ /* 0x050ff00000081004 */
[C---:B---3--:R-:W-:Y:S08]  /*120d0*/  HMMA.1688.F32.TF32 R240, R228.reuse, R58, R240 ;  /* 0x0000003ae4f0723c */ /* 0x048ff000000810f0 */
[----:B------:R-:W-:Y:S01]  /*120e0*/  HMMA.1688.F32.TF32 R244, R228, R54, R244 ;  /* 0x00000036e4f4723c */ /* 0x000fe200000810f4 */
[----:B------:R-:W-:Y:S04]  /*120f0*/  STL.64 [R1+0x330], R8 ;  /* 0x0003300801007387 */ /* 0x000fe80000100a00 */
[----:B------:R1:W-:Y:S04]  /*12100*/  STL.64 [R1+0x338], R10 ;  /* 0x0003380a01007387 */ /* 0x0003e80000100a00 */
[----:B-1----:R-:W2:Y:S04]  /*12110*/  LDL.LU.64 R10, [R1+0x1210] ;  /* 0x00121000010a7983 */ /* 0x002ea80000300a00 */
[----:B------:R-:W2:Y:S04]  /*12120*/  LDL.LU.64 R8, [R1+0x1208] ;  /* 0x0012080001087983 */ /* 0x000ea80000300a00 */
[----:B------:R-:W-:Y:S04]  /*12130*/  STL.64 [R1+0x20], R4 ;  /* 0x0000200401007387 */ /* 0x000fe80000100a00 */
[----:B------:R1:W-:Y:S01]  /*12140*/  STL.64 [R1+0x28], R6 ;  /* 0x0000280601007387 */ /* 0x0003e20000100a00 */
[----:B------:R-:W-:-:S03]  /*12150*/  MOV R252, R243 ;  /* 0x000000f300fc7202 */ /* 0x000fc60000000f00 */
[----:B-1----:R-:W3:Y:S04]  /*12160*/  LDL.LU.64 R6, [R1+0x1200] ;  /* 0x0012000001067983 */ /* 0x002ee80000300a00 */
[----:B------:R-:W3:Y:S04]  /*12170*/  LDL.LU.64 R4, [R1+0x11f8] ;  /* 0x0011f80001047983 */ /* 0x000ee80000300a00 */
[----:B------:R-:W-:Y:S04]  /*12180*/  STL.64 [R1+0x320], R240 ;  /* 0x000320f001007387 */ /* 0x000fe80000100a00 */
[----:B------:R1:W-:Y:S04]  /*12190*/  STL [R1+0x328], R242 ;  /* 0x000328f201007387 */ /* 0x0003e80000100800 */
[----:B-1----:R-:W4:Y:S04]  /*121a0*/  LDL.LU.64 R242, [R1+0x11f0] ;  /* 0x0011f00001f27983 */ /* 0x002f280000300a00 */
[----:B------:R-:W4:Y:S04]  /*121b0*/  LDL.LU.64 R240, [R1+0x11e8] ;  /* 0x0011e80001f07983 */ /* 0x000f280000300a00 */
[----:B------:R-:W-:Y:S04]  /*121c0*/  STL.64 [R1], R244 ;  /* 0x000000f401007387 */ /* 0x000fe80000100a00 */
[----:B------:R1:W-:Y:S04]  /*121d0*/  STL.64 [R1+0x8], R246 ;  /* 0x000008f601007387 */ /* 0x0003e80000100a00 */
[----:B-1----:R-:W2:Y:S04]  /*121e0*/  LDL.LU.64 R246, [R1+0x11e0] ;  /* 0x0011e00001f67983 */ /* 0x002ea80000300a00 */
[----:B------:R-:W2:Y:S04]  /*121f0*/  LDL.LU.64 R244, [R1+0x11d8] ;  /* 0x0011d80001f47983 */ /* 0x000ea80000300a00 */
[----:B------:R1:W-:Y:S04]  /*12200*/  STL [R1+0x11d0], R248 ;  /* 0x0011d0f801007387 */ /* 0x0003e80000100800 */
[----:B------:R1:W-:Y:S04]  /*12210*/  STL [R1+0x11cc], R249 ;  /* 0x0011ccf901007387 */ /* 0x0003e80000100800 */
[----:B------:R5:W-:Y:S04]  /*12220*/  STL [R1+0x11c8], R250 ;  /* 0x0011c8fa01007387 */ /* 0x000be80000100800 */
[----:B------:R5:W-:Y:S04]  /*12230*/  STL [R1+0x11c4], R251 ;  /* 0x0011c4fb01007387 */ /* 0x000be80000100800 */
[----:B-1----:R-:W2:Y:S04]  /*12240*/  LDL.LU R248, [R1+0x30] ;  /* 0x0000300001f87983 */ /* 0x002ea80000300800 */
[----:B------:R-:W2:Y:S04]  /*12250*/  LDL.LU R249, [R1+0x34] ;  /* 0x0000340001f97983 */ /* 0x000ea80000300800 */
[----:B-----5:R-:W2:Y:S01]  /*12260*/  LDL.LU R250, [R1+0x38] ;  /* 0x0000380001fa7983 */ /* 0x020ea20000300800 */
[----:B------:R-:W-:Y:S01]  /*12270*/  IMAD.MOV.U32 R251, RZ, RZ, R0 ;  /* 0x000000fffffb7224 */ /* 0x000fe200078e0000 */
[----:B---3--:R-:W-:Y:S08]  /*12280*/  HMMA.1688.F32.TF32 R4, R232, R46, R4 ;  /* 0x0000002ee804723c */ /* 0x008ff00000081004 */
[C---:B--2---:R-:W-:Y:S11]  /*12290*/  HMMA.1688.F32.TF32 R248, R228.reuse, R62, R248 ;  /* 0x0000003ee4f8723c */ /* 0x044ff600000810f8 */
[----:B------:R-:W-:Y:S11]  /*122a0*/  @!UPT UIADD3 URZ, URZ, URZ, URZ ;  /* 0x0000003f3f3ff290 */ /* 0x000ff6000fffe03f */
[----:B------:R-:W-:Y:S01]  /*122b0*/  @!UPT UIADD3 URZ, URZ, URZ, URZ ;  /* 0x0000003f3f3ff290 */ /* 0x000fe2000fffe03f */
[----:B------:R-:W-:Y:S04]  /*122c0*/  STL.64 [R1+0x310], R248 ;  /* 0x000310f801007387 */ /* 0x000fe80000100a00 */
[----:B------:R1:W-:Y:S02]  /*122d0*/  STL.64 [R1+0x318], R250 ;  /* 0x000318fa01007387 */ /* 0x0003e40000100a00 */
[C---:B-1----:R-:W-:Y:S08]  /*122e0*/  HMMA.1688.F32.TF32 R248, R228.reuse, R42, R224 ;  /* 0x0000002ae4f8723c */ /* 0x042ff000000810e0 */
[----:B------:R-:W-:Y:S01]  /*122f0*/  HMMA.1688.F32.TF32 R228, R228, R38, R244 ;  /* 0x00000026e4e4723c */ /* 0x000fe200000810f4 */
[----:B------:R-:W-:Y:S11]  /*12300*/  IMAD.MOV.U32 R0, RZ, RZ, R7 ;  /* 0x000000ffff007224 */ /* 0x000ff600078e0007 */
[----:B------:R-:W-:Y:S03]  /*12310*/  @!UPT UIADD3 URZ, URZ, URZ, URZ ;  /* 0x0000003f3f3ff290 */ /* 0x000fe6000fffe03f */
[----:B------:R1:W-:Y:S04]  /*12320*/  STL.64 [R1+0x300], R248 ;  /* 0x000300f801007387 */ /* 0x0003e80000100a00 */
[----:B------:R-:W-:Y:S04]  /*12330*/  STL.64 [R1+0x308], R250 ;  /* 0x000308fa01007387 */ /* 0x000fe80000100a00 */
[----:B------:R-:W-:Y:S04]  /*12340*/  STL.64 [R1+0x260], R228 ;  /* 0x000260e401007387 */ /* 0x000fe80000100a00 */
[----:B------:R-:W-:Y:S01]  /*12350*/  STL.64 [R1+0x268], R230 ;  /* 0x000268e601007387 */ /* 0x000fe20000100a00 */
[----:B-1----:R-:W-:-:S03]  /*12360*/  MOV R248, R6 ;  /* 0x0000000600f87202 */ /* 0x002fc60000000f00 */
[----:B------:R1:W-:Y:S02]  /*12370*/  STL.64 [R1+0x150], R4 ;  /* 0x0001500401007387 */ /* 0x0003e40000100a00 */
[C---:B-1----:R-:W-:Y:S11]  /*12380*/  HMMA.1688.F32.TF32 R4, R232.reuse, R58, R8 ;  /* 0x0000003ae804723c */ /* 0x042ff60000081008 */
        /* <DEDUP_REMOVED lines=8> */
[----:B------:R-:W-:Y:S01]  /*12410*/  @!UPT UIADD3 URZ, URZ, URZ, URZ ;  /* 0x0000003f3f3ff290 */ /* 0x000fe2000fffe03f */
[----:B------:R1:W-:Y:S01]  /*12420*/  STL [R1+0x13c], R7 ;  /* 0x00013c0701007387 */ /* 0x0003e20000100800 */
[----:B------:R-:W-:Y:S01]  /*12430*/  MOV R249, R4 ;  /* 0x0000000400f97202 */ /* 0x000fe20000000f00 */
[----:B------:R-:W-:Y:S02]  /*12440*/  IMAD.MOV.U32 R250, RZ, RZ, R5 ;  /* 0x000000fffffa7224 */ /* 0x000fe400078e0005 */
[----:B------:R-:W-:Y:S02]  /*12450*/  IMAD.MOV.U32 R251, RZ, RZ, R6 ;  /* 0x000000fffffb7224 */ /* 0x000fe400078e0006 */
[C---:B-1----:R-:W-:Y:S01]  /*12460*/  HMMA.1688.F32.TF32 R4, R232.reuse, R66, R16 ;  /* 0x00000042e804723c */ /* 0x042fe20000081010 */
[----:B------:R-:W-:Y:S04]  /*12470*/  LDS R16, [R2+0x4400] ;  /* 0x0044000002107984 */ /* 0x000fe80000000800 */
[----:B------:R-:W-:Y:S03]  /*12480*/  LDS R18, [R2+0x6400] ;  /* 0x0064000002127984 */ /* 0x000fe60000000800 */
[----:B------:R-:W-:Y:S01]  /*12490*/  HMMA.1688.F32.TF32 R12, R232, R38, R28 ;  /* 0x00000026e80c723c */ /* 0x000fe2000008101c */
[----:B------:R-:W-:Y:S04]  /*124a0*/  LDS R17, [R3+0x4400] ;  /* 0x0044000003117984 */ /* 0x000fe80000000800 */
[----:B------:R-:W-:Y:S11]  /*124b0*/  LDS R19, [R3+0x6400] ;  /* 0x0064000003137984 */ /* 0x000ff60000000800 */
[----:B------:R-:W-:Y:S01]  /*124c0*/  MOV R41, R4 ;  /* 0x0000000400297202 */ /* 0x000fe20000000f00 */
[----:B------:R-:W-:Y:S01]  /*124d0*/  IMAD.MOV.U32 R40, RZ, RZ, R5 ;  /* 0x000000ffff287224 */ /* 0x000fe200078e0005 */
[----:B------:R-:W-:Y:S01]  /*124e0*/  MOV R36, R7 ;  /* 0x0000000700247202 */ /* 0x000fe20000000f00 */
[----:B------:R-:W-:-:S02]  /*124f0*/  IMAD.MOV.U32 R37, RZ, RZ, R6 ;  /* 0x000000ffff257224 */ /* 0x000fc400078e0006 */
[----:B------:R-:W-:Y:S11]  /*12500*/  HMMA.1688.F32.TF32 R4, R232, R62, R20 ;  /* 0x0000003ee804723c */ /* 0x000ff60000081014 */
[----:B------:R-:W-:Y:S11]  /*12510*/  @!UPT UIADD3 URZ, URZ, URZ, URZ ;  /* 0x0000003f3f3ff290 */ /* 0x000ff6000fffe03f */
[----:B------:R-:W-:Y:S01]  /*12520*/  @!UPT UIADD3 URZ, URZ, URZ, URZ ;  /* 0x0000003f3f3ff290 */ /* 0x000fe2000fffe03f */
[----:B------:R1:W-:Y:S04]  /*12530*/  STL.64 [R1+0x110], R4 ;  /* 0x0001100401007387 */ /* 0x0003e80000100a00 */
[----:B------:R-:W-:Y:S04]  /*12540*/  STL.64 [R1+0xa0], R12 ;  /* 0x0000a00c01007387 */ /* 0x000fe80000100a00 */
[----:B------:R-:W-:Y:S04]  /*12550*/  STL.64 [R1+0xa8], R14 ;  /* 0x0000a80e01007387 */ /* 0x000fe80000100a00 */
[----:B------:R-:W-:Y:S04]  /*12560*/  LDS R12, [R2+0x4300] ;  /* 0x00430000020c7984 */ /* 0x000fe80000000800 */
[----:B------:R-:W-:Y:S04]  /*12570*/  LDS R14, [R2+0x6300] ;  /* 0x00630000020e7984 */ /* 0x000fe80000000800 */
[----:B------:R-:W-:Y:S04]  /*12580*/  LDS R13, [R3+0x4300] ;  /* 0x00430000030d7984 */ /* 0x000fe80000000800 */
[----:B------:R-:W2:Y:S01]  /*12590*/  LDS R15, [R3+0x6300] ;  /* 0x00630000030f7984 */ /* 0x000ea20000000800 */
[----:B------:R-:W-:-:S02]  /*125a0*/  IMAD.MOV.U32 R61, RZ, RZ, R6 ;  /* 0x000000ffff3d7224 */ /* 0x000fc400078e0006 */
[----:B------:R-:W-:Y:S02]  /*125b0*/  IMAD.MOV.U32 R60, RZ, RZ, R7 ;  /* 0x000000ffff3c7224 */ /* 0x000fe400078e0007 */
[----:B-1----:R-:W-:Y:S08]  /*125c0*/  HMMA.1688.F32.TF32 R4, R232, R42, R24 ;  /* 0x0000002ae804723c */ /* 0x002ff00000081018 */
[C---:B------:R-:W-:Y:S11]  /*125d0*/  HMMA.1688.F32.TF32 R8, R236.reuse, R50, R32 ;  /* 0x00000032ec08723c */ /* 0x040ff60000081020 */
[----:B------:R-:W-:Y:S05]  /*125e0*/  @!UPT UIADD3 URZ, URZ, URZ, URZ ;  /* 0x0000003f3f3ff290 */ /* 0x000fea000fffe03f */
[----:B------:R-:W-:Y:S01]  /*125f0*/  MOV R57, R4 ;  /* 0x0000000400397202 */ /* 0x000fe20000000f00 */
[----:B------:R-:W-:Y:S01]  /*12600*/  IMAD.MOV.U32 R56, RZ, RZ, R5 ;  /* 0x000000ffff387224 */ /* 0x000fe200078e0005 */
[----:B------:R-:W-:Y:S01]  /*12610*/  MOV R52, R7 ;  /* 0x0000000700347202 */ /* 0x000fe20000000f00 */
[----:B------:R-:W-:Y:S02]  /*12620*/  IMAD.MOV.U32 R53, RZ, RZ, R6 ;  /* 0x000000ffff357224 */ /* 0x000fe400078e0006 */
[-C--:B------:R-:W-:Y:S01]  /*12630*/  HMMA.1688.F32.TF32 R4, R236, R46.reuse, R68 ;  /* 0x0000002eec04723c */ /* 0x080fe20000081044 */
[----:B------:R-:W-:Y:S07]  /*12640*/  LDS R68, [R2+0x8000] ;  /* 0x0080000002447984 */ /* 0x000fee0000000800 */
[----:B--2---:R-:W-:Y:S01]  /*12650*/  HMMA.1688.F32.TF32 R20, R12, R46, R100 ;  /* 0x0000002e0c14723c */ /* 0x004fe20000081064 */
[----:B------:R-:W-:Y:S04]  /*12660*/  STL.64 [R1+0x90], R8 ;  /* 0x0000900801007387 */ /* 0x000fe80000100a00 */
[----:B------:R-:W-:Y:S03]  /*12670*/  STL.64 [R1+0x98], R10 ;  /* 0x0000980a01007387 */ /* 0x000fe60000100a00 */
[----:B----4-:R-:W-:Y:S01]  /*12680*/  HMMA.1688.F32.TF32 R224, R232, R50, R240 ;  /* 0x00000032e8e0723c */ /* 0x010fe200000810f0 */
[----:B------:R-:W-:Y:S04]  /*12690*/  LDS R8, [R2+0x4500] ;  /* 0x0045000002087984 */ /* 0x000fe80000000800 */
[----:B------:R-:W-:Y:S03]  /*126a0*/  LDS R10, [R2+0x6500] ;  /* 0x00650000020a7984 */ /* 0x000fe60000000800 */
[----:B------:R-:W-:Y:S01]  /*126b0*/  IMAD.MOV.U32 R65, RZ, RZ, R6 ;  /* 0x000000ffff417224 */ /* 0x000fe200078e0006 */
[----:B------:R1:W-:Y:S01]  /*126c0*/  STL.64 [R1+0x70], R4 ;  /* 0x0000700401007387 */ /* 0x0003e20000100a00 */
[----:B------:R-:W-:Y:S01]  /*126d0*/  IMAD.MOV.U32 R64, RZ, RZ, R7 ;  /* 0x000000ffff407224 */ /* 0x000fe200078e0007 */
[----:B------:R-:W-:Y:S02]  /*126e0*/  HMMA.1688.F32.TF32 R240, R236, R54, R76 ;  /* 0x00000036ecf0723c */ /* 0x000fe4000008104c */
[----:B------:R-:W-:Y:S03]  /*126f0*/  LDS R9, [R3+0x4500] ;  /* 0x0045000003097984 */ /* 0x000fe60000000800 */
[----:B------:R-:W-:Y:S01]  /*12700*/  MOV R103, R20 ;  /* 0x0000001400677202 */ /* 0x000fe20000000f00 */
[----:B------:R-:W-:Y:S01]  /*12710*/  IMAD.MOV.U32 R102, RZ, RZ, R21 ;  /* 0x000000ffff667224 */ /* 0x000fe200078e0015 */
[----:B------:R-:W-:Y:S01]  /*12720*/  MOV R100, R23 ;  /* 0x0000001700647202 */ /* 0x000fe20000000f00 */
[----:B------:R-:W-:Y:S01]  /*12730*/  IMAD.MOV.U32 R101, RZ, RZ, R22 ;  /* 0x000000ffff657224 */ /* 0x000fe200078e0016 */
[----:B------:R-:W-:Y:S01]  /*12740*/  HMMA.1688.F32.TF32 R24, R12, R50, R96 ;  /* 0x000000320c18723c */ /* 0x000fe20000081060 */
[----:B------:R-:W2:Y:S03]  /*12750*/  LDS R11, [R3+0x6500] ;  /* 0x00650000030b7984 */ /* 0x000ea60000000800 */
[----:B------:R-:W-:Y:S01]  /*12760*/  IMAD.MOV.U32 R247, RZ, RZ, R224 ;  /* 0x000000fffff77224 */ /* 0x000fe200078e00e0 */
[----:B------:R-:W-:Y:S01]  /*12770*/  MOV R246, R225 ;  /* 0x000000e100f67202 */ /* 0x000fe20000000f00 */
[----:B------:R-:W-:Y:S01]  /*12780*/  IMAD.MOV.U32 R245, RZ, RZ, R226 ;  /* 0x000000fffff57224 */ /* 0x000fe200078e00e2 */
[----:B------:R-:W-:Y:S01]  /*12790*/  LDS R76, [R2+0x4700] ;  /* 0x00470000024c7984 */ /* 0x000fe20000000800 */
[----:B-1----:R-:W-:Y:S01]  /*127a0*/  HMMA.1688.F32.TF32 R4, R236, R58, R72 ;  /* 0x0000003aec04723c */ /* 0x002fe20000081048 */
[----:B------:R-:W-:-:S02]  /*127b0*/  IMAD.MOV.U32 R244, RZ, RZ, R227 ;  /* 0x000000fffff47224 */ /* 0x000fc400078e00e3 */
[----:B------:R-:W-:Y:S04]  /*127c0*/  LDS R78, [R2+0x6700] ;  /* 0x00670000024e7984 */ /* 0x000fe80000000800 */
[----:B------:R1:W-:Y:S01]  /*127d0*/  STL [R1+0x11c0], R240 ;  /* 0x0011c0f001007387 */ /* 0x0003e20000100800 */
[----:B------:R-:W-:Y:S03]  /*127e0*/  HMMA.1688.F32.TF32 R20, R12, R58, R104 ;  /* 0x0000003a0c14723c */ /* 0x000fe60000081068 */
[----:B------:R-:W-:Y:S04]  /*127f0*/  LDS R77, [R3+0x4700] ;  /* 0x00470000034d7984 */ /* 0x000fe80000000800 */
[----:B------:R-:W-:Y:S01]  /*12800*/  LDS R79, [R3+0x6700] ;  /* 0x00670000034f7984 */ /* 0x000fe20000000800 */
[----:B------:R-:W-:Y:S03]  /*12810*/  HMMA.1688.F32.TF32 R224, R236, R42, R88 ;  /* 0x0000002aece0723c */ /* 0x000fe60000081058 */
[----:B------:R-:W-:Y:S04]  /*12820*/  LDS R70, [R2+0xa000] ;  /* 0x00a0000002467984 */ /* 0x000fe80000000800 */
[----:B------:R-:W-:Y:S04]  /*12830*/  STL.64 [R1+0x60], R4 ;  /* 0x0000600401007387 */ /* 0x000fe80000100a00 */
[----:B------:R-:W-:Y:S04]  /*12840*/  STL.64 [R1+0x68], R6 ;  /* 0x0000680601007387 */ /* 0x000fe80000100a00 */
[----:B------:R3:W-:Y:S01]  /*12850*/  STL [R1+0x11bc], R241 ;  /* 0x0011bcf101007387 */ /* 0x0007e20000100800 */
[----:B-1----:R-:W-:-:S03]  /*12860*/  IMAD.MOV.U32 R240, RZ, RZ, R20 ;  /* 0x000000fffff07224 */ /* 0x002fc600078e0014 */
[----:B------:R1:W-:Y:S04]  /*12870*/  STL [R1+0x11b8], R242 ;  /* 0x0011b8f201007387 */ /* 0x0003e80000100800 */
[----:B------:R4:W-:Y:S01]  /*12880*/  STL [R1+0x11b4], R243 ;  /* 0x0011b4f301007387 */ /* 0x0009e20000100800 */
[----:B---3--:R-:W-:-:S03]  /*12890*/  IMAD.MOV.U32 R241, RZ, RZ, R21 ;  /* 0x000000fffff17224 */ /* 0x008fc600078e0015 */
[----:B------:R-:W-:Y:S01]  /*128a0*/  LDS R4, [R2+0x4600] ;  /* 0x0046000002047984 */ /* 0x000fe20000000800 */
[----:B-1----:R-:W-:-:S03]  /*128b0*/  MOV R242, R22 ;  /* 0x0000001600f27202 */ /* 0x002fc60000000f00 */
[----:B------:R-:W-:Y:S01]  /*128c0*/  LDS R6, [R2+0x6600] ;  /* 0x0066000002067984 */ /* 0x000fe20000000800 */
[----:B----4-:R-:W-:Y:S02]  /*128d0*/  IMAD.MOV.U32 R243, RZ, RZ, R23 ;  /* 0x000000fffff37224 */ /* 0x010fe400078e0017 */
[----:B------:R-:W-:Y:S01]  /*128e0*/  HMMA.1688.F32.TF32 R20, R12, R54, R108 ;  /* 0x000000360c14723c */ /* 0x000fe2000008106c */
[----:B------:R-:W-:Y:S04]  /*128f0*/  LDS R5, [R3+0x4600] ;  /* 0x0046000003057984 */ /* 0x000fe80000000800 */
[----:B------:R-:W1:Y:S03]  /*12900*/  LDS R7, [R3+0x6600] ;  /* 0x0066000003077984 */ /* 0x000e660000000800 */
[C---:B------:R-:W-:Y:S01]  /*12910*/  HMMA.1688.F32.TF32 R228, R236.reuse, R62, R84 ;  /* 0x0000003eece4723c */ /* 0x040fe20000081054 */
[----:B------:R-:W-:Y:S04]  /*12920*/  LDS R69, [R3+0x8000] ;  /* 0x0080000003457984 */ /* 0x000fe80000000800 */
[----:B------:R-:W-:Y:S03]  /*12930*/  LDS R71, [R3+0xa000] ;  /* 0x00a0000003477984 */ /* 0x000fe60000000800 */
[----:B------:R-:W-:Y:S01]  /*12940*/  HMMA.1688.F32.TF32 R232, R236, R66, R80 ;  /* 0x00000042ece8723c */ /* 0x000fe20000081050 */
[----:B------:R-:W-:Y:S04]  /*12950*/  LDS R72, [R2+0x8100] ;  /* 0x0081000002487984 */ /* 0x000fe80000000800 */
[----:B------:R-:W-:Y:S03]  /*12960*/  LDS R74, [R2+0xa100] ;  /* 0x00a10000024a7984 */ /* 0x000fe60000000800 */
[----:B------:R-:W-:Y:S01]  /*12970*/  IMAD.MOV.U32 R99, RZ, RZ, R20 ;  /* 0x000000ffff637224 */ /* 0x000fe200078e0014 */
[----:B------:R-:W-:Y:S01]  /*12980*/  MOV R98, R21 ;  /* 0x0000001500627202 */ /* 0x000fe20000000f00 */
[----:B------:R-:W-:Y:S01]  /*12990*/  IMAD.MOV.U32 R97, RZ, RZ, R22 ;  /* 0x000000ffff617224 */ /* 0x000fe200078e0016 */
[----:B------:R-:W-:Y:S01]  /*129a0*/  LDS R73, [R3+0x8100] ;  /* 0x0081000003497984 */ /* 0x000fe20000000800 */
[----:B------:R-:W-:-:S02]  /*129b0*/  IMAD.MOV.U32 R96, RZ, RZ, R23 ;  /* 0x000000ffff607224 */ /* 0x000fc400078e0017 */
[C---:B------:R-:W-:Y:S01]  /*129c0*/  HMMA.1688.F32.TF32 R20, R12.reuse, R66, R112 ;  /* 0x000000420c14723c */ /* 0x040fe20000081070 */
[----:B------:R-:W-:Y:S04]  /*129d0*/  STL.64 [R1+0x3b0], R24 ;  /* 0x0003b01801007387 */ /* 0x000fe80000100a00 */
[----:B------:R3:W-:Y:S04]  /*129e0*/  STL.64 [R1+0x3b8], R26 ;  /* 0x0003b81a01007387 */ /* 0x0007e80000100a00 */
[----:B------:R-:W-:Y:S04]  /*129f0*/  LDS R75, [R3+0xa100] ;  /* 0x00a10000034b7984 */ /* 0x000fe80000000800 */
[----:B------:R-:W-:Y:S01]  /*12a00*/  LDS R104, [R2+0x8200] ;  /* 0x0082000002687984 */ /* 0x000fe20000000800 */
[C---:B---3--:R-:W-:Y:S03]  /*12a10*/  HMMA.1688.F32.TF32 R24, R12.reuse, R42, R120 ;  /* 0x0000002a0c18723c */ /* 0x048fe60000081078 */
[----:B------:R-:W-:Y:S04]  /*12a20*/  LDS R106, [R2+0xa200] ;  /* 0x00a20000026a7984 */ /* 0x000fe80000000800 */
[----:B------:R-:W-:Y:S03]  /*12a30*/  LDS R105, [R3+0x8200] ;  /* 0x0082000003697984 */ /* 0x000fe60000000800 */
[----:B------:R-:W-:Y:S01]  /*12a40*/  MOV R111, R20 ;  /* 0x00000014006f7202 */ /* 0x000fe20000000f00 */
[----:B------:R-:W-:Y:S01]  /*12a50*/  IMAD.MOV.U32 R110, RZ, RZ, R21 ;  /* 0x000000ffff6e7224 */ /* 0x000fe200078e0015 */
[----:B------:R-:W-:Y:S01]  /*12a60*/  MOV R108, R23 ;  /* 0x00000017006c7202 */ /* 0x000fe20000000f00 */
[----:B------:R-:W-:Y:S01]  /*12a70*/  IMAD.MOV.U32 R109, RZ, RZ, R22 ;  /* 0x000000ffff6d7224 */ /* 0x000fe200078e0016 */
[----:B------:R-:W-:Y:S01]  /*12a80*/  LDS R107, [R3+0xa200] ;  /* 0x00a20000036b7984 */ /* 0x000fe20000000800 */
[C---:B------:R-:W-:Y:S08]  /*12a90*/  HMMA.1688.F32.TF32 R20, R12.reuse, R62, R116 ;  /* 0x0000003e0c14723c */ /* 0x040ff00000081074 */
[----:B------:R-:W-:Y:S11]  /*12aa0*/  HMMA.1688.F32.TF32 R12, R12, R38, R124 ;  /* 0x000000260c0c723c */ /* 0x000ff6000008107c */
[----:B------:R-:W-:Y:S04]  /*12ab0*/  @!UPT UIADD3 URZ, URZ, URZ, URZ ;  /* 0x0000003f3f3ff290 */ /* 0x000fe8000fffe03f */
[----:B------:R-:W-:Y:S04]  /*12ac0*/  STL.64 [R1+0x360], R20 ;  /* 0x0003601401007387 */ /* 0x000fe80000100a00 */
[----:B------:R-:W-:Y:S04]  /*12ad0*/  STL.64 [R1+0x368], R22 ;  /* 0x0003681601007387 */ /* 0x000fe80000100a00 */
[----:B------:R-:W-:Y:S04]  /*12ae0*/  STL.64 [R1+0x350], R24 ;  /* 0x0003501801007387 */ /* 0x000fe80000100a00 */
[----:B------:R-:W-:Y:S04]  /*12af0*/  STL.64 [R1+0x358], R26 ;  /* 0x0003581a01007387 */ /* 0x000fe80000100a00 */
[----:B------:R-:W-:Y:S04]  /*12b00*/  STL.64 [R1+0x2f0], R12 ;  /* 0x0002f00c01007387 */ /* 0x000fe80000100a00 */
[----:B------:R3:W-:Y:S02]  /*12b10*/  STL.64 [R1+0x2f8], R14 ;  /* 0x0002f80e01007387 */ /* 0x0007e40000100a00 */
[C---:B---3--:R-:W-:Y:S08]  /*12b20*/  HMMA.1688.F32.TF32 R12, R16.reuse, R46, R132 ;  /* 0x0000002e100c723c */ /* 0x048ff00000081084 */
[C---:B------:R-:W-:Y:S11]  /*12b30*/  HMMA.1688.F32.TF32 R20, R16.reuse, R50, R128 ;  /* 0x000000321014723c */ /* 0x040ff60000081080 */
[----:B------:R-:W-:Y:S05]  /*12b40*/  @!UPT UIADD3 URZ, URZ, URZ, URZ ;  /* 0x0000003f3f3ff290 */ /* 0x000fea000fffe03f */
[----:B------:R-:W-:Y:S01]  /*12b50*/  IMAD.MOV.U32 R135, RZ, RZ, R12 ;  /* 0x000000ffff877224 */ /* 0x000fe200078e000c */
[----:B------:R-:W-:Y:S01]  /*12b60*/  MOV R134, R13 ;  /* 0x0000000d00867202 */ /* 0x000fe20000000f00 */
[----:B------:R-:W-:Y:S02]  /*12b70*/  IMAD.MOV.U32 R133, RZ, RZ, R14 ;  /* 0x000000ffff857224 */ /* 0x000fe400078e000e */
[----:B------:R-:W-:Y:S02]  /*12b80*/  IMAD.MOV.U32 R132, RZ, RZ, R15 ;  /* 0x000000ffff847224 */ /* 0x000fe400078e000f */
[----:B------:R-:W-:Y:S08]  /*12b90*/  HMMA.1688.F32.TF32 R12, R16, R58, R136 ;  /* 0x0000003a100c723c */ /* 0x000ff00000081088 */
[----:B------:R-:W-:Y:S01]  /*12ba0*/  HMMA.1688.F32.TF32 R236, R236, R38, R92 ;  /* 0x00000026ecec723c */ /* 0x000fe2000008105c */
[----:B------:R-:W-:Y:S01]  /*12bb0*/  IMAD.MOV.U32 R131, RZ, RZ, R20 ;  /* 0x000000ffff837224 */ /* 0x000fe200078e0014 */
[----:B------:R-:W-:-:S06]  /*12bc0*/  MOV R129, R22 ;  /* 0x0000001600817202 */ /* 0x000fcc0000000f00 */
[----:B------:R-:W-:Y:S01]  /*12bd0*/  HMMA.1688.F32.TF32 R24, R16, R54, R140 ;  /* 0x000000361018723c */ /* 0x000fe2000008108c */
[----:B------:R3:W-:Y:S04]  /*12be0*/  STL [R1+0x11b0], R131 ;  /* 0x0011b08301007387 */ /* 0x0007e80000100800 */
[----:B------:R4:W-:Y:S04]  /*12bf0*/  STL [R1+0x11ac], R129 ;  /* 0x0011ac8101007387 */ /* 0x0009e80000100800 */
[----:B------:R5:W-:Y:S01]  /*12c00*/  STL.64 [R1+0x2c8], R14 ;  /* 0x0002c80e01007387 */ /* 0x000be20000100a00 */
[----:B---3--:R-:W-:Y:S01]  /*12c10*/  MOV R131, R12 ;  /* 0x0000000c00837202 */ /* 0x008fe20000000f00 */
[----:B------:R-:W-:Y:S01]  /*12c20*/  IMAD.MOV.U32 R130, RZ, RZ, R21 ;  /* 0x000000ffff827224 */ /* 0x000fe200078e0015 */
[----:B------:R-:W-:Y:S01]  /*12c30*/  MOV R126, R109 ;  /* 0x0000006d007e7202 */ /* 0x000fe20000000f00 */
[----:B------:R-:W-:Y:S01]  /*12c40*/  IMAD.MOV.U32 R128, RZ, RZ, R23 ;  /* 0x000000ffff807224 */ /* 0x000fe200078e0017 */
[----:B------:R-:W-:Y:S01]  /*12c50*/  LDS R136, [R2+0x8300] ;  /* 0x0083000002887984 */ /* 0x000fe20000000800 */
[----:B----4-:R-:W-:-:S02]  /*12c60*/  IMAD.MOV.U32 R129, RZ, RZ, R13 ;  /* 0x000000ffff817224 */ /* 0x010fc400078e000d */
[----:B------:R-:W-:Y:S01]  /*12c70*/  IMAD.MOV.U32 R127, RZ, RZ, R108 ;  /* 0x000000ffff7f7224 */ /* 0x000fe200078e006c */
[----:B------:R-:W-:Y:S01]  /*12c80*/  LDS R138, [R2+0xa300] ;  /* 0x00a30000028a7984 */ /* 0x000fe20000000800 */
[----:B-----5:R-:W-:Y:S01]  /*12c90*/  HMMA.1688.F32.TF32 R12, R16, R62, R148 ;  /* 0x0000003e100c723c */ /* 0x020fe20000081094 */
[----:B------:R-:W-:Y:S02]  /*12ca0*/  IMAD.MOV.U32 R125, RZ, RZ, R110 ;  /* 0x000000ffff7d7224 */ /* 0x000fe400078e006e */
[----:B------:R-:W-:Y:S01]  /*12cb0*/  LDS R137, [R3+0x8300] ;  /* 0x0083000003897984 */ /* 0x000fe20000000800 */
[----:B------:R-:W-:-:S03]  /*12cc0*/  IMAD.MOV.U32 R124, RZ, RZ, R111 ;  /* 0x000000ffff7c7224 */ /* 0x000fc600078e006f */
[----:B------:R-:W-:Y:S11]  /*12cd0*/  LDS R139, [R3+0xa300] ;  /* 0x00a30000038b7984 */ /* 0x000ff60000000800 */
[----:B------:R-:W-:Y:S06]  /*12ce0*/  @!UPT UIADD3 URZ, URZ, URZ, URZ ;  /* 0x0000003f3f3ff290 */ /* 0x000fec000fffe03f */
[----:B------:R-:W-:Y:S01]  /*12cf0*/  IMAD.MOV.U32 R143, RZ, RZ, R12 ;  /* 0x000000ffff8f7224 */ /* 0x000fe200078e000c */
[----:B------:R-:W-:Y:S01]  /*12d00*/  MOV R142, R13 ;  /* 0x0000000d008e7202 */ /* 0x000fe20000000f00 */
[----:B------:R-:W-:Y:S02]  /*12d10*/  IMAD.MOV.U32 R141, RZ, RZ, R14 ;  /* 0x000000ffff8d7224 */ /* 0x000fe400078e000e */
[----:B------:R-:W-:Y:S02]  /*12d20*/  IMAD.MOV.U32 R140, RZ, RZ, R15 ;  /* 0x000000ffff8c7224 */ /* 0x000fe400078e000f */
[C---:B------:R-:W-:Y:S08]  /*12d30*/  HMMA.1688.F32.TF32 R12, R16.reuse, R42, R152 ;  /* 0x0000002a100c723c */ /* 0x040ff00000081098 */
[----:B------:R-:W-:Y:S11]  /*12d40*/  HMMA.1688.F32.TF32 R20, R16, R66, R144 ;  /* 0x000000421014723c */ /* 0x000ff60000081090 */
[----:B------:R-:W-:Y:S05]  /*12d50*/  @!UPT UIADD3 URZ, URZ, URZ, URZ ;  /* 0x0000003f3f3ff290 */ /* 0x000fea000fffe03f */
[----:B------:R-:W-:Y:S01]  /*12d60*/  MOV R147, R12 ;  /* 0x0000000c00937202 */ /* 0x000fe20000000f00 */
[----:B------:R-:W-:Y:S01]  /*12d70*/  IMAD.MOV.U32 R146, RZ, RZ, R13 ;  /* 0x000000ffff927224 */ /* 0x000fe200078e000d */
[----:B------:R-:W-:Y:S01]  /*12d80*/  MOV R144, R15 ;  /* 0x0000000f00907202 */ /* 0x000fe20000000f00 */
[----:B------:R-:W-:Y:S02]  /*12d90*/  IMAD.MOV.U32 R145, RZ, RZ, R14 ;  /* 0x000000ffff917224 */ /* 0x000fe400078e000e */
[C---:B--2---:R-:W-:Y:S11]  /*12da0*/  HMMA.1688.F32.TF32 R12, R8.reuse, R50, R160 ;  /* 0x00000032080c723c */ /* 0x044ff600000810a0 */
        /* <DEDUP_REMOVED lines=13> */
[----:B------:R-:W-:Y:S01]  /*12e80*/  HMMA.1688.F32.TF32 R12, R8, R58, R168 ;  /* 0x0000003a080c723c */ /* 0x000fe200000810a8 */
[----:B------:R-:W-:Y:S07]  /*12e90*/  STL.64 [R1+0x2b0], R24 ;  /* 0x0002b01801007387 */ /* 0x000fee0000100a00 */
[----:B------:R-:W-:Y:S01]  /*12ea0*/  HMMA.1688.F32.TF32 R16, R16, R38, R156 ;  /* 0x000000261010723c */ /* 0x000fe2000008109c */
[----:B------:R-:W-:Y:S04]  /*12eb0*/  LDS R168, [R2+0x8400] ;  /* 0x0084000002a87984 */ /* 0x000fe80000000800 */
[----:B------:R-:W-:Y:S04]  /*12ec0*/  LDS R170, [R2+0xa400] ;  /* 0x00a4000002aa7984 */ /* 0x000fe80000000800 */
[----:B------:R-:W-:Y:S04]  /*12ed0*/  LDS R169, [R3+0x8400] ;  /* 0x0084000003a97984 */ /* 0x000fe80000000800 */
[----:B------:R-:W-:Y:S03]  /*12ee0*/  LDS R171, [R3+0xa400] ;  /* 0x00a4000003ab7984 */ /* 0x000fe60000000800 */
[----:B------:R-:W-:Y:S01]  /*12ef0*/  MOV R159, R12 ;  /* 0x0000000c009f7202 */ /* 0x000fe20000000f00 */
[----:B------:R-:W-:Y:S01]  /*12f00*/  IMAD.MOV.U32 R158, RZ, RZ, R13 ;  /* 0x000000ffff9e7224 */ /* 0x000fe200078e000d */
[----:B------:R-:W-:Y:S01]  /*12f10*/  MOV R156, R15 ;  /* 0x0000000f009c7202 */ /* 0x000fe20000000f00 */
[----:B------:R-:W-:-:S02]  /*12f20*/  IMAD.MOV.U32 R157, RZ, RZ, R14 ;  /* 0x000000ffff9d7224 */ /* 0x000fc400078e000e */
[C---:B------:R-:W-:Y:S01]  /*12f30*/  HMMA.1688.F32.TF32 R12, R8.reuse, R66, R176 ;  /* 0x00000042080c723c */ /* 0x040fe200000810b0 */
[----:B------:R-:W-:Y:S11]  /*12f40*/  STL.64 [R1+0x2b8], R26 ;  /* 0x0002b81a01007387 */ /* 0x000ff60000100a00 */
[----:B------:R-:W-:Y:S11]  /*12f50*/  @!UPT UIADD3 URZ, URZ, URZ, URZ ;  /* 0x0000003f3f3ff290 */ /* 0x000ff6000fffe03f */
[----:B------:R-:W-:Y:S01]  /*12f60*/  @!UPT UIADD3 URZ, URZ, URZ, URZ ;  /* 0x0000003f3f3ff290 */ /* 0x000fe2000fffe03f */
[----:B------:R-:W-:Y:S01]  /*12f70*/  IMAD.MOV.U32 R163, RZ, RZ, R12 ;  /* 0x000000ffffa37224 */ /* 0x000fe200078e000c */
[----:B------:R-:W-:Y:S01]  /*12f80*/  MOV R161, R14 ;  /* 0x0000000e00a17202 */ /* 0x000fe20000000f00 */
[----:B------:R-:W-:Y:S02]  /*12f90*/  IMAD.MOV.U32 R162, RZ, RZ, R13 ;  /* 0x000000ffffa27224 */ /* 0x000fe400078e000d */
[----:B------:R-:W-:Y:S02]  /*12fa0*/  IMAD.MOV.U32 R160, RZ, RZ, R15 ;  /* 0x000000ffffa07224 */ /* 0x000fe400078e000f */
[C---:B------:R-:W-:Y:S01]  /*12fb0*/  HMMA.1688.F32.TF32 R12, R8.reuse, R62, R180 ;  /* 0x0000003e080c723c */ /* 0x040fe200000810b4 */
[----:B------:R-:W-:Y:S04]  /*12fc0*/  STL.64 [R1+0x2a0], R20 ;  /* 0x0002a01401007387 */ /* 0x000fe80000100a00 */
[----:B------:R-:W-:Y:S04]  /*12fd0*/  STL.64 [R1+0x2a8], R22 ;  /* 0x0002a81601007387 */ /* 0x000fe80000100a00 */
[----:B------:R-:W-:Y:S04]  /*12fe0*/  STL.64 [R1+0x240], R16 ;  /* 0x0002401001007387 */ /* 0x000fe80000100a00 */
[----:B------:R2:W-:Y:S11]  /*12ff0*/  STL.64 [R1+0x248], R18 ;  /* 0x0002481201007387 */ /* 0x0005f60000100a00 */
[----:B------:R-:W-:Y:S01]  /*13000*/  IMAD.MOV.U32 R167, RZ, RZ, R12 ;  /* 0x000000ffffa77224 */ /* 0x000fe200078e000c */
[----:B--2---:R-:W-:Y:S01]  /*13010*/  HMMA.1688.F32.TF32 R16, R8, R54, R172 ;  /* 0x000000360810723c */ /* 0x004fe200000810ac */
[----:B------:R-:W-:Y:S01]  /*13020*/  MOV R166, R13 ;  /* 0x0000000d00a67202 */ /* 0x000fe20000000f00 */
[----:B------:R-:W-:-:S02]  /*13030*/  IMAD.MOV.U32 R165, RZ, RZ, R14 ;  /* 0x000000ffffa57224 */ /* 0x000fc400078e000e */
[----:B------:R-:W-:-:S04]  /*13040*/  IMAD.MOV.U32 R164, RZ, RZ, R15 ;  /* 0x000000ffffa47224 */ /* 0x000fc800078e000f */
[C---:B------:R-:W-:Y:S08]  /*13050*/  HMMA.1688.F32.TF32 R12, R8.reuse, R42, R184 ;  /* 0x0000002a080c723c */ /* 0x040ff000000810b8 */
[----:B------:R-:W-:Y:S07]  /*13060*/  HMMA.1688.F32.TF32 R8, R8, R38, R188 ;  /* 0x000000260808723c */ /* 0x000fee00000810bc */
[----:B------:R-:W-:Y:S04]  /*13070*/  STL.64 [R1+0x200], R16 ;  /* 0x0002001001007387 */ /* 0x000fe80000100a00 */
[----:B------:R-:W-:Y:S11]  /*13080*/  STL.64 [R1+0x208], R18 ;  /* 0x0002081201007387 */ /* 0x000ff60000100a00 */
[----:B------:R-:W-:Y:S01]  /*13090*/  @!UPT UIADD3 URZ, URZ, URZ, URZ ;  /* 0x0000003f3f3ff290 */ /* 0x000fe2000fffe03f */
[----:B------:R-:W-:Y:S04]  /*130a0*/  STL.64 [R1+0x1b0], R8 ;  /* 0x0001b00801007387 */ /* 0x000fe80000100a00 */
        /* <DEDUP_REMOVED lines=9> */
[----:B------:R-:W-:Y:S01]  /*13140*/  MOV R175, R12 ;  /* 0x0000000c00af7202 */ /* 0x000fe20000000f00 */
[----:B------:R-:W-:Y:S01]  /*13150*/  IMAD.MOV.U32 R174, RZ, RZ, R13 ;  /* 0x000000ffffae7224 */ /* 0x000fe200078e000d */
[----:B------:R-:W-:Y:S01]  /*13160*/  MOV R172, R15 ;  /* 0x0000000f00ac7202 */ /* 0x000fe20000000f00 */
[----:B------:R-:W-:Y:S01]  /*13170*/  IMAD.MOV.U32 R173, RZ, RZ, R14 ;  /* 0x000000ffffad7224 */ /* 0x000fe200078e000e */
[----:B------:R-:W1:Y:S04]  /*13180*/  S2R R23, SR_TID.X ;  /* 0x0000000000177919 */ /* 0x000e680000002100 */
        /* <DEDUP_REMOVED lines=8> */
[C---:B------:R-:W-:Y:S08]  /*13210*/  HMMA.1688.F32.TF32 R8, R4.reuse, R66, R208 ;  /* 0x000000420408723c */ /* 0x040ff000000810d0 */
[C---:B------:R-:W-:Y:S11]  /*13220*/  HMMA.1688.F32.TF32 R12, R4.reuse, R50, R192 ;  /* 0x00000032040c723c */ /* 0x040ff600000810c0 */
[----:B------:R-:W-:Y:S05]  /*13230*/  @!UPT UIADD3 URZ, URZ, URZ, URZ ;  /* 0x0000003f3f3ff290 */ /* 0x000fea000fffe03f */
[----:B------:R-:W-:Y:S01]  /*13240*/  IMAD.MOV.U32 R191, RZ, RZ, R8 ;  /* 0x000000ffffbf7224 */ /* 0x000fe200078e0008 */
[----:B------:R-:W-:Y:S01]  /*13250*/  MOV R189, R10 ;  /* 0x0000000a00bd7202 */ /* 0x000fe20000000f00 */
[----:B------:R-:W-:Y:S02]  /*13260*/  IMAD.MOV.U32 R190, RZ, RZ, R9 ;  /* 0x000000ffffbe7224 */ /* 0x000fe400078e0009 */
[----:B------:R-:W-:Y:S02]  /*13270*/  IMAD.MOV.U32 R188, RZ, RZ, R11 ;  /* 0x000000ffffbc7224 */ /* 0x000fe400078e000b */
[----:B------:R-:W-:Y:S02]  /*13280*/  HMMA.1688.F32.TF32 R8, R4, R62, R212 ;  /* 0x0000003e0408723c */ /* 0x000fe400000810d4 */
[----:B------:R-:W-:Y:S01]  /*13290*/  IMAD.MOV.U32 R179, RZ, RZ, R12 ;  /* 0x000000ffffb37224 */ /* 0x000fe200078e000c */
[----:B------:R-:W-:Y:S01]  /*132a0*/  MOV R177, R14 ;  /* 0x0000000e00b17202 */ /* 0x000fe20000000f00 */
[----:B------:R-:W-:-:S02]  /*132b0*/  IMAD.MOV.U32 R178, RZ, RZ, R13 ;  /* 0x000000ffffb27224 */ /* 0x000fc400078e000d */
[----:B------:R-:W-:Y:S02]  /*132c0*/  IMAD.MOV.U32 R176, RZ, RZ, R15 ;  /* 0x000000ffffb07224 */ /* 0x000fe400078e000f */
[C---:B------:R-:W-:Y:S11]  /*132d0*/  HMMA.1688.F32.TF32 R12, R4.reuse, R54, R204 ;  /* 0x00000036040c723c */ /* 0x040ff600000810cc */
[----:B------:R-:W-:Y:S05]  /*132e0*/  @!UPT UIADD3 URZ, URZ, URZ, URZ ;  /* 0x0000003f3f3ff290 */ /* 0x000fea000fffe03f */
[----:B------:R-:W-:Y:S01]  /*132f0*/  IMAD.MOV.U32 R195, RZ, RZ, R8 ;  /* 0x000000ffffc37224 */ /* 0x000fe200078e0008 */
[----:B------:R-:W-:Y:S01]  /*13300*/  MOV R194, R9 ;  /* 0x0000000900c27202 */ /* 0x000fe20000000f00 */
[----:B------:R-:W-:Y:S02]  /*13310*/  IMAD.MOV.U32 R193, RZ, RZ, R10 ;  /* 0x000000ffffc17224 */ /* 0x000fe400078e000a */
[----:B------:R-:W-:Y:S02]  /*13320*/  IMAD.MOV.U32 R192, RZ, RZ, R11 ;  /* 0x000000ffffc07224 */ /* 0x000fe400078e000b */
[C---:B------:R-:W-:Y:S01]  /*13330*/  HMMA.1688.F32.TF32 R8, R4.reuse, R42, R216 ;  /* 0x0000002a0408723c */ /* 0x040fe200000810d8 */
[----:B------:R1:W-:Y:S02]  /*13340*/  STL.64 [R1+0x170], R12 ;  /* 0x0001700c01007387 */ /* 0x0003e40000100a00 */
[C---:B-1----:R-:W-:Y:S11]  /*13350*/  LOP3.LUT R12, R23.reuse, 0x7, RZ, 0xc0, !PT ;  /* 0x00000007170c7812 */ /* 0x042ff600078ec0ff */
[----:B------:R-:W-:Y:S10]  /*13360*/  @!UPT UIADD3 URZ, URZ, URZ, URZ ;  /* 0x0000003f3f3ff290 */ /* 0x000ff4000fffe03f */
[----:B------:R-:W-:Y:S01]  /*13370*/  IMAD.MOV.U32 R199, RZ, RZ, R8 ;  /* 0x000000ffffc77224 */ /* 0x000fe200078e0008 */
[----:B------:R-:W-:Y:S01]  /*13380*/  MOV R197, R10 ;  /* 0x0000000a00c57202 */ /* 0x000fe20000000f00 */
[----:B------:R-:W-:Y:S02]  /*13390*/  IMAD.MOV.U32 R198, RZ, RZ, R9 ;  /* 0x000000ffffc67224 */ /* 0x000fe400078e0009 */
[----:B------:R-:W-:Y:S02]  /*133a0*/  IMAD.MOV.U32 R196, RZ, RZ, R11 ;  /* 0x000000ffffc47224 */ /* 0x000fe400078e000b */
[----:B------:R-:W-:Y:S01]  /*133b0*/  HMMA.1688.F32.TF32 R8, R4, R38, R220 ;  /* 0x000000260408723c */ /* 0x000fe200000810dc */
[----:B------:R-:W-:Y:S01]  /*133c0*/  IMAD R12, R12, 0x110, RZ ;  /* 0x000001100c0c7824 */ /* 0x000fe200078e02ff */
[----:B------:R-:W-:-:S04]  /*133d0*/  SHF.L.U32 R13, R23, 0x1, RZ ;  /* 0x00000001170d7819 */ /* 0x000fc800000006ff */
[----:B------:R-:W-:Y:S01]  /*133e0*/  LOP3.LUT R12, R12, 0x30, R13, 0x78, !PT ;  /* 0x000000300c0c7812 */ /* 0x000fe200078e780d */
[----:B------:R-:W-:-:S03]  /*133f0*/  IMAD.U32 R4, RZ, RZ, UR4 ;  /* 0x00000004ff047e24 */ /* 0x000fc6000f8e00ff */
[----:B------:R-:W-:Y:S01]  /*13400*/  LOP3.LUT R12, R12, 0x40, RZ, 0x3c, !PT ;  /* 0x000000400c0c7812 */ /* 0x000fe200078e3cff */
[----:B------:R-:W-:Y:S03]  /*13410*/  STL.64 [R1+0x178], R14 ;  /* 0x0001780e01007387 */ /* 0x000fe60000100a00 */
[----:B------:R-:W-:-:S05]  /*13420*/  LEA R32, R4, R12, 0xe ;  /* 0x0000000c04207211 */ /* 0x000fca00078e70ff */
[----:B------:R-:W1:Y:S04]  /*13430*/  LDSM.16.M88.4 R4, [R32+0x40000] ;  /* 0x040000002004783b */ /* 0x000e680000000200 */
[----:B------:R-:W-:Y:S04]  /*13440*/  STL.64 [R1+0xc0], R8 ;  /* 0x0000c00801007387 */ /* 0x000fe80000100a00 */
[----:B------:R-:W-:Y:S04]  /*13450*/  STL.64 [R1+0xc8], R10 ;  /* 0x0000c80a01007387 */ /* 0x000fe80000100a00 */
[----:B------:R-:W2:Y:S04]  /*13460*/  LDL.LU R88, [R1+0x160] ;  /* 0x0001600001587983 */ /* 0x000ea80000300800 */
[----:B------:R-:W2:Y:S04]  /*13470*/  LDL.LU R89, [R1+0x164] ;  /* 0x0001640001597983 */ /* 0x000ea80000300800 */
[----:B------:R-:W2:Y:S04]  /*13480*/  LDL.LU R90, [R1+0x168] ;  /* 0x00016800015a7983 */ /* 0x000ea80000300800 */
[----:B------:R-:W-:Y:S04]  /*13490*/  STL [R1+0x3d0], R32 ;  /* 0x0003d02001007387 */ /* 0x000fe80000100800 */
[----:B------:R-:W2:Y:S04]  /*134a0*/  LDL.LU R91, [R1+0x16c] ;  /* 0x00016c00015b7983 */ /* 0x000ea80000300800 */
[----:B------:R-:W3:Y:S04]  /*134b0*/  LDL.LU R84, [R1+0x1e0] ;  /* 0x0001e00001547983 */ /* 0x000ee80000300800 */
[----:B------:R-:W3:Y:S04]  /*134c0*/  LDL.LU R85, [R1+0x1e4] ;  /* 0x0001e40001557983 */ /* 0x000ee80000300800 */
[----:B------:R-:W3:Y:S04]  /*134d0*/  LDL.LU R86, [R1+0x1e8] ;  /* 0x0001e80001567983 */ /* 0x000ee80000300800 */
[----:B------:R-:W3:Y:S04]  /*134e0*/  LDL.LU R87, [R1+0x1ec] ;  /* 0x0001ec0001577983 */ /* 0x000ee80000300800 */
[----:B------:R-:W4:Y:S04]  /*134f0*/  LDL.LU R92, [R1+0x270] ;  /* 0x00027000015c7983 */ /* 0x000f280000300800 */
[----:B------:R-:W4:Y:S04]  /*13500*/  LDL.LU R93, [R1+0x274] ;  /* 0x00027400015d7983 */ /* 0x000f280000300800 */
[----:B------:R-:W4:Y:S04]  /*13510*/  LDL.LU R94, [R1+0x278] ;  /* 0x00027800015e7983 */ /* 0x000f280000300800 */
[----:B------:R-:W4:Y:S04]  /*13520*/  LDL.LU R95, [R1+0x27c] ;  /* 0x00027c00015f7983 */ /* 0x000f280000300800 */
[----:B------:R-:W5:Y:S04]  /*13530*/  LDL.LU R112, [R1+0x340] ;  /* 0x0003400001707983 */ /* 0x000f680000300800 */
[----:B------:R-:W5:Y:S04]  /*13540*/  LDL.LU R113, [R1+0x344] ;  /* 0x0003440001717983 */ /* 0x000f680000300800 */
[----:B------:R-:W5:Y:S04]  /*13550*/  LDL.LU R114, [R1+0x348] ;  /* 0x0003480001727983 */ /* 0x000f680000300800 */
[----:B------:R-:W5:Y:S04]  /*13560*/  LDL.LU R115, [R1+0x34c] ;  /* 0x00034c0001737983 */ /* 0x000f680000300800 */
[----:B------:R-:W1:Y:S04]  /*13570*/  LDSM.16.M88.4 R8, [R32+0x40800] ;  /* 0x040800002008783b */ /* 0x000e680000000200 */
[----:B------:R-:W1:Y:S04]  /*13580*/  LDSM.16.M88.4 R12, [R32+0x41000] ;  /* 0x04100000200c783b */ /* 0x000e680000000200 */
[----:B------:R-:W1:Y:S04]  /*13590*/  LDSM.16.M88.4 R16, [R32+0x41800] ;  /* 0x041800002010783b */ /* 0x000e680000000200 */
[----:B------:R-:W1:Y:S04]  /*135a0*/  LDSM.16.M88.4 R20, [R32+0x42000] ;  /* 0x042000002014783b */ /* 0x000e680000000200 */
[----:B------:R-:W1:Y:S04]  /*135b0*/  LDSM.16.M88.4 R24, [R32+0x42800] ;  /* 0x042800002018783b */ /* 0x000e680000000200 */
[----:B------:R-:W1:Y:S04]  /*135c0*/  LDSM.16.M88.4 R28, [R32+0x43000] ;  /* 0x04300000201c783b */ /* 0x000e680000000200 */
[----:B------:R-:W1:Y:S04]  /*135d0*/  LDSM.16.M88.4 R32, [R32+0x43800] ;  /* 0x043800002020783b */ /* 0x000e680000000200 */
[----:B-1----:R-:W-:Y:S04]  /*135e0*/  STL [R1+0x113c], R6 ;  /* 0x00113c0601007387 */ /* 0x002fe80000100800 */
        /* <DEDUP_REMOVED lines=13> */
[----:B------:R-:W2:Y:S04]  /*136c0*/  LDL.LU R80, [R1+0xb0] ;  /* 0x0000b00001507983 */ /* 0x000ea80000300800 */
[----:B------:R-:W2:Y:S04]  /*136d0*/  LDL.LU R81, [R1+0xb4] ;  /* 0x0000b40001517983 */ /* 0x000ea80000300800 */
[----:B------:R-:W2:Y:S04]  /*136e0*/  LDL.LU R82, [R1+0xb8] ;  /* 0x0000b80001527983 */ /* 0x000ea80000300800 */
[----:B------:R-:W2:Y:S04]  /*136f0*/  LDL.LU R83, [R1+0xbc] ;  /* 0x0000bc0001537983 */ /* 0x000ea80000300800 */
[----:B------:R1:W-:Y:S04]  /*13700*/  STL [R1+0x1168], R34 ;  /* 0x0011682201007387 */ /* 0x0003e80000100800 */
[----:B------:R1:W-:Y:S01]  /*13710*/  STL [R1+0x1164], R35 ;  /* 0x0011642301007387 */ /* 0x0003e20000100800 */
[C---:B----4-:R-:W-:Y:S08]  /*13720*/  HMMA.1688.F32.TF32 R92, R76.reuse, R46, R92 ;  /* 0x0000002e4c5c723c */ /* 0x050ff0000008105c */
[----:B-----5:R-:W-:Y:S11]  /*13730*/  HMMA.1688.F32.TF32 R112, R76, R50, R112 ;  /* 0x000000324c70723c */ /* 0x020ff60000081070 */
[----:B------:R-:W-:Y:S05]  /*13740*/  @!UPT UIADD3 URZ, URZ, URZ, URZ ;  /* 0x0000003f3f3ff290 */ /* 0x000fea000fffe03f */
[----:B-1----:R-:W-:Y:S02]  /*13750*/  IMAD.MOV.U32 R34, RZ, RZ, R94 ;  /* 0x000000ffff227224 */ /* 0x002fe400078e005e */
[----:B------:R-:W-:-:S05]  /*13760*/  IMAD.MOV.U32 R35, RZ, RZ, R95 ;  /* 0x000000ffff237224 */ /* 0x000fca00078e005f */
[----:B------:R-:W-:Y:S04]  /*13770*/  STL.64 [R1+0x340], R112 ;  /* 0x0003407001007387 */ /* 0x000fe80000100a00 */
[----:B------:R-:W-:Y:S04]  /*13780*/  STL.64 [R1+0x348], R114 ;  /* 0x0003487201007387 */ /* 0x000fe80000100a00 */
[----:B------:R3:W-:Y:S02]  /*13790*/  STL.64 [R1+0x270], R92 ;  /* 0x0002705c01007387 */ /* 0x0007e40000100a00 */
[C---:B---3--:R-:W-:Y:S02]  /*137a0*/  HMMA.1688.F32.TF32 R92, R76.reuse, R58, R84 ;  /* 0x0000003a4c5c723c */ /* 0x048fe40000081054 */
[----:B------:R-:W-:Y:S04]  /*137b0*/  STL [R1+0x1170], R35 ;  /* 0x0011702301007387 */ /* 0x000fe80000100800 */
[----:B------:R-:W-:Y:S04]  /*137c0*/  STL [R1+0x116c], R34 ;  /* 0x00116c2201007387 */ /* 0x000fe80000100800 */
[----:B------:R-:W3:Y:S11]  /*137d0*/  LDL.LU R84, [R1+0x80] ;  /* 0x0000800001547983 */ /* 0x000ef60000300800 */
[----:B------:R-:W-:Y:S02]  /*137e0*/  @!UPT UIADD3 URZ, URZ, URZ, URZ ;  /* 0x0000003f3f3ff290 */ /* 0x000fe4000fffe03f */
[----:B------:R1:W-:Y:S04]  /*137f0*/  STL.64 [R1+0x1e0], R92 ;  /* 0x0001e05c01007387 */ /* 0x0003e80000100a00 */
[----:B------:R4:W-:Y:S04]  /*13800*/  STL.64 [R1+0x1e8], R94 ;  /* 0x0001e85e01007387 */ /* 0x0009e80000100a00 */
[----:B------:R-:W3:Y:S04]  /*13810*/  LDL.LU R85, [R1+0x84] ;  /* 0x0000840001557983 */ /* 0x000ee80000300800 */
[----:B------:R-:W3:Y:S04]  /*13820*/  LDL.LU R86, [R1+0x88] ;  /* 0x0000880001567983 */ /* 0x000ee80000300800 */
[----:B------:R-:W3:Y:S01]  /*13830*/  LDL.LU R87, [R1+0x8c] ;  /* 0x00008c0001577983 */ /* 0x000ee20000300800 */
[C---:B--2---:R-:W-:Y:S03]  /*13840*/  HMMA.1688.F32.TF32 R88, R76.reuse, R54, R88 ;  /* 0x000000364c58723c */ /* 0x044fe60000081058 */
[----:B-1----:R-:W2:Y:S04]  /*13850*/  LDL.LU R92, [R1+0x40] ;  /* 0x00004000015c7983 */ /* 0x002ea80000300800 */
[----:B------:R-:W2:Y:S04]  /*13860*/  LDL.LU R93, [R1+0x44] ;  /* 0x00004400015d7983 */ /* 0x000ea80000300800 */
[----:B----4-:R-:W2:Y:S04]  /*13870*/  LDL.LU R94, [R1+0x48] ;  /* 0x00004800015e7983 */ /* 0x010ea80000300800 */
[----:B------:R-:W2:Y:S04]  /*13880*/  LDL.LU R95, [R1+0x4c] ;  /* 0x00004c00015f7983 */ /* 0x000ea80000300800 */
[----:B------:R-:W4:Y:S01]  /*13890*/  LDL.LU R112, [R1+0x50] ;  /* 0x0000500001707983 */ /* 0x000f220000300800 */
[----:B------:R-:W-:Y:S03]  /*138a0*/  HMMA.1688.F32.TF32 R80, R76, R66, R80 ;  /* 0x000000424c50723c */ /* 0x000fe60000081050 */
[----:B------:R-:W4:Y:S04]  /*138b0*/  LDL.LU R113, [R1+0x54] ;  /* 0x0000540001717983 */ /* 0x000f280000300800 */
[----:B------:R-:W4:Y:S04]  /*138c0*/  LDL.LU R114, [R1+0x58] ;  /* 0x0000580001727983 */ /* 0x000f280000300800 */
[----:B------:R-:W4:Y:S01]  /*138d0*/  LDL.LU R115, [R1+0x5c] ;  /* 0x00005c0001737983 */ /* 0x000f220000300800 */
[----:B------:R-:W-:Y:S01]  /*138e0*/  MOV R27, R91 ;  /* 0x0000005b001b7202 */ /* 0x000fe20000000f00 */
[----:B------:R-:W-:Y:S01]  /*138f0*/  IMAD.MOV.U32 R26, RZ, RZ, R90 ;  /* 0x000000ffff1a7224 */ /* 0x000fe200078e005a */
[----:B------:R-:W-:Y:S01]  /*13900*/  MOV R30, R88 ;  /* 0x00000058001e7202 */ /* 0x000fe20000000f00 */
[----:B------:R-:W-:-:S02]  /*13910*/  IMAD.MOV.U32 R31, RZ, RZ, R89 ;  /* 0x000000ffff1f7224 */ /* 0x000fc400078e0059 */
[----:B------:R-:W-:Y:S04]  /*13920*/  STL [R1+0x1180], R27 ;  /* 0x0011801b01007387 */ /* 0x000fe80000100800 */
[----:B------:R-:W-:Y:S04]  /*13930*/  STL [R1+0x117c], R26 ;  /* 0x00117c1a01007387 */ /* 0x000fe80000100800 */
[----:B------:R-:W-:Y:S01]  /*13940*/  STL [R1+0x1178], R31 ;  /* 0x0011781f01007387 */ /* 0x000fe20000100800 */
[----:B------:R-:W-:-:S03]  /*13950*/  IMAD.MOV.U32 R35, RZ, RZ, R82 ;  /* 0x000000ffff237224 */ /* 0x000fc600078e0052 */
[----:B------:R-:W-:Y:S01]  /*13960*/  STL [R1+0x1174], R30 ;  /* 0x0011741e01007387 */ /* 0x000fe20000100800 */
[----:B------:R-:W-:-:S03]  /*13970*/  IMAD.MOV.U32 R34, RZ, RZ, R83 ;  /* 0x000000ffff227224 */ /* 0x000fc600078e0053 */
[----:B------:R1:W-:Y:S04]  /*13980*/  STL.64 [R1+0xb0], R80 ;  /* 0x0000b05001007387 */ /* 0x0003e80000100a00 */
[----:B-1----:R-:W5:Y:S04]  /*13990*/  LDL.LU R80, [R1+0x330] ;  /* 0x0003300001507983 */ /* 0x002f680000300800 */
[----:B------:R-:W5:Y:S04]  /*139a0*/  LDL.LU R81, [R1+0x334] ;  /* 0x0003340001517983 */ /* 0x000f680000300800 */
[----:B------:R-:W5:Y:S04]  /*139b0*/  LDL.LU R82, [R1+0x338] ;  /* 0x0003380001527983 */ /* 0x000f680000300800 */
[----:B------:R-:W5:Y:S04]  /*139c0*/  LDL.LU R83, [R1+0x33c] ;  /* 0x00033c0001537983 */ /* 0x000f680000300800 */
[----:B------:R-:W5:Y:S04]  /*139d0*/  LDL.LU R88, [R1+0x20] ;  /* 0x0000200001587983 */ /* 0x000f680000300800 */
[----:B------:R-:W5:Y:S04]  /*139e0*/  LDL.LU R89, [R1+0x24] ;  /* 0x0000240001597983 */ /* 0x000f680000300800 */
[----:B------:R-:W5:Y:S04]  /*139f0*/  LDL.LU R90, [R1+0x28] ;  /* 0x00002800015a7983 */ /* 0x000f680000300800 */
[----:B------:R-:W5:Y:S04]  /*13a00*/  LDL.LU R91, [R1+0x2c] ;  /* 0x00002c00015b7983 */ /* 0x000f680000300800 */
[----:B------:R-:W-:Y:S04]  /*13a10*/  STL [R1+0x1188], R34 ;  /* 0x0011882201007387 */ /* 0x000fe80000100800 */
[----:B------:R1:W-:Y:S01]  /*13a20*/  STL [R1+0x1184], R35 ;  /* 0x0011842301007387 */ /* 0x0003e20000100800 */
[----:B---3--:R-:W-:Y:S11]  /*13a30*/  HMMA.1688.F32.TF32 R84, R76, R62, R84 ;  /* 0x0000003e4c54723c */ /* 0x008ff60000081054 */
[----:B------:R-:W-:Y:S11]  /*13a40*/  @!UPT UIADD3 URZ, URZ, URZ, URZ ;  /* 0x0000003f3f3ff290 */ /* 0x000ff6000fffe03f */
[----:B------:R-:W-:Y:S02]  /*13a50*/  @!UPT UIADD3 URZ, URZ, URZ, URZ ;  /* 0x0000003f3f3ff290 */ /* 0x000fe4000fffe03f */
[----:B------:R-:W-:Y:S01]  /*13a60*/  MOV R27, R84 ;  /* 0x00000054001b7202 */ /* 0x000fe20000000f00 */
[----:B------:R-:W-:Y:S01]  /*13a70*/  IMAD.MOV.U32 R26, RZ, RZ, R85 ;  /* 0x000000ffff1a7224 */ /* 0x000fe200078e0055 */
[----:B------:R-:W3:Y:S01]  /*13a80*/  LDL.LU R84, [R1+0x320] ;  /* 0x0003200001547983 */ /* 0x000ee20000300800 */
[----:B------:R-:W-:-:S03]  /*13a90*/  IMAD.MOV.U32 R31, RZ, RZ, R86 ;  /* 0x000000ffff1f7224 */ /* 0x000fc600078e0056 */
[----:B------:R-:W3:Y:S04]  /*13aa0*/  LDL.LU R85, [R1+0x324] ;  /* 0x0003240001557983 */ /* 0x000ee80000300800 */
[----:B------:R-:W3:Y:S01]  /*13ab0*/  LDL.LU R86, [R1+0x328] ;  /* 0x0003280001567983 */ /* 0x000ee20000300800 */
[C---:B----4-:R-:W-:Y:S08]  /*13ac0*/  HMMA.1688.F32.TF32 R112, R76.reuse, R42, R112 ;  /* 0x0000002a4c70723c */ /* 0x050ff00000081070 */
[----:B--2---:R-:W-:Y:S01]  /*13ad0*/  HMMA.1688.F32.TF32 R76, R76, R38, R92 ;  /* 0x000000264c4c723c */ /* 0x004fe2000008105c */
[----:B------:R-:W-:Y:S11]  /*13ae0*/  MOV R30, R87 ;  /* 0x00000057001e7202 */ /* 0x000ff60000000f00 */
[----:B------:R-:W-:Y:S11]  /*13af0*/  @!UPT UIADD3 URZ, URZ, URZ, URZ ;  /* 0x0000003f3f3ff290 */ /* 0x000ff6000fffe03f */
[----:B------:R-:W-:Y:S01]  /*13b00*/  @!UPT UIADD3 URZ, URZ, URZ, URZ ;  /* 0x0000003f3f3ff290 */ /* 0x000fe2000fffe03f */
[----:B------:R-:W-:Y:S01]  /*13b10*/  IMAD.MOV.U32 R22, RZ, RZ, R76 ;  /* 0x000000ffff167224 */ /* 0x000fe200078e004c */
[----:B------:R-:W-:Y:S01]  /*13b20*/  MOV R18, R78 ;  /* 0x0000004e00127202 */ /* 0x000fe20000000f00 */
[----:B------:R-:W-:Y:S02]  /*13b30*/  IMAD.MOV.U32 R23, RZ, RZ, R77 ;  /* 0x000000ffff177224 */ /* 0x000fe400078e004d */
[----:B------:R-:W-:Y:S02]  /*13b40*/  IMAD.MOV.U32 R19, RZ, RZ, R79 ;  /* 0x000000ffff137224 */ /* 0x000fe400078e004f */
[----:B-----5:R-:W-:Y:S01]  /*13b50*/  HMMA.1688.F32.TF32 R76, R68, R4, R80 ;  /* 0x00000004444c723c */ /* 0x020fe20000081050 */
[----:B------:R-:W-:Y:S01]  /*13b60*/  IMAD.MOV.U32 R87, RZ, RZ, R252 ;  /* 0x000000ffff577224 */ /* 0x000fe200078e00fc */
[----:B------:R-:W-:Y:S01]  /*13b70*/  STL [R1+0x1198], R30 ;  /* 0x0011981e01007387 */ /* 0x000fe20000100800 */
[----:B-1----:R-:W-:Y:S01]  /*13b80*/  MOV R35, R115 ;  /* 0x0000007300237202 */ /* 0x002fe20000000f00 */
[----:B------:R-:W-:-:S02]  /*13b90*/  IMAD.MOV.U32 R34, RZ, RZ, R114 ;  /* 0x000000ffff227224 */ /* 0x000fc400078e0072 */
[----:B------:R-:W-:Y:S04]  /*13ba0*/  STL [R1+0x1194], R31 ;  /* 0x0011941f01007387 */ /* 0x000fe80000100800 */
[----:B------:R-:W-:Y:S04]  /*13bb0*/  STL [R1+0x1190], R27 ;  /* 0x0011901b01007387 */ /* 0x000fe80000100800 */
[----:B------:R-:W-:Y:S04]  /*13bc0*/  STL [R1+0x118c], R26 ;  /* 0x00118c1a01007387 */ /* 0x000fe80000100800 */
[----:B------:R1:W-:Y:S06]  /*13bd0*/  STL.64 [R1+0x50], R112 ;  /* 0x0000507001007387 */ /* 0x0003ec0000100a00 */
[----:B------:R-:W-:Y:S01]  /*13be0*/  IMAD.MOV.U32 R10, RZ, RZ, R76 ;  /* 0x000000ffff0a7224 */ /* 0x000fe200078e004c */
[----:B------:R-:W-:Y:S01]  /*13bf0*/  MOV R6, R77 ;  /* 0x0000004d00067202 */ /* 0x000fe20000000f00 */
[----:B------:R-:W-:-:S02]  /*13c00*/  IMAD.MOV.U32 R7, RZ, RZ, R78 ;  /* 0x000000ffff077224 */ /* 0x000fc400078e004e */
[----:B------:R-:W-:Y:S02]  /*13c10*/  IMAD.MOV.U32 R252, RZ, RZ, R79 ;  /* 0x000000fffffc7224 */ /* 0x000fe400078e004f */
[----:B------:R-:W-:Y:S01]  /*13c20*/  HMMA.1688.F32.TF32 R76, R68, R8, R88 ;  /* 0x00000008444c723c */ /* 0x000fe20000081058 */
[----:B------:R-:W-:Y:S04]  /*13c30*/  STL [R1+0x11a0], R35 ;  /* 0x0011a02301007387 */ /* 0x000fe80000100800 */
[----:B------:R-:W-:Y:S04]  /*13c40*/  STL [R1+0x119c], R34 ;  /* 0x00119c2201007387 */ /* 0x000fe80000100800 */
[----:B------:R2:W-:Y:S04]  /*13c50*/  STL [R1+0x11a8], R23 ;  /* 0x0011a81701007387 */ /* 0x0005e80000100800 */
[----:B------:R4:W-:Y:S01]  /*13c60*/  STL [R1+0x11a4], R22 ;  /* 0x0011a41601007387 */ /* 0x0009e20000100800 */
[----:B------:R-:W-:-:S03]  /*13c70*/  IMAD.MOV.U32 R115, RZ, RZ, R244 ;  /* 0x000000ffff737224 */ /* 0x000fc600078e00f4 */
[----:B------:R-:W5:Y:S01]  /*13c80*/  LDL.LU R80, [R1] ;  /* 0x0000000001507983 */ /* 0x000f620000300800 */
[----:B------:R-:W-:-:S03]  /*13c90*/  IMAD.MOV.U32 R114, RZ, RZ, R245 ;  /* 0x000000ffff727224 */ /* 0x000fc600078e00f5 */
[----:B------:R-:W5:Y:S01]  /*13ca0*/  LDL.LU R81, [R1+0x4] ;  /* 0x0000040001517983 */ /* 0x000f620000300800 */
[----:B-1----:R-:W-:-:S03]  /*13cb0*/  MOV R113, R246 ;  /* 0x000000f600717202 */ /* 0x002fc60000000f00 */
[----:B------:R-:W5:Y:S01]  /*13cc0*/  LDL.LU R82, [R1+0x8] ;  /* 0x0000080001527983 */ /* 0x000f620000300800 */
[----:B------:R-:W-:-:S03]  /*13cd0*/  IMAD.MOV.U32 R112, RZ, RZ, R247 ;  /* 0x000000ffff707224 */ /* 0x000fc600078e00f7 */
[----:B------:R-:W5:Y:S04]  /*13ce0*/  LDL.LU R83, [R1+0xc] ;  /* 0x00000c0001537983 */ /* 0x000f680000300800 */
        /* <DEDUP_REMOVED lines=8> */
[----:B------:R-:W5:Y:S01]  /*13d70*/  LDL.LU R116, [R1+0x260] ;  /* 0x0002600001747983 */ /* 0x000f620000300800 */
[----:B------:R-:W-:-:S03]  /*13d80*/  MOV R30, R76 ;  /* 0x0000004c001e7202 */ /* 0x000fc60000000f00 */
[----:B------:R-:W5:Y:S01]  /*13d90*/  LDL.LU R117, [R1+0x264] ;  /* 0x0002640001757983 */ /* 0x000f620000300800 */
[----:B------:R-:W-:Y:S01]  /*13da0*/  IMAD.MOV.U32 R31, RZ, RZ, R77 ;  /* 0x000000ffff1f7224 */ /* 0x000fe200078e004d */
[----:B------:R-:W-:Y:S02]  /*13db0*/  MOV R26, R79 ;  /* 0x0000004f001a7202 */ /* 0x000fe40000000f00 */
[----:B------:R-:W5:Y:S01]  /*13dc0*/  LDL.LU R118, [R1+0x268] ;  /* 0x0002680001767983 */ /* 0x000f620000300800 */
[----:B------:R-:W-:Y:S01]  /*13dd0*/  IMAD.MOV.U32 R27, RZ, RZ, R78 ;  /* 0x000000ffff1b7224 */ /* 0x000fe200078e004e */
[----:B------:R-:W-:Y:S02]  /*13de0*/  MOV R94, R248 ;  /* 0x000000f8005e7202 */ /* 0x000fe40000000f00 */
[----:B------:R-:W5:Y:S04]  /*13df0*/  LDL.LU R119, [R1+0x26c] ;  /* 0x00026c0001777983 */ /* 0x000f680000300800 */
[----:B------:R-:W5:Y:S04]  /*13e00*/  LDL.LU R92, [R1+0x150] ;  /* 0x00015000015c7983 */ /* 0x000f680000300800 */
[----:B------:R-:W5:Y:S04]  /*13e10*/  LDL.LU R93, [R1+0x154] ;  /* 0x00015400015d7983 */ /* 0x000f680000300800 */
[----:B------:R-:W5:Y:S01]  /*13e20*/  LDL.LU R248, [R1+0x11d0] ;  /* 0x0011d00001f87983 */ /* 0x000f620000300800 */
[----:B---3--:R-:W-:Y:S07]  /*13e30*/  HMMA.1688.F32.TF32 R76, R68, R12, R84 ;  /* 0x0000000c444c723c */ /* 0x008fee0000081054 */
[----:B------:R-:W-:Y:S01]  /*13e40*/  MOV R84, R249 ;  /* 0x000000f900547202 */ /* 0x000fe20000000f00 */
[----:B------:R-:W-:Y:S01]  /*13e50*/  IMAD.MOV.U32 R85, RZ, RZ, R250 ;  /* 0x000000ffff557224 */ /* 0x000fe200078e00fa */
[----:B------:R-:W3:Y:S01]  /*13e60*/  LDL.LU R249, [R1+0x11cc] ;  /* 0x0011cc0001f97983 */ /* 0x000ee20000300800 */
[----:B------:R-:W-:-:S03]  /*13e70*/  IMAD.MOV.U32 R86, RZ, RZ, R251 ;  /* 0x000000ffff567224 */ /* 0x000fc600078e00fb */
[----:B------:R-:W3:Y:S04]  /*13e80*/  LDL.LU R250, [R1+0x11c8] ;  /* 0x0011c80001fa7983 */ /* 0x000ee80000300800 */
[----:B------:R-:W3:Y:S01]  /*13e90*/  LDL.LU R251, [R1+0x11c4] ;  /* 0x0011c40001fb7983 */ /* 0x000ee20000300800 */
[----:B------:R-:W-:Y:S01]  /*13ea0*/  IMAD.MOV.U32 R90, RZ, RZ, R45 ;  /* 0x000000ffff5a7224 */ /* 0x000fe200078e002d */
[----:B------:R-:W-:-:S05]  /*13eb0*/  MOV R91, R44 ;  /* 0x0000002c005b7202 */ /* 0x000fca0000000f00 */
[----:B--2---:R-:W-:Y:S01]  /*13ec0*/  IMAD.MOV.U32 R23, RZ, RZ, R76 ;  /* 0x000000ffff177224 */ /* 0x004fe200078e004c */
[----:B------:R-:W-:Y:S01]  /*13ed0*/  MOV R35, R78 ;  /* 0x0000004e00237202 */ /* 0x000fe20000000f00 */
[----:B----4-:R-:W-:Y:S02]  /*13ee0*/  IMAD.MOV.U32 R22, RZ, RZ, R77 ;  /* 0x000000ffff167224 */ /* 0x010fe400078e004d */
[----:B------:R-:W-:Y:S01]  /*13ef0*/  IMAD.MOV.U32 R34, RZ, RZ, R79 ;  /* 0x000000ffff227224 */ /* 0x000fe200078e004f */
[----:B------:R-:W-:Y:S01]  /*13f00*/  HMMA.1688.F32.TF32 R44, R72, R4, R112 ;  /* 0x00000004482c723c */ /* 0x000fe20000081070 */
[----:B------:R-:W2:Y:S07]  /*13f10*/  LDL.LU R87, [R1+0x13c] ;  /* 0x00013c0001577983 */ /* 0x000eae0000300800 */
[----:B-----5:R-:W-:Y:S07]  /*13f20*/  HMMA.1688.F32.TF32 R76, R68, R16, R80 ;  /* 0x00000010444c723c */ /* 0x020fee0000081050 */
[----:B------:R-:W-:Y:S01]  /*13f30*/  MOV R82, R37 ;  /* 0x0000002500527202 */ /* 0x000fe20000000f00 */
[----:B------:R-:W-:-:S02]  /*13f40*/  IMAD.MOV.U32 R83, RZ, RZ, R36 ;  /* 0x000000ffff537224 */ /* 0x000fc400078e0024 */
[----:B------:R-:W-:Y:S02]  /*13f50*/  IMAD.MOV.U32 R80, RZ, RZ, R41 ;  /* 0x000000ffff507224 */ /* 0x000fe400078e0029 */
[----:B------:R-:W-:Y:S01]  /*13f60*/  IMAD.MOV.U32 R81, RZ, RZ, R40 ;  /* 0x000000ffff517224 */ /* 0x000fe200078e0028 */
[C---:B------:R-:W-:Y:S08]  /*13f70*/  HMMA.1688.F32.TF32 R244, R68.reuse, R24, R244 ;  /* 0x0000001844f4723c */ /* 0x040ff000000810f4 */
[C---:B------:R-:W-:Y:S08]  /*13f80*/  HMMA.1688.F32.TF32 R36, R68.reuse, R28, R120 ;  /* 0x0000001c4424723c */ /* 0x040ff00000081078 */
[C---:B------:R-:W-:Y:S08]  /*13f90*/  HMMA.1688.F32.TF32 R40, R68.reuse, R32, R116 ;  /* 0x000000204428723c */ /* 0x040ff00000081074 */
[----:B---3--:R-:W-:Y:S11]  /*13fa0*/  HMMA.1688.F32.TF32 R248, R68, R20, R248 ;  /* 0x0000001444f8723c */ /* 0x008ff600000810f8 */
[----:B------:R-:W-:Y:S11]  /*13fb0*/  @!UPT UIADD3 URZ, URZ, URZ, URZ ;  /* 0x0000003f3f3ff290 */ /* 0x000ff6000fffe03f */
[----:B------:R-:W-:Y:S01]  /*13fc0*/  @!UPT UIADD3 URZ, URZ, URZ, URZ ;  /* 0x0000003f3f3ff290 */ /* 0x000fe2000fffe03f */
[----:B------:R-:W-:Y:S04]  /*13fd0*/  STL.64 [R1+0x1080], R250 ;  /* 0x001080fa01007387 */ /* 0x000fe80000100a00 */
[----:B------:R-:W-:Y:S04]  /*13fe0*/  STL.64 [R1+0x1078], R248 ;  /* 0x001078f801007387 */ /* 0x000fe80000100a00 */
[----:B------:R1:W-:Y:S04]  /*13ff0*/  STL.64 [R1+0x1090], R246 ;  /* 0x001090f601007387 */ /* 0x0003e80000100a00 */
[----:B------:R3:W-:Y:S04]  /*14000*/  STL.64 [R1+0x1088], R244 ;  /* 0x001088f401007387 */ /* 0x0007e80000100a00 */
[----:B------:R-:W-:Y:S04]  /*14010*/  STL.64 [R1+0x10a0], R38 ;  /* 0x0010a02601007387 */ /* 0x000fe80000100a00 */
[----:B------:R4:W-:Y:S04]  /*14020*/  STL.64 [R1+0x1098], R36 ;  /* 0x0010982401007387 */ /* 0x0009e80000100a00 */
[----:B------:R-:W-:Y:S04]  /*14030*/  STL.64 [R1+0x10c0], R42 ;  /* 0x0010c02a01007387 */ /* 0x000fe80000100a00 */
[----:B------:R-:W-:Y:S04]  /*14040*/  STL.64 [R1+0x10b8], R40 ;  /* 0x0010b82801007387 */ /* 0x000fe80000100a00 */
[----:B------:R-:W-:Y:S04]  /*14050*/  STL.64 [R1+0x10d0], R46 ;  /* 0x0010d02e01007387 */ /* 0x000fe80000100a00 */
[----:B------:R-:W-:Y:S04]  /*14060*/  STL.64 [R1+0x10c8], R44 ;  /* 0x0010c82c01007387 */ /* 0x000fe80000100a00 */
[----:B------:R-:W5:Y:S04]  /*14070*/  LDL.LU R116, [R1+0x110] ;  /* 0x0001100001747983 */ /* 0x000f680000300800 */
[----:B------:R-:W5:Y:S01]  /*14080*/  LDL.LU R117, [R1+0x114] ;  /* 0x0001140001757983 */ /* 0x000f620000300800 */
[----:B------:R-:W-:Y:S01]  /*14090*/  IMAD.MOV.U32 R95, RZ, RZ, R0 ;  /* 0x000000ffff5f7224 */ /* 0x000fe200078e0000 */
[----:B------:R-:W-:Y:S01]  /*140a0*/  MOV R88, R49 ;  /* 0x0000003100587202 */ /* 0x000fe20000000f00 */
[----:B------:R-:W-:Y:S01]  /*140b0*/  IMAD.MOV.U32 R89, RZ, RZ, R48 ;  /* 0x000000ffff597224 */ /* 0x000fe200078e0030 */
[----:B------:R-:W-:Y:S01]  /*140c0*/  MOV R114, R53 ;  /* 0x0000003500727202 */ /* 0x000fe20000000f00 */
[----:B------:R-:W-:-:S03]  /*140d0*/  IMAD.MOV.U32 R115, RZ, RZ, R52 ;  /* 0x000000ffff737224 */ /* 0x000fc600078e0034 */
[----:B------:R-:W-:Y:S01]  /*140e0*/  HMMA.1688.F32.TF32 R48, R72, R8, R92 ;  /* 0x000000084830723c */ /* 0x000fe2000008105c */
[----:B------:R-:W-:Y:S02]  /*140f0*/  IMAD.MOV.U32 R112, RZ, RZ, R57 ;  /* 0x000000ffff707224 */ /* 0x000fe400078e0039 */
[----:B------:R-:W-:-:S05]  /*14100*/  IMAD.MOV.U32 R113, RZ, RZ, R56 ;  /* 0x000000ffff717224 */ /* 0x000fca00078e0038 */
[C---:B------:R-:W-:Y:S08]  /*14110*/  HMMA.1688.F32.TF32 R52, R72.reuse, R12, R88 ;  /* 0x0000000c4834723c */ /* 0x040ff00000081058 */
[----:B--2---:R-:W-:Y:S01]  /*14120*/  HMMA.1688.F32.TF32 R56, R72, R16, R84 ;  /* 0x000000104838723c */ /* 0x004fe20000081054 */
[----:B------:R-:W-:Y:S01]  /*14130*/  IMAD.MOV.U32 R118, RZ, RZ, R61 ;  /* 0x000000ffff767224 */ /* 0x000fe200078e003d */
[----:B------:R-:W-:-:S06]  /*14140*/  MOV R119, R60 ;  /* 0x0000003c00777202 */ /* 0x000fcc0000000f00 */
[C---:B------:R-:W-:Y:S01]  /*14150*/  HMMA.1688.F32.TF32 R60, R72.reuse, R20, R80 ;  /* 0x00000014483c723c */ /* 0x040fe20000081050 */
[----:B------:R-:W-:Y:S06]  /*14160*/  STL.64 [R1+0x10e0], R50 ;  /* 0x0010e03201007387 */ /* 0x000fec0000100a00 */
[----:B------:R-:W-:Y:S01]  /*14170*/  IMAD.MOV.U32 R82, RZ, RZ, R65 ;  /* 0x000000ffff527224 */ /* 0x000fe200078e0041 */
[----:B------:R-:W-:Y:S01]  /*14180*/  MOV R83, R64 ;  /* 0x0000004000537202 */ /* 0x000fe20000000f00 */
[----:B------:R2:W-:Y:S04]  /*14190*/  STL.64 [R1+0x10d8], R48 ;  /* 0x0010d83001007387 */ /* 0x0005e80000100a00 */
[----:B------:R-:W-:Y:S04]  /*141a0*/  STL.64 [R1+0x10f0], R54 ;  /* 0x0010f03601007387 */ /* 0x000fe80000100a00 */
[----:B------:R-:W-:Y:S04]  /*141b0*/  STL.64 [R1+0x10e8], R52 ;  /* 0x0010e83401007387 */ /* 0x000fe80000100a00 */
[----:B------:R-:W-:Y:S04]  /*141c0*/  STL.64 [R1+0x1100], R58 ;  /* 0x0011003a01007387 */ /* 0x000fe80000100a00 */
[----:B------:R-:W-:Y:S01]  /*141d0*/  STL.64 [R1+0x10f8], R56 ;  /* 0x0010f83801007387 */ /* 0x000fe20000100a00 */
[----:B------:R-:W-:Y:S03]  /*141e0*/  HMMA.1688.F32.TF32 R68, R72, R28, R112 ;  /* 0x0000001c4844723c */ /* 0x000fe60000081070 */
[----:B------:R-:W2:Y:S04]  /*141f0*/  LDL.LU R84, [R1+0x60] ;  /* 0x0000600001547983 */ /* 0x000ea80000300800 */
        /* <DEDUP_REMOVED lines=13> */
[----:B------:R-:W-:Y:S04]  /*142d0*/  STL.64 [R1+0x1110], R62 ;  /* 0x0011103e01007387 */ /* 0x000fe80000100a00 */
[----:B------:R-:W-:Y:S01]  /*142e0*/  STL.64 [R1+0x1108], R60 ;  /* 0x0011083c01007387 */ /* 0x000fe20000100a00 */
[----:B-1----:R-:W-:-:S02]  /*142f0*/  IMAD.MOV.U32 R247, RZ, RZ, R196 ;  /* 0x000000fffff77224 */ /* 0x002fc400078e00c4 */
[----:B------:R-:W-:Y:S01]  /*14300*/  IMAD.MOV.U32 R246, RZ, RZ, R197 ;  /* 0x000000fffff67224 */ /* 0x000fe200078e00c5 */
[----:B------:R-:W-:Y:S01]  /*14310*/  MOV R197, R174 ;  /* 0x000000ae00c57202 */ /* 0x000fe20000000f00 */
[----:B------:R-:W-:Y:S01]  /*14320*/  IMAD.MOV.U32 R196, RZ, RZ, R175 ;  /* 0x000000ffffc47224 */ /* 0x000fe200078e00af */
[----:B------:R-:W-:Y:S01]  /*14330*/  MOV R174, R149 ;  /* 0x0000009500ae7202 */ /* 0x000fe20000000f00 */
[----:B------:R-:W-:Y:S02]  /*14340*/  IMAD.MOV.U32 R175, RZ, RZ, R148 ;  /* 0x000000ffffaf7224 */ /* 0x000fe400078e0094 */
[----:B------:R-:W-:Y:S02]  /*14350*/  IMAD.MOV.U32 R148, RZ, RZ, R131 ;  /* 0x000000ffff947224 */ /* 0x000fe400078e0083 */
[----:B------:R-:W-:Y:S01]  /*14360*/  IMAD.MOV.U32 R149, RZ, RZ, R129 ;  /* 0x000000ffff957224 */ /* 0x000fe200078e0081 */
[----:B-----5:R-:W-:Y:S07]  /*14370*/  HMMA.1688.F32.TF32 R64, R72, R24, R116 ;  /* 0x000000184840723c */ /* 0x020fee0000081074 */
[----:B------:R-:W-:Y:S01]  /*14380*/  IMAD.MOV.U32 R116, RZ, RZ, R240 ;  /* 0x000000ffff747224 */ /* 0x000fe200078e00f0 */
[----:B------:R-:W-:Y:S01]  /*14390*/  MOV R117, R241 ;  /* 0x000000f100757202 */ /* 0x000fe20000000f00 */
[----:B------:R-:W-:-:S02]  /*143a0*/  IMAD.MOV.U32 R118, RZ, RZ, R242 ;  /* 0x000000ffff767224 */ /* 0x000fc400078e00f2 */
[----:B------:R-:W-:Y:S11]  /*143b0*/  IMAD.MOV.U32 R119, RZ, RZ, R243 ;  /* 0x000000ffff777224 */ /* 0x000ff600078e00f3 */
[----:B------:R-:W-:Y:S01]  /*143c0*/  @!UPT UIADD3 URZ, URZ, URZ, URZ ;  /* 0x0000003f3f3ff290 */ /* 0x000fe2000fffe03f */
[----:B------:R-:W-:Y:S04]  /*143d0*/  STL.64 [R1+0x1120], R66 ;  /* 0x0011204201007387 */ /* 0x000fe80000100a00 */
[----:B------:R-:W-:Y:S04]  /*143e0*/  STL.64 [R1+0x1118], R64 ;  /* 0x0011184001007387 */ /* 0x000fe80000100a00 */
[----:B------:R-:W5:Y:S04]  /*143f0*/  LDL.LU R240, [R1+0x11c0] ;  /* 0x0011c00001f07983 */ /* 0x000f680000300800 */
[----:B------:R-:W5:Y:S04]  /*14400*/  LDL.LU R241, [R1+0x11bc] ;  /* 0x0011bc0001f17983 */ /* 0x000f680000300800 */
[----:B------:R-:W5:Y:S04]  /*14410*/  LDL.LU R242, [R1+0x11b8] ;  /* 0x0011b80001f27983 */ /* 0x000f680000300800 */
[----:B------:R-:W5:Y:S04]  /*14420*/  LDL.LU R243, [R1+0x11b4] ;  /* 0x0011b40001f37983 */ /* 0x000f680000300800 */
[----:B------:R-:W2:Y:S04]  /*14430*/  LDL.LU R108, [R1+0x3b0] ;  /* 0x0003b000016c7983 */ /* 0x000ea80000300800 */
[----:B------:R-:W2:Y:S04]  /*14440*/  LDL.LU R109, [R1+0x3b4] ;  /* 0x0003b400016d7983 */ /* 0x000ea80000300800 */
[----:B------:R-:W2:Y:S04]  /*14450*/  LDL.LU R110, [R1+0x3b8] ;  /* 0x0003b800016e7983 */ /* 0x000ea80000300800 */
[----:B------:R-:W2:Y:S04]  /*14460*/  LDL.LU R111, [R1+0x3bc] ;  /* 0x0003bc00016f7983 */ /* 0x000ea80000300800 */
[----:B------:R-:W-:Y:S04]  /*14470*/  STL.64 [R1+0x1130], R70 ;  /* 0x0011304601007387 */ /* 0x000fe80000100a00 */
[----:B------:R-:W-:Y:S04]  /*14480*/  STL.64 [R1+0x1128], R68 ;  /* 0x0011284401007387 */ /* 0x000fe80000100a00 */
[----:B------:R-:W2:Y:S04]  /*14490*/  LDL.LU R131, [R1+0x11b0] ;  /* 0x0011b00001837983 */ /* 0x000ea80000300800 */
[----:B------:R-:W5:Y:S01]  /*144a0*/  LDL.LU R129, [R1+0x11ac] ;  /* 0x0011ac0001817983 */ /* 0x000f620000300800 */
[----:B---3--:R-:W-:Y:S01]  /*144b0*/  MOV R245, R198 ;  /* 0x000000c600f57202 */ /* 0x008fe20000000f00 */
[----:B------:R-:W-:Y:S01]  /*144c0*/  IMAD.MOV.U32 R244, RZ, RZ, R199 ;  /* 0x000000fffff47224 */ /* 0x000fe200078e00c7 */
[----:B----4-:R-:W-:Y:S01]  /*144d0*/  MOV R36, R195 ;  /* 0x000000c300247202 */ /* 0x010fe20000000f00 */
[----:B------:R-:W-:Y:S01]  /*144e0*/  IMAD.MOV.U32 R198, RZ, RZ, R173 ;  /* 0x000000ffffc67224 */ /* 0x000fe200078e00ad */
[----:B------:R-:W-:Y:S01]  /*144f0*/  MOV R195, R164 ;  /* 0x000000a400c37202 */ /* 0x000fe20000000f00 */
[----:B------:R-:W-:-:S02]  /*14500*/  IMAD.MOV.U32 R37, RZ, RZ, R194 ;  /* 0x000000ffff257224 */ /* 0x000fc400078e00c2 */
[----:B------:R-:W-:Y:S02]  /*14510*/  IMAD.MOV.U32 R199, RZ, RZ, R172 ;  /* 0x000000ffffc77224 */ /* 0x000fe400078e00ac */
[----:B------:R-:W-:Y:S01]  /*14520*/  IMAD.MOV.U32 R173, RZ, RZ, R150 ;  /* 0x000000ffffad7224 */ /* 0x000fe200078e0096 */
[----:B------:R-:W-:Y:S01]  /*14530*/  MOV R39, R192 ;  /* 0x000000c000277202 */ /* 0x000fe20000000f00 */
[----:B------:R-:W-:Y:S01]  /*14540*/  IMAD.MOV.U32 R38, RZ, RZ, R193 ;  /* 0x000000ffff267224 */ /* 0x000fe200078e00c1 */
[----:B------:R-:W3:Y:S01]  /*14550*/  LDL.LU R150, [R1+0x2c8] ;  /* 0x0002c80001967983 */ /* 0x000ee20000300800 */
[----:B------:R-:W-:Y:S01]  /*14560*/  IMAD.MOV.U32 R194, RZ, RZ, R165 ;  /* 0x000000ffffc27224 */ /* 0x000fe200078e00a5 */
[----:B------:R-:W-:Y:S01]  /*14570*/  MOV R165, R146 ;  /* 0x0000009200a57202 */ /* 0x000fe20000000f00 */
[----:B------:R-:W-:Y:S02]  /*14580*/  IMAD.MOV.U32 R172, RZ, RZ, R151 ;  /* 0x000000ffffac7224 */ /* 0x000fe400078e0097 */
[----:B------:R-:W-:Y:S01]  /*14590*/  IMAD.MOV.U32 R164, RZ, RZ, R147 ;  /* 0x000000ffffa47224 */ /* 0x000fe200078e0093 */
[----:B------:R-:W3:Y:S01]  /*145a0*/  LDL.LU R151, [R1+0x2cc] ;  /* 0x0002cc0001977983 */ /* 0x000ee20000300800 */
[----:B------:R-:W-:Y:S01]  /*145b0*/  IMAD.MOV.U32 R193, RZ, RZ, R166 ;  /* 0x000000ffffc17224 */ /* 0x000fe200078e00a6 */
[----:B------:R-:W-:Y:S01]  /*145c0*/  MOV R147, R132 ;  /* 0x0000008400937202 */ /* 0x000fe20000000f00 */
[----:B------:R-:W-:Y:S01]  /*145d0*/  IMAD.MOV.U32 R220, RZ, RZ, R191 ;  /* 0x000000ffffdc7224 */ /* 0x000fe200078e00bf */
[----:B------:R-:W-:Y:S01]  /*145e0*/  MOV R192, R167 ;  /* 0x000000a700c07202 */ /* 0x000fe20000000f00 */
[----:B------:R-:W-:Y:S01]  /*145f0*/  IMAD.MOV.U32 R166, RZ, RZ, R145 ;  /* 0x000000ffffa67224 */ /* 0x000fe200078e0091 */
[----:B------:R-:W4:Y:S01]  /*14600*/  LDL.LU R132, [R1+0x350] ;  /* 0x0003500001847983 */ /* 0x000f220000300800 */
[----:B------:R-:W-:Y:S01]  /*14610*/  IMAD.MOV.U32 R146, RZ, RZ, R133 ;  /* 0x000000ffff927224 */ /* 0x000fe200078e0085 */
[----:B------:R-:W-:Y:S01]  /*14620*/  MOV R222, R189 ;  /* 0x000000bd00de7202 */ /* 0x000fe20000000f00 */
[----:B------:R-:W-:Y:S01]  /*14630*/  IMAD.MOV.U32 R221, RZ, RZ, R190 ;  /* 0x000000ffffdd7224 */ /* 0x000fe200078e00be */
[----:B------:R-:W4:Y:S01]  /*14640*/  LDL.LU R133, [R1+0x354] ;  /* 0x0003540001857983 */ /* 0x000f220000300800 */
[----:B------:R-:W-:Y:S01]  /*14650*/  IMAD.MOV.U32 R191, RZ, RZ, R160 ;  /* 0x000000ffffbf7224 */ /* 0x000fe200078e00a0 */
[----:B------:R-:W-:Y:S01]  /*14660*/  MOV R190, R161 ;  /* 0x000000a100be7202 */ /* 0x000fe20000000f00 */
[----:B------:R-:W-:Y:S01]  /*14670*/  IMAD.MOV.U32 R167, RZ, RZ, R144 ;  /* 0x000000ffffa77224 */ /* 0x000fe200078e0090 */
[----:B------:R-:W-:Y:S01]  /*14680*/  MOV R160, R143 ;  /* 0x0000008f00a07202 */ /* 0x000fe20000000f00 */
[----:B------:R-:W-:Y:S01]  /*14690*/  IMAD.MOV.U32 R145, RZ, RZ, R134 ;  /* 0x000000ffff917224 */ /* 0x000fe200078e0086 */
[----:B------:R-:W-:Y:S01]  /*146a0*/  MOV R144, R135 ;  /* 0x0000008700907202 */ /* 0x000fe20000000f00 */
[----:B------:R-:W4:Y:S01]  /*146b0*/  LDL.LU R134, [R1+0x358] ;  /* 0x0003580001867983 */ /* 0x000f220000300800 */
[----:B------:R-:W-:-:S02]  /*146c0*/  IMAD.MOV.U32 R223, RZ, RZ, R188 ;  /* 0x000000ffffdf7224 */ /* 0x000fc400078e00bc */
[----:B------:R-:W-:Y:S01]  /*146d0*/  IMAD.MOV.U32 R189, RZ, RZ, R162 ;  /* 0x000000ffffbd7224 */ /* 0x000fe200078e00a2 */
[----:B------:R-:W4:Y:S01]  /*146e0*/  LDL.LU R135, [R1+0x35c] ;  /* 0x00035c0001877983 */ /* 0x000f220000300800 */
[----:B------:R-:W-:Y:S02]  /*146f0*/  IMAD.MOV.U32 R161, RZ, RZ, R142 ;  /* 0x000000ffffa17224 */ /* 0x000fe400078e008e */
[----:B------:R-:W-:Y:S02]  /*14700*/  IMAD.MOV.U32 R143, RZ, RZ, R128 ;  /* 0x000000ffff8f7224 */ /* 0x000fe400078e0080 */
[----:B------:R-:W-:Y:S01]  /*14710*/  IMAD.MOV.U32 R188, RZ, RZ, R163 ;  /* 0x000000ffffbc7224 */ /* 0x000fe200078e00a3 */
[----:B------:R-:W3:Y:S01]  /*14720*/  LDL.LU R128, [R1+0x360] ;  /* 0x0003600001807983 */ /* 0x000ee20000300800 */
[----:B------:R-:W-:Y:S01]  /*14730*/  IMAD.MOV.U32 R162, RZ, RZ, R141 ;  /* 0x000000ffffa27224 */ /* 0x000fe200078e008d */
[----:B------:R-:W-:Y:S01]  /*14740*/  MOV R163, R140 ;  /* 0x0000008c00a37202 */ /* 0x000fe20000000f00 */
[----:B------:R-:W-:-:S02]  /*14750*/  IMAD.MOV.U32 R141, RZ, RZ, R130 ;  /* 0x000000ffff8d7224 */ /* 0x000fc400078e0082 */
[----:B------:R-:W-:Y:S01]  /*14760*/  IMAD.MOV.U32 R204, RZ, RZ, R179 ;  /* 0x000000ffffcc7224 */ /* 0x000fe200078e00b3 */
[----:B------:R-:W-:Y:S01]  /*14770*/  MOV R179, R152 ;  /* 0x0000009800b37202 */ /* 0x000fe20000000f00 */
[----:B------:R-:W-:Y:S01]  /*14780*/  IMAD.MOV.U32 R205, RZ, RZ, R178 ;  /* 0x000000ffffcd7224 */ /* 0x000fe200078e00b2 */
[----:B------:R-:W-:Y:S01]  /*14790*/  MOV R206, R177 ;  /* 0x000000b100ce7202 */ /* 0x000fe20000000f00 */
[----:B------:R-:W-:Y:S01]  /*147a0*/  IMAD.MOV.U32 R178, RZ, RZ, R153 ;  /* 0x000000ffffb27224 */ /* 0x000fe200078e0099 */
[----:B------:R-:W-:Y:S01]  /*147b0*/  MOV R208, R183 ;  /* 0x000000b700d07202 */ /* 0x000fe20000000f00 */
[----:B------:R-:W-:Y:S01]  /*147c0*/  IMAD.MOV.U32 R207, RZ, RZ, R176 ;  /* 0x000000ffffcf7224 */ /* 0x000fe200078e00b0 */
[----:B------:R-:W-:Y:S01]  /*147d0*/  MOV R176, R155 ;  /* 0x0000009b00b07202 */ /* 0x000fe20000000f00 */
[----:B------:R-:W-:Y:S02]  /*147e0*/  IMAD.MOV.U32 R177, RZ, RZ, R154 ;  /* 0x000000ffffb17224 */ /* 0x000fe400078e009a */
[----:B------:R-:W-:-:S02]  /*147f0*/  IMAD.MOV.U32 R209, RZ, RZ, R182 ;  /* 0x000000ffffd17224 */ /* 0x000fc400078e00b6 */
[----:B------:R-:W-:Y:S01]  /*14800*/  IMAD.MOV.U32 R183, RZ, RZ, R156 ;  /* 0x000000ffffb77224 */ /* 0x000fe200078e009c */
[----:B------:R-:W-:Y:S01]  /*14810*/  MOV R211, R180 ;  /* 0x000000b400d37202 */ /* 0x000fe20000000f00 */
[----:B------:R-:W-:Y:S01]  /*14820*/  IMAD.MOV.U32 R210, RZ, RZ, R181 ;  /* 0x000000ffffd27224 */ /* 0x000fe200078e00b5 */
[----:B------:R-:W-:Y:S01]  /*14830*/  MOV R181, R158 ;  /* 0x0000009e00b57202 */ /* 0x000fe20000000f00 */
[----:B------:R-:W-:Y:S02]  /*14840*/  IMAD.MOV.U32 R182, RZ, RZ, R157 ;  /* 0x000000ffffb67224 */ /* 0x000fe400078e009d */
[----:B------:R-:W-:Y:S02]  /*14850*/  IMAD.MOV.U32 R180, RZ, RZ, R159 ;  /* 0x000000ffffb47224 */ /* 0x000fe400078e009f */
[----:B------:R-:W-:Y:S01]  /*14860*/  IMAD.MOV.U32 R215, RZ, RZ, R184 ;  /* 0x000000ffffd77224 */ /* 0x000fe200078e00b8 */
[----:B------:R-:W-:Y:S01]  /*14870*/  MOV R213, R186 ;  /* 0x000000ba00d57202 */ /* 0x000fe20000000f00 */
[----:B------:R-:W-:-:S02]  /*14880*/  IMAD.MOV.U32 R214, RZ, RZ, R185 ;  /* 0x000000ffffd67224 */ /* 0x000fc400078e00b9 */
[----:B------:R-:W-:Y:S02]  /*14890*/  IMAD.MOV.U32 R212, RZ, RZ, R187 ;  /* 0x000000ffffd47224 */ /* 0x000fe400078e00bb */
[----:B--2---:R-:W-:Y:S01]  /*148a0*/  IMAD.MOV.U32 R140, RZ, RZ, R131 ;  /* 0x000000ffff8c7224 */ /* 0x004fe200078e0083 */
[----:B-----5:R-:W-:Y:S02]  /*148b0*/  MOV R142, R129 ;  /* 0x00000081008e7202 */ /* 0x020fe40000000f00 */
[----:B------:R-:W2:Y:S04]  /*148c0*/  LDL.LU R129, [R1+0x364] ;  /* 0x0003640001817983 */ /* 0x000ea80000300800 */
[----:B------:R-:W2:Y:S04]  /*148d0*/  LDL.LU R130, [R1+0x368] ;  /* 0x0003680001827983 */ /* 0x000ea80000300800 */
[----:B------:R-:W2:Y:S04]  /*148e0*/  LDL.LU R131, [R1+0x36c] ;  /* 0x00036c0001837983 */ /* 0x000ea80000300800 */
        /* <DEDUP_REMOVED lines=8> */
[----:B------:R-:W4:Y:S04]  /*14970*/  LDL.LU R156, [R1+0x2a0] ;  /* 0x0002a000019c7983 */ /* 0x000f280000300800 */
        /* <DEDUP_REMOVED lines=23> */
[----:B------:R-:W-:Y:S01]  /*14af0*/  IMAD.MOV.U32 R120, RZ, RZ, R99 ;  /* 0x000000ffff787224 */ /* 0x000fe200078e0063 */
[----:B------:R-:W-:Y:S01]  /*14b00*/  MOV R122, R97 ;  /* 0x00000061007a7202 */ /* 0x000fe20000000f00 */
[----:B------:R-:W-:-:S02]  /*14b10*/  IMAD.MOV.U32 R121, RZ, RZ, R98 ;  /* 0x000000ffff797224 */ /* 0x000fc400078e0062 */
[----:B------:R-:W-:Y:S02]  /*14b20*/  IMAD.MOV.U32 R123, RZ, RZ, R96 ;  /* 0x000000ffff7b7224 */ /* 0x000fe400078e0060 */
[----:B------:R-:W-:Y:S01]  /*14b30*/  HMMA.1688.F32.TF32 R96, R104, R24, R228 ;  /* 0x000000186860723c */ /* 0x000fe200000810e4 */
[----:B------:R-:W-:Y:S04]  /*14b40*/  LDS R228, [R2+0x8600] ;  /* 0x0086000002e47984 */ /* 0x000fe80000000800 */
[----:B------:R-:W-:Y:S04]  /*14b50*/  LDS R230, [R2+0xa600] ;  /* 0x00a6000002e67984 */ /* 0x000fe80000000800 */
[----:B------:R-:W-:Y:S04]  /*14b60*/  LDS R229, [R3+0x8600] ;  /* 0x0086000003e57984 */ /* 0x000fe80000000800 */
[----:B------:R-:W1:Y:S01]  /*14b70*/  LDS R231, [R3+0xa600] ;  /* 0x00a6000003e77984 */ /* 0x000e620000000800 */
[----:B---3--:R-:W-:Y:S08]  /*14b80*/  HMMA.1688.F32.TF32 R148, R168, R12, R148 ;  /* 0x0000000ca894723c */ /* 0x008ff00000081094 */
[C---:B------:R-:W-:Y:S08]  /*14b90*/  HMMA.1688.F32.TF32 R172, R200.reuse, R4, R172 ;  /* 0x00000004c8ac723c */ /* 0x040ff000000810ac */
[C---:B------:R-:W-:Y:S08]  /*14ba0*/  HMMA.1688.F32.TF32 R176, R200.reuse, R8, R176 ;  /* 0x00000008c8b0723c */ /* 0x040ff000000810b0 */
[C---:B------:R-:W-:Y:S08]  /*14bb0*/  HMMA.1688.F32.TF32 R180, R200.reuse, R12, R180 ;  /* 0x0000000cc8b4723c */ /* 0x040ff000000810b4 */
[C---:B------:R-:W-:Y:S08]  /*14bc0*/  HMMA.1688.F32.TF32 R188, R200.reuse, R20, R188 ;  /* 0x00000014c8bc723c */ /* 0x040ff000000810bc */
[C---:B------:R-:W-:Y:S08]  /*14bd0*/  HMMA.1688.F32.TF32 R192, R200.reuse, R24, R192 ;  /* 0x00000018c8c0723c */ /* 0x040ff000000810c0 */
[-C--:B------:R-:W-:Y:S01]  /*14be0*/  HMMA.1688.F32.TF32 R196, R200, R28.reuse, R196 ;  /* 0x0000001cc8c4723c */ /* 0x080fe200000810c4 */
[----:B------:R-:W-:Y:S01]  /*14bf0*/  STL [R1+0x1074], R149 ;  /* 0x0010749501007387 */ /* 0x000fe20000100800 */
[----:B------:R-:W-:Y:S01]  /*14c00*/  MOV R112, R103 ;  /* 0x0000006700707202 */ /* 0x000fe20000000f00 */
[----:B------:R-:W-:Y:S01]  /*14c10*/  IMAD.MOV.U32 R113, RZ, RZ, R102 ;  /* 0x000000ffff717224 */ /* 0x000fe200078e0066 */
[----:B------:R-:W-:Y:S01]  /*14c20*/  MOV R115, R100 ;  /* 0x0000006400737202 */ /* 0x000fe20000000f00 */
[----:B------:R-:W-:Y:S01]  /*14c30*/  IMAD.MOV.U32 R114, RZ, RZ, R101 ;  /* 0x000000ffff727224 */ /* 0x000fe200078e0065 */
[----:B------:R-:W-:Y:S02]  /*14c40*/  STL [R1+0x1070], R150 ;  /* 0x0010709601007387 */ /* 0x000fe40000100800 */
[----:B------:R-:W-:Y:S02]  /*14c50*/  HMMA.1688.F32.TF32 R100, R104, R28, R224 ;  /* 0x0000001c6864723c */ /* 0x000fe400000810e0 */
[----:B------:R-:W-:Y:S06]  /*14c60*/  STL [R1+0x106c], R151 ;  /* 0x00106c9701007387 */ /* 0x000fec0000100800 */
[----:B-1----:R-:W-:Y:S08]  /*14c70*/  HMMA.1688.F32.TF32 R224, R228, R24, R36 ;  /* 0x00000018e4e0723c */ /* 0x002ff00000081024 */
[-C--:B--2---:R-:W-:Y:S11]  /*14c80*/  HMMA.1688.F32.TF32 R152, R168, R16.reuse, R152 ;  /* 0x00000010a898723c */ /* 0x084ff60000081098 */
[----:B------:R-:W-:Y:S11]  /*14c90*/  @!UPT UIADD3 URZ, URZ, URZ, URZ ;  /* 0x0000003f3f3ff290 */ /* 0x000ff6000fffe03f */
[----:B------:R-:W-:Y:S01]  /*14ca0*/  @!UPT UIADD3 URZ, URZ, URZ, URZ ;  /* 0x0000003f3f3ff290 */ /* 0x000fe2000fffe03f */
[----:B------:R-:W-:Y:S01]  /*14cb0*/  STL [R1+0x1068], R155 ;  /* 0x0010689b01007387 */ /* 0x000fe20000100800 */
[C---:B----4-:R-:W-:Y:S08]  /*14cc0*/  HMMA.1688.F32.TF32 R184, R200.reuse, R16, R184 ;  /* 0x00000010c8b8723c */ /* 0x050ff000000810b8 */
[----:B-----5:R-:W-:Y:S08]  /*14cd0*/  HMMA.1688.F32.TF32 R200, R200, R32, R40 ;  /* 0x00000020c8c8723c */ /* 0x020ff00000081028 */
[C---:B------:R-:W-:Y:S11]  /*14ce0*/  HMMA.1688.F32.TF32 R40, R228.reuse, R28, R244 ;  /* 0x0000001ce428723c */ /* 0x040ff600000810f4 */
[----:B------:R-:W-:Y:S11]  /*14cf0*/  @!UPT UIADD3 URZ, URZ, URZ, URZ ;  /* 0x0000003f3f3ff290 */ /* 0x000ff6000fffe03f */
[----:B------:R-:W-:Y:S01]  /*14d00*/  @!UPT UIADD3 URZ, URZ, URZ, URZ ;  /* 0x0000003f3f3ff290 */ /* 0x000fe2000fffe03f */
[----:B------:R1:W-:Y:S01]  /*14d10*/  STL.64 [R1+0x70], R40 ;  /* 0x0000702801007387 */ /* 0x0003e20000100a00 */
[----:B------:R-:W-:Y:S03]  /*14d20*/  HMMA.1688.F32.TF32 R36, R228, R32, R248 ;  /* 0x00000020e424723c */ /* 0x000fe600000810f8 */
[----:B------:R2:W-:Y:S04]  /*14d30*/  STL.64 [R1+0x78], R42 ;  /* 0x0000782a01007387 */ /* 0x0005e80000100a00 */
[----:B------:R-:W-:Y:S01]  /*14d40*/  MOV R248, R23 ;  /* 0x0000001700f87202 */ /* 0x000fe20000000f00 */
[----:B------:R-:W-:Y:S01]  /*14d50*/  IMAD.MOV.U32 R249, RZ, RZ, R22 ;  /* 0x000000fffff97224 */ /* 0x000fe200078e0016 */
[----:B------:R-:W3:Y:S01]  /*14d60*/  LDL.LU R23, [R1+0x11a8] ;  /* 0x0011a80001177983 */ /* 0x000ee20000300800 */
[----:B------:R-:W-:Y:S01]  /*14d70*/  IMAD.MOV.U32 R250, RZ, RZ, R35 ;  /* 0x000000fffffa7224 */ /* 0x000fe200078e0023 */
[----:B------:R-:W-:-:S02]  /*14d80*/  MOV R251, R34 ;  /* 0x0000002200fb7202 */ /* 0x000fc40000000f00 */
[----:B------:R-:W1:Y:S04]  /*14d90*/  LDL.LU R22, [R1+0x11a4] ;  /* 0x0011a40001167983 */ /* 0x000e680000300800 */
[----:B------:R-:W4:Y:S04]  /*14da0*/  LDL.LU R35, [R1+0x11a0] ;  /* 0x0011a00001237983 */ /* 0x000f280000300800 */
[----:B------:R-:W5:Y:S01]  /*14db0*/  LDL.LU R34, [R1+0x119c] ;  /* 0x00119c0001227983 */ /* 0x000f620000300800 */
[----:B------:R-:W-:Y:S01]  /*14dc0*/  IMAD.MOV.U32 R244, RZ, RZ, R30 ;  /* 0x000000fffff47224 */ /* 0x000fe200078e001e */
[----:B------:R-:W-:Y:S01]  /*14dd0*/  MOV R246, R27 ;  /* 0x0000001b00f67202 */ /* 0x000fe20000000f00 */
[----:B------:R-:W-:Y:S01]  /*14de0*/  IMAD.MOV.U32 R245, RZ, RZ, R31 ;  /* 0x000000fffff57224 */ /* 0x000fe200078e001f */
[----:B------:R-:W2:Y:S01]  /*14df0*/  LDL.LU R30, [R1+0x1198] ;  /* 0x00119800011e7983 */ /* 0x000ea20000300800 */
[----:B------:R-:W-:Y:S01]  /*14e00*/  IMAD.MOV.U32 R247, RZ, RZ, R26 ;  /* 0x000000fffff77224 */ /* 0x000fe200078e001a */
[C---:B------:R-:W-:Y:S02]  /*14e10*/  HMMA.1688.F32.TF32 R140, R168.reuse, R4, R140 ;  /* 0x00000004a88c723c */ /* 0x040fe4000008108c */
[----:B------:R-:W2:Y:S04]  /*14e20*/  LDL.LU R31, [R1+0x1194] ;  /* 0x00119400011f7983 */ /* 0x000ea80000300800 */
[----:B------:R-:W2:Y:S02]  /*14e30*/  LDL.LU R27, [R1+0x1190] ;  /* 0x00119000011b7983 */ /* 0x000ea40000300800 */
[C---:B------:R-:W-:Y:S02]  /*14e40*/  HMMA.1688.F32.TF32 R144, R168.reuse, R8, R144 ;  /* 0x00000008a890723c */ /* 0x040fe40000081090 */
[----:B------:R-:W2:Y:S06]  /*14e50*/  LDL.LU R26, [R1+0x118c] ;  /* 0x00118c00011a7983 */ /* 0x000eac0000300800 */
[C---:B------:R-:W-:Y:S08]  /*14e60*/  HMMA.1688.F32.TF32 R156, R168.reuse, R20, R156 ;  /* 0x00000014a89c723c */ /* 0x040ff0000008109c */
[C---:B------:R-:W-:Y:S08]  /*14e70*/  HMMA.1688.F32.TF32 R160, R168.reuse, R24, R160 ;  /* 0x00000018a8a0723c */ /* 0x040ff000000810a0 */
[C---:B------:R-:W-:Y:S08]  /*14e80*/  HMMA.1688.F32.TF32 R164, R168.reuse, R28, R164 ;  /* 0x0000001ca8a4723c */ /* 0x040ff000000810a4 */
[----:B------:R-:W-:Y:S01]  /*14e90*/  HMMA.1688.F32.TF32 R168, R168, R32, R44 ;  /* 0x00000020a8a8723c */ /* 0x000fe2000008102c */
[----:B------:R-:W2:Y:S04]  /*14ea0*/  LDL.LU R44, [R1+0x50] ;  /* 0x00005000012c7983 */ /* 0x000ea80000300800 */
[----:B------:R-:W2:Y:S02]  /*14eb0*/  LDL.LU R45, [R1+0x54] ;  /* 0x00005400012d7983 */ /* 0x000ea40000300800 */
[----:B----4-:R-:W-:Y:S01]  /*14ec0*/  MOV R47, R35 ;  /* 0x00000023002f7202 */ /* 0x010fe20000000f00 */
[----:B-----5:R-:W-:-:S02]  /*14ed0*/  IMAD.MOV.U32 R46, RZ, RZ, R34 ;  /* 0x000000ffff2e7224 */ /* 0x020fc400078e0022 */
[----:B------:R-:W4:Y:S04]  /*14ee0*/  LDL.LU R34, [R1+0x1188] ;  /* 0x0011880001227983 */ /* 0x000f280000300800 */
[----:B------:R-:W5:Y:S01]  /*14ef0*/  LDL.LU R35, [R1+0x1184] ;  /* 0x0011840001237983 */ /* 0x000f620000300800 */
[C---:B------:R-:W-:Y:S08]  /*14f00*/  HMMA.1688.F32.TF32 R108, R136.reuse, R4, R108 ;  /* 0x00000004886c723c */ /* 0x040ff0000008106c */
[C---:B------:R-:W-:Y:S08]  /*14f10*/  HMMA.1688.F32.TF32 R112, R136.reuse, R8, R112 ;  /* 0x000000088870723c */ /* 0x040ff00000081070 */
[C---:B------:R-:W-:Y:S08]  /*14f20*/  HMMA.1688.F32.TF32 R116, R136.reuse, R12, R116 ;  /* 0x0000000c8874723c */ /* 0x040ff00000081074 */
[C---:B------:R-:W-:Y:S08]  /*14f30*/  HMMA.1688.F32.TF32 R120, R136.reuse, R16, R120 ;  /* 0x000000108878723c */ /* 0x040ff00000081078 */
[C---:B------:R-:W-:Y:S08]  /*14f40*/  HMMA.1688.F32.TF32 R124, R136.reuse, R20, R124 ;  /* 0x00000014887c723c */ /* 0x040ff0000008107c */
[C---:B------:R-:W-:Y:S08]  /*14f50*/  HMMA.1688.F32.TF32 R128, R136.reuse, R24, R128 ;  /* 0x000000188880723c */ /* 0x040ff00000081080 */
[C---:B------:R-:W-:Y:S08]  /*14f60*/  HMMA.1688.F32.TF32 R132, R136.reuse, R28, R132 ;  /* 0x0000001c8884723c */ /* 0x040ff00000081084 */
[----:B------:R-:W-:Y:S07]  /*14f70*/  HMMA.1688.F32.TF32 R136, R136, R32, R48 ;  /* 0x000000208888723c */ /* 0x000fee0000081030 */
[----:B--2---:R-:W-:Y:S01]  /*14f80*/  IMAD.MOV.U32 R48, RZ, RZ, R27 ;  /* 0x000000ffff307224 */ /* 0x004fe200078e001b */
[----:B------:R-:W-:Y:S01]  /*14f90*/  MOV R50, R31 ;  /* 0x0000001f00327202 */ /* 0x000fe20000000f00 */
[----:B------:R-:W2:Y:S01]  /*14fa0*/  LDL.LU R27, [R1+0x1180] ;  /* 0x00118000011b7983 */ /* 0x000ea20000300800 */
[----:B------:R-:W-:-:S02]  /*14fb0*/  IMAD.MOV.U32 R49, RZ, RZ, R26 ;  /* 0x000000ffff317224 */ /* 0x000fc400078e001a */
[----:B------:R-:W-:Y:S01]  /*14fc0*/  IMAD.MOV.U32 R51, RZ, RZ, R30 ;  /* 0x000000ffff337224 */ /* 0x000fe200078e001e */
[----:B------:R-:W2:Y:S04]  /*14fd0*/  LDL.LU R26, [R1+0x117c] ;  /* 0x00117c00011a7983 */ /* 0x000ea80000300800 */
[----:B------:R-:W2:Y:S04]  /*14fe0*/  LDL.LU R31, [R1+0x1178] ;  /* 0x00117800011f7983 */ /* 0x000ea80000300800 */
[----:B------:R-:W2:Y:S04]  /*14ff0*/  LDL.LU R30, [R1+0x1174] ;  /* 0x00117400011e7983 */ /* 0x000ea80000300800 */
[----:B------:R-:W2:Y:S04]  /*15000*/  LDL.LU R52, [R1+0xb0] ;  /* 0x0000b00001347983 */ /* 0x000ea80000300800 */
[----:B------:R-:W2:Y:S01]  /*15010*/  LDL.LU R53, [R1+0xb4] ;  /* 0x0000b40001357983 */ /* 0x000ea20000300800 */
[----:B----4-:R-:W-:Y:S01]  /*15020*/  MOV R55, R34 ;  /* 0x0000002200377202 */ /* 0x010fe20000000f00 */
[----:B-----5:R-:W-:-:S02]  /*15030*/  IMAD.MOV.U32 R54, RZ, RZ, R35 ;  /* 0x000000ffff367224 */ /* 0x020fc400078e0023 */
        /* <DEDUP_REMOVED lines=12> */
[C---:B------:R-:W-:Y:S08]  /*15100*/  HMMA.1688.F32.TF32 R204, R228.reuse, R4, R204 ;  /* 0x00000004e4cc723c */ /* 0x040ff000000810cc */
[C---:B------:R-:W-:Y:S08]  /*15110*/  HMMA.1688.F32.TF32 R208, R228.reuse, R8, R208 ;  /* 0x00000008e4d0723c */ /* 0x040ff000000810d0 */
[C---:B------:R-:W-:Y:S08]  /*15120*/  HMMA.1688.F32.TF32 R212, R228.reuse, R12, R212 ;  /* 0x0000000ce4d4723c */ /* 0x040ff000000810d4 */
[C---:B------:R-:W-:Y:S08]  /*15130*/  HMMA.1688.F32.TF32 R216, R228.reuse, R16, R216 ;  /* 0x00000010e4d8723c */ /* 0x040ff000000810d8 */
[----:B------:R-:W-:Y:S01]  /*15140*/  HMMA.1688.F32.TF32 R220, R228, R20, R220 ;  /* 0x00000014e4dc723c */ /* 0x000fe200000810dc */
[----:B------:R-:W-:Y:S04]  /*15150*/  LDS R228, [R2+0x8700] ;  /* 0x0087000002e47984 */ /* 0x000fe80000000800 */
[----:B------:R-:W-:Y:S04]  /*15160*/  LDS R230, [R2+0xa700] ;  /* 0x00a7000002e67984 */ /* 0x000fe80000000800 */
[----:B------:R-:W-:Y:S04]  /*15170*/  LDS R229, [R3+0x8700] ;  /* 0x0087000003e57984 */ /* 0x000fe80000000800 */
[----:B------:R-:W3:Y:S01]  /*15180*/  LDS R231, [R3+0xa700] ;  /* 0x00a7000003e77984 */ /* 0x000ee20000000800 */
[----:B--2---:R-:W-:Y:S01]  /*15190*/  MOV R56, R30 ;  /* 0x0000001e00387202 */ /* 0x004fe20000000f00 */
[----:B------:R-:W-:Y:S01]  /*151a0*/  IMAD.MOV.U32 R57, RZ, RZ, R31 ;  /* 0x000000ffff397224 */ /* 0x000fe200078e001f */
[----:B------:R-:W-:Y:S01]  /*151b0*/  MOV R59, R27 ;  /* 0x0000001b003b7202 */ /* 0x000fe20000000f00 */
[----:B------:R-:W-:-:S02]  /*151c0*/  IMAD.MOV.U32 R58, RZ, RZ, R26 ;  /* 0x000000ffff3a7224 */ /* 0x000fc400078e001a */
[----:B-1----:R-:W-:Y:S01]  /*151d0*/  IMAD.MOV.U32 R40, RZ, RZ, R22 ;  /* 0x000000ffff287224 */ /* 0x002fe200078e0016 */
[----:B------:R-:W-:Y:S01]  /*151e0*/  MOV R42, R18 ;  /* 0x00000012002a7202 */ /* 0x000fe20000000f00 */
[----:B---3--:R-:W-:Y:S01]  /*151f0*/  IMAD.MOV.U32 R41, RZ, RZ, R23 ;  /* 0x000000ffff297224 */ /* 0x008fe200078e0017 */
[----:B------:R-:W-:Y:S01]  /*15200*/  MOV R150, R37 ;  /* 0x0000002500967202 */ /* 0x000fe20000000f00 */
[----:B------:R-:W-:Y:S02]  /*15210*/  IMAD.MOV.U32 R149, RZ, RZ, R36 ;  /* 0x000000ffff957224 */ /* 0x000fe400078e0024 */
[----:B------:R-:W-:Y:S01]  /*15220*/  IMAD.MOV.U32 R43, RZ, RZ, R19 ;  /* 0x000000ffff2b7224 */ /* 0x000fe200078e0013 */
[----:B------:R-:W-:Y:S01]  /*15230*/  MOV R37, R6 ;  /* 0x0000000600257202 */ /* 0x000fe20000000f00 */
[----:B------:R-:W-:Y:S02]  /*15240*/  IMAD.MOV.U32 R36, RZ, RZ, R10 ;  /* 0x000000ffff247224 */ /* 0x000fe400078e000a */
[----:B------:R-:W-:-:S02]  /*15250*/  IMAD.MOV.U32 R151, RZ, RZ, R38 ;  /* 0x000000ffff977224 */ /* 0x000fc400078e0026 */
[----:B------:R-:W-:Y:S02]  /*15260*/  IMAD.MOV.U32 R155, RZ, RZ, R39 ;  /* 0x000000ffff9b7224 */ /* 0x000fe400078e0027 */
[----:B------:R-:W-:Y:S02]  /*15270*/  IMAD.MOV.U32 R38, RZ, RZ, R7 ;  /* 0x000000ffff267224 */ /* 0x000fe400078e0007 */
[----:B------:R-:W-:Y:S01]  /*15280*/  IMAD.MOV.U32 R39, RZ, RZ, R252 ;  /* 0x000000ffff277224 */ /* 0x000fe200078e00fc */
[C---:B------:R-:W-:Y:S08]  /*15290*/  HMMA.1688.F32.TF32 R56, R228.reuse, R16, R56 ;  /* 0x00000010e438723c */ /* 0x040ff00000081038 */
[C---:B------:R-:W-:Y:S08]  /*152a0*/  HMMA.1688.F32.TF32 R52, R228.reuse, R20, R52 ;  /* 0x00000014e434723c */ /* 0x040ff00000081034 */
[C---:B------:R-:W-:Y:S08]  /*152b0*/  HMMA.1688.F32.TF32 R48, R228.reuse, R24, R48 ;  /* 0x00000018e430723c */ /* 0x040ff00000081030 */
[----:B------:R-:W-:Y:S01]  /*152c0*/  HMMA.1688.F32.TF32 R44, R228, R28, R44 ;  /* 0x0000001ce42c723c */ /* 0x000fe2000008102c */
[----:B------:R-:W-:Y:S01]  /*152d0*/  IMAD.MOV.U32 R11, RZ, RZ, R76 ;  /* 0x000000ffff0b7224 */ /* 0x000fe200078e004c */
[----:B------:R-:W-:Y:S01]  /*152e0*/  MOV R14, R77 ;  /* 0x0000004d000e7202 */ /* 0x000fe20000000f00 */
[----:B------:R-:W-:-:S02]  /*152f0*/  IMAD.MOV.U32 R15, RZ, RZ, R78 ;  /* 0x000000ffff0f7224 */ /* 0x000fc400078e004e */
[----:B----4-:R-:W-:Y:S02]  /*15300*/  IMAD.MOV.U32 R67, RZ, RZ, R35 ;  /* 0x000000ffff437224 */ /* 0x010fe400078e0023 */
[----:B-----5:R-:W-:Y:S02]  /*15310*/  IMAD.MOV.U32 R66, RZ, RZ, R34 ;  /* 0x000000ffff427224 */ /* 0x020fe400078e0022 */
[----:B------:R-:W2:Y:S04]  /*15320*/  LDL.LU R34, [R1+0x1168] ;  /* 0x0011680001227983 */ /* 0x000ea80000300800 */
[----:B------:R-:W2:Y:S04]  /*15330*/  LDL.LU R35, [R1+0x1164] ;  /* 0x0011640001237983 */ /* 0x000ea80000300800 */
[----:B------:R-:W3:Y:S04]  /*15340*/  LDL.LU R30, [R1+0x1160] ;  /* 0x00116000011e7983 */ /* 0x000ee80000300800 */
[----:B------:R-:W3:Y:S01]  /*15350*/  LDL.LU R31, [R1+0x115c] ;  /* 0x00115c00011f7983 */ /* 0x000ee20000300800 */
[C---:B------:R-:W-:Y:S03]  /*15360*/  HMMA.1688.F32.TF32 R60, R228.reuse, R12, R60 ;  /* 0x0000000ce43c723c */ /* 0x040fe6000008103c */
[----:B------:R-:W4:Y:S04]  /*15370*/  LDL.LU R26, [R1+0x1158] ;  /* 0x00115800011a7983 */ /* 0x000f280000300800 */
[----:B------:R-:W4:Y:S04]  /*15380*/  LDL.LU R27, [R1+0x1154] ;  /* 0x00115400011b7983 */ /* 0x000f280000300800 */
[----:B------:R-:W5:Y:S04]  /*15390*/  LDL.LU R22, [R1+0x1150] ;  /* 0x0011500001167983 */ /* 0x000f680000300800 */
[----:B------:R-:W5:Y:S01]  /*153a0*/  LDL.LU R23, [R1+0x114c] ;  /* 0x00114c0001177983 */ /* 0x000f620000300800 */
[C---:B------:R-:W-:Y:S03]  /*153b0*/  HMMA.1688.F32.TF32 R68, R228.reuse, R4, R68 ;  /* 0x00000004e444723c */ /* 0x040fe60000081044 */
[----:B------:R-:W2:Y:S04]  /*153c0*/  LDL.LU R18, [R1+0x1148] ;  /* 0x0011480001127983 */ /* 0x000ea80000300800 */
[----:B------:R-:W2:Y:S01]  /*153d0*/  LDL.LU R19, [R1+0x1144] ;  /* 0x0011440001137983 */ /* 0x000ea20000300800 */
[----:B------:R-:W-:Y:S03]  /*153e0*/  HMMA.1688.F32.TF32 R64, R228, R8, R64 ;  /* 0x00000008e440723c */ /* 0x000fe60000081040 */
[----:B------:R-:W2:Y:S04]  /*153f0*/  LDL.LU R10, [R1+0x1140] ;  /* 0x00114000010a7983 */ /* 0x000ea80000300800 */
[----:B------:R-:W2:Y:S04]  /*15400*/  LDL.LU R6, [R1+0x113c] ;  /* 0x00113c0001067983 */ /* 0x000ea80000300800 */
[----:B------:R-:W2:Y:S04]  /*15410*/  LDL.LU R7, [R1+0x1138] ;  /* 0x0011380001077983 */ /* 0x000ea80000300800 */
[----:B------:R-:W-:Y:S01]  /*15420*/  STL.64 [R1+0x300], R68 ;  /* 0x0003004401007387 */ /* 0x000fe20000100a00 */
[----:B------:R-:W-:-:S03]  /*15430*/  MOV R252, R71 ;  /* 0x0000004700fc7202 */ /* 0x000fc60000000f00 */
[----:B------:R1:W-:Y:S01]  /*15440*/  STL [R1+0x308], R70 ;  /* 0x0003084601007387 */ /* 0x0003e20000100800 */
[----:B------:R-:W-:Y:S03]  /*15450*/  HMMA.1688.F32.TF32 R228, R228, R32, R40 ;  /* 0x00000020e4e4723c */ /* 0x000fe60000081028 */
[----:B-1----:R-:W3:Y:S04]  /*15460*/  LDL.LU.64 R70, [R1+0x1130] ;  /* 0x0011300001467983 */ /* 0x002ee80000300a00 */
[----:B------:R-:W3:Y:S04]  /*15470*/  LDL.LU.64 R68, [R1+0x1128] ;  /* 0x0011280001447983 */ /* 0x000ee80000300a00 */
[----:B------:R1:W-:Y:S04]  /*15480*/  STL [R1+0x1064], R252 ;  /* 0x001064fc01007387 */ /* 0x0003e80000100800 */
[----:B------:R-:W-:Y:S04]  /*15490*/  STL.64 [R1+0x1f0], R64 ;  /* 0x0001f04001007387 */ /* 0x000fe80000100a00 */
[----:B------:R1:W-:Y:S02]  /*154a0*/  STL.64 [R1+0x1f8], R66 ;  /* 0x0001f84201007387 */ /* 0x0003e40000100a00 */
[----:B-1----:R-:W-:-:S02]  /*154b0*/  IMAD.MOV.U32 R252, RZ, RZ, R63 ;  /* 0x000000fffffc7224 */ /* 0x002fc400078e003f */
[----:B------:R-:W3:Y:S04]  /*154c0*/  LDL.LU.64 R66, [R1+0x1120] ;  /* 0x0011200001427983 */ /* 0x000ee80000300a00 */
[----:B------:R-:W3:Y:S04]  /*154d0*/  LDL.LU.64 R64, [R1+0x1118] ;  /* 0x0011180001407983 */ /* 0x000ee80000300a00 */
[----:B------:R-:W-:Y:S04]  /*154e0*/  STL.64 [R1+0x3c0], R60 ;  /* 0x0003c03c01007387 */ /* 0x000fe80000100a00 */
[----:B------:R1:W-:Y:S04]  /*154f0*/  STL [R1+0x3c8], R62 ;  /* 0x0003c83e01007387 */ /* 0x0003e80000100800 */
[----:B-1----:R-:W3:Y:S04]  /*15500*/  LDL.LU.64 R62, [R1+0x1110] ;  /* 0x00111000013e7983 */ /* 0x002ee80000300a00 */
[----:B------:R-:W3:Y:S04]  /*15510*/  LDL.LU.64 R60, [R1+0x1108] ;  /* 0x00110800013c7983 */ /* 0x000ee80000300a00 */
[----:B------:R-:W-:Y:S04]  /*15520*/  STL.64 [R1+0x3b0], R56 ;  /* 0x0003b03801007387 */ /* 0x000fe80000100a00 */
[----:B------:R1:W-:Y:S04]  /*15530*/  STL.64 [R1+0x3b8], R58 ;  /* 0x0003b83a01007387 */ /* 0x0003e80000100a00 */
        /* <DEDUP_REMOVED lines=14> */
[----:B------:R-:W3:Y:S04]  /*15620*/  LDL.LU.64 R42, [R1+0x10c0] ;  /* 0x0010c000012a7983 */ /* 0x000ee80000300a00 */
[----:B------:R-:W3:Y:S04]  /*15630*/  LDL.LU.64 R40, [R1+0x10b8] ;  /* 0x0010b80001287983 */ /* 0x000ee80000300a00 */
[----:B------:R1:W-:Y:S04]  /*15640*/  STL.64 [R1+0x2f0], R228 ;  /* 0x0002f0e401007387 */ /* 0x0003e80000100a00 */
[----:B------:R1:W-:Y:S02]  /*15650*/  STL.64 [R1+0x2f8], R230 ;  /* 0x0002f8e601007387 */ /* 0x0003e40000100a00 */
[----:B-1----:R-:W-:-:S02]  /*15660*/  IMAD.MOV.U32 R228, RZ, RZ, R11 ;  /* 0x000000ffffe47224 */ /* 0x002fc400078e000b */
[----:B------:R-:W3:Y:S01]  /*15670*/  LDL.LU R11, [R1+0x10b0] ;  /* 0x0010b000010b7983 */ /* 0x000ee20000300800 */
[----:B------:R-:W-:Y:S01]  /*15680*/  MOV R229, R14 ;  /* 0x0000000e00e57202 */ /* 0x000fe20000000f00 */
[----:B------:R-:W-:Y:S02]  /*15690*/  IMAD.MOV.U32 R230, RZ, RZ, R15 ;  /* 0x000000ffffe67224 */ /* 0x000fe400078e000f */
[----:B------:R-:W4:Y:S04]  /*156a0*/  LDL.LU R14, [R1+0x10ac] ;  /* 0x0010ac00010e7983 */ /* 0x000f280000300800 */
[----:B------:R-:W4:Y:S01]  /*156b0*/  LDL.LU R15, [R1+0x10a8] ;  /* 0x0010a800010f7983 */ /* 0x000f220000300800 */
[----:B------:R-:W-:Y:S08]  /*156c0*/  HMMA.1688.F32.TF32 R72, R72, R32, R92 ;  /* 0x000000204848723c */ /* 0x000ff0000008105c */
[----:B------:R-:W-:Y:S01]  /*156d0*/  HMMA.1688.F32.TF32 R92, R104, R20, R232 ;  /* 0x00000014685c723c */ /* 0x000fe200000810e8 */
[----:B------:R-:W-:Y:S04]  /*156e0*/  LDS R232, [R2+0xc000] ;  /* 0x00c0000002e87984 */ /* 0x000fe80000000800 */
[----:B------:R-:W-:Y:S04]  /*156f0*/  LDS R234, [R2+0xe000] ;  /* 0x00e0000002ea7984 */ /* 0x000fe80000000800 */
[----:B------:R-:W-:Y:S04]  /*15700*/  LDS R233, [R3+0xc000] ;  /* 0x00c0000003e97984 */ /* 0x000fe80000000800 */
[----:B------:R-:W2:Y:S02]  /*15710*/  LDS R235, [R3+0xe000] ;  /* 0x00e0000003eb7984 */ /* 0x000ea40000000800 */
[C---:B--2---:R-:W-:Y:S11]  /*15720*/  HMMA.1688.F32.TF32 R36, R232.reuse, R6, R36 ;  /* 0x00000006e824723c */ /* 0x044ff60000081024 */
[----:B------:R-:W-:Y:S11]  /*15730*/  @!UPT UIADD3 URZ, URZ, URZ, URZ ;  /* 0x0000003f3f3ff290 */ /* 0x000ff6000fffe03f */
[----:B------:R-:W-:Y:S01]  /*15740*/  @!UPT UIADD3 URZ, URZ, URZ, URZ ;  /* 0x0000003f3f3ff290 */ /* 0x000fe2000fffe03f */
[----:B------:R-:W-:Y:S04]  /*15750*/  STL.64 [R1+0x2e0], R36 ;  /* 0x0002e02401007387 */ /* 0x000fe80000100a00 */
[----:B------:R1:W-:Y:S04]  /*15760*/  STL.64 [R1+0x2e8], R38 ;  /* 0x0002e82601007387 */ /* 0x0003e80000100a00 */
[----:B-1----:R-:W2:Y:S04]  /*15770*/  LDL.LU.64 R38, [R1+0x10a0] ;  /* 0x0010a00001267983 */ /* 0x002ea80000300a00 */
[----:B------:R-:W2:Y:S01]  /*15780*/  LDL.LU.64 R36, [R1+0x1098] ;  /* 0x0010980001247983 */ /* 0x000ea20000300a00 */
[C---:B---3--:R-:W-:Y:S08]  /*15790*/  HMMA.1688.F32.TF32 R244, R232.reuse, R10, R244 ;  /* 0x0000000ae8f4723c */ /* 0x048ff000000810f4 */
[----:B----4-:R-:W-:Y:S11]  /*157a0*/  HMMA.1688.F32.TF32 R248, R232, R14, R248 ;  /* 0x0000000ee8f8723c */ /* 0x010ff600000810f8 */
[----:B------:R-:W-:Y:S04]  /*157b0*/  @!UPT UIADD3 URZ, URZ, URZ, URZ ;  /* 0x0000003f3f3ff290 */ /* 0x000fe8000fffe03f */
[----:B------:R-:W-:Y:S04]  /*157c0*/  STL.64 [R1+0x2d0], R244 ;  /* 0x0002d0f401007387 */ /* 0x000fe80000100a00 */
[----:B------:R1:W-:Y:S04]  /*157d0*/  STL.64 [R1+0x2d8], R246 ;  /* 0x0002d8f601007387 */ /* 0x0003e80000100a00 */
[----:B-1----:R-:W3:Y:S04]  /*157e0*/  LDL.LU.64 R246, [R1+0x1090] ;  /* 0x0010900001f67983 */ /* 0x002ee80000300a00 */
[----:B------:R-:W3:Y:S04]  /*157f0*/  LDL.LU.64 R244, [R1+0x1088] ;  /* 0x0010880001f47983 */ /* 0x000ee80000300a00 */
[----:B------:R-:W-:Y:S04]  /*15800*/  STL.64 [R1+0x2c0], R248 ;  /* 0x0002c0f801007387 */ /* 0x000fe80000100a00 */
[----:B------:R1:W-:Y:S04]  /*15810*/  STL.64 [R1+0x2c8], R250 ;  /* 0x0002c8fa01007387 */ /* 0x0003e80000100a00 */
[----:B-1----:R-:W5:Y:S04]  /*15820*/  LDL.LU.64 R250, [R1+0x1080] ;  /* 0x0010800001fa7983 */ /* 0x002f680000300a00 */
[----:B------:R-:W5:Y:S01]  /*15830*/  LDL.LU.64 R248, [R1+0x1078] ;  /* 0x0010780001f87983 */ /* 0x000f620000300a00 */
[----:B------:R-:W-:Y:S01]  /*15840*/  IMAD.MOV.U32 R0, RZ, RZ, R79 ;  /* 0x000000ffff007224 */ /* 0x000fe200078e004f */
[C---:B------:R-:W-:Y:S08]  /*15850*/  HMMA.1688.F32.TF32 R80, R104.reuse, R8, R80 ;  /* 0x000000086850723c */ /* 0x040ff00000081050 */
[C---:B------:R-:W-:Y:S08]  /*15860*/  HMMA.1688.F32.TF32 R76, R104.reuse, R4, R88 ;  /* 0x00000004684c723c */ /* 0x040ff00000081058 */
[C---:B------:R-:W-:Y:S08]  /*15870*/  HMMA.1688.F32.TF32 R84, R104.reuse, R12, R84 ;  /* 0x0000000c6854723c */ /* 0x040ff00000081054 */
[C---:B------:R-:W-:Y:S01]  /*15880*/  HMMA.1688.F32.TF32 R88, R104.reuse, R16, R240 ;  /* 0x000000106858723c */ /* 0x040fe200000810f0 */
[----:B------:R-:W-:Y:S01]  /*15890*/  IMAD.MOV.U32 R231, RZ, RZ, R0 ;  /* 0x000000ffffe77224 */ /* 0x000fe200078e0000 */
[----:B------:R-:W-:Y:S04]  /*158a0*/  LDS R240, [R2+0xc200] ;  /* 0x00c2000002f07984 */ /* 0x000fe80000000800 */
[----:B------:R-:W-:Y:S02]  /*158b0*/  LDS R242, [R2+0xe200] ;  /* 0x00e2000002f27984 */ /* 0x000fe40000000800 */
[----:B------:R-:W-:Y:S02]  /*158c0*/  HMMA.1688.F32.TF32 R104, R104, R32, R236 ;  /* 0x000000206868723c */ /* 0x000fe400000810ec */
[----:B------:R-:W-:Y:S04]  /*158d0*/  LDS R236, [R2+0xc100] ;  /* 0x00c1000002ec7984 */ /* 0x000fe80000000800 */
[----:B------:R-:W-:Y:S04]  /*158e0*/  LDS R238, [R2+0xe100] ;  /* 0x00e1000002ee7984 */ /* 0x000fe80000000800 */
[----:B------:R-:W-:Y:S04]  /*158f0*/  LDS R237, [R3+0xc100] ;  /* 0x00c1000003ed7984 */ /* 0x000fe80000000800 */
[----:B------:R-:W1:Y:S01]  /*15900*/  LDS R239, [R3+0xe100] ;  /* 0x00e1000003ef7984 */ /* 0x000e620000000800 */
[C---:B------:R-:W-:Y:S03]  /*15910*/  HMMA.1688.F32.TF32 R228, R232.reuse, R18, R228 ;  /* 0x00000012e8e4723c */ /* 0x040fe600000810e4 */
[----:B------:R-:W-:Y:S04]  /*15920*/  LDS R241, [R3+0xc200] ;  /* 0x00c2000003f17984 */ /* 0x000fe80000000800 */
[----:B------:R-:W4:Y:S11]  /*15930*/  LDS R243, [R3+0xe200] ;  /* 0x00e2000003f37984 */ /* 0x000f360000000800 */
[----:B------:R-:W-:Y:S05]  /*15940*/  @!UPT UIADD3 URZ, URZ, URZ, URZ ;  /* 0x0000003f3f3ff290 */ /* 0x000fea000fffe03f */
[----:B------:R-:W-:Y:S04]  /*15950*/  STL.64 [R1+0x2b0], R228 ;  /* 0x0002b0e401007387 */ /* 0x000fe80000100a00 */
[----:B------:R2:W-:Y:S02]  /*15960*/  STL.64 [R1+0x2b8], R230 ;  /* 0x0002b8e601007387 */ /* 0x0005e40000100a00 */
[----:B--2---:R-:W-:Y:S08]  /*15970*/  HMMA.1688.F32.TF32 R228, R232, R30, R36 ;  /* 0x0000001ee8e4723c */ /* 0x004ff00000081024 */
[----:B-1----:R-:W-:Y:S01]  /*15980*/  HMMA.1688.F32.TF32 R36, R236, R6, R44 ;  /* 0x00000006ec24723c */ /* 0x002fe2000008102c */
[----:B------:R-:W-:Y:S04]  /*15990*/  LDS R44, [R2+0xc300] ;  /* 0x00c30000022c7984 */ /* 0x000fe80000000800 */
[----:B------:R-:W-:Y:S03]  /*159a0*/  LDS R46, [R2+0xe300] ;  /* 0x00e30000022e7984 */ /* 0x000fe60000000800 */
[----:B------:R-:W-:Y:S01]  /*159b0*/  HMMA.1688.F32.TF32 R40, R232, R34, R40 ;  /* 0x00000022e828723c */ /* 0x000fe20000081028 */
[----:B------:R-:W-:Y:S04]  /*159c0*/  LDS R45, [R3+0xc300] ;  /* 0x00c30000032d7984 */ /* 0x000fe80000000800 */
[----:B------:R-:W1:Y:S11]  /*159d0*/  LDS R47, [R3+0xe300] ;  /* 0x00e30000032f7984 */ /* 0x000e760000000800 */
[----:B------:R-:W-:Y:S01]  /*159e0*/  MOV R33, R36 ;  /* 0x0000002400217202 */ /* 0x000fe20000000f00 */
[----:B------:R-:W-:Y:S01]  /*159f0*/  IMAD.MOV.U32 R32, RZ, RZ, R37 ;  /* 0x000000ffff207224 */ /* 0x000fe200078e0025 */
[----:B------:R-:W-:Y:S01]  /*15a00*/  MOV R28, R39 ;  /* 0x00000027001c7202 */ /* 0x000fe20000000f00 */
[----:B------:R-:W-:-:S02]  /*15a10*/  IMAD.MOV.U32 R29, RZ, RZ, R38 ;  /* 0x000000ffff1d7224 */ /* 0x000fc400078e0026 */
[----:B------:R-:W-:Y:S08]  /*15a20*/  HMMA.1688.F32.TF32 R36, R236, R14, R52 ;  /* 0x0000000eec24723c */ /* 0x000ff00000081034 */
[C---:B---3--:R-:W-:Y:S08]  /*15a30*/  HMMA.1688.F32.TF32 R244, R232.reuse, R26, R244 ;  /* 0x0000001ae8f4723c */ /* 0x048ff000000810f4 */
[----:B-----5:R-:W-:Y:S11]  /*15a40*/  HMMA.1688.F32.TF32 R248, R232, R22, R248 ;  /* 0x00000016e8f8723c */ /* 0x020ff600000810f8 */
[----:B------:R-:W-:Y:S11]  /*15a50*/  @!UPT UIADD3 URZ, URZ, URZ, URZ ;  /* 0x0000003f3f3ff290 */ /* 0x000ff6000fffe03f */
[----:B------:R-:W-:Y:S01]  /*15a60*/  @!UPT UIADD3 URZ, URZ, URZ, URZ ;  /* 0x0000003f3f3ff290 */ /* 0x000fe2000fffe03f */
        /* <DEDUP_REMOVED lines=8> */
[----:B------:R2:W-:Y:S04]  /*15af0*/  STL [R1+0x1054], R28 ;  /* 0x0010541c01007387 */ /* 0x0005e80000100800 */
[----:B------:R3:W-:Y:S04]  /*15b00*/  STL [R1+0x1050], R29 ;  /* 0x0010501d01007387 */ /* 0x0007e80000100800 */
[----:B------:R5:W-:Y:S01]  /*15b10*/  STL [R1+0x104c], R32 ;  /* 0x00104c2001007387 */ /* 0x000be20000100800 */
[----:B--2---:R-:W-:-:S03]  /*15b20*/  IMAD.MOV.U32 R28, RZ, RZ, R36 ;  /* 0x000000ffff1c7224 */ /* 0x004fc600078e0024 */
[----:B------:R2:W-:Y:S01]  /*15b30*/  STL [R1+0x1048], R33 ;  /* 0x0010482101007387 */ /* 0x0005e20000100800 */
[----:B---3--:R-:W-:Y:S01]  /*15b40*/  IMAD.MOV.U32 R29, RZ, RZ, R37 ;  /* 0x000000ffff1d7224 */ /* 0x008fe200078e0025 */
[----:B-----5:R-:W-:Y:S01]  /*15b50*/  MOV R32, R38 ;  /* 0x0000002600207202 */ /* 0x020fe20000000f00 */
[----:B--2---:R-:W-:Y:S02]  /*15b60*/  IMAD.MOV.U32 R33, RZ, RZ, R39 ;  /* 0x000000ffff217224 */ /* 0x004fe400078e0027 */
[C---:B------:R-:W-:Y:S08]  /*15b70*/  HMMA.1688.F32.TF32 R36, R236.reuse, R22, R60 ;  /* 0x00000016ec24723c */ /* 0x040ff0000008103c */
[----:B------:R-:W-:Y:S01]  /*15b80*/  HMMA.1688.F32.TF32 R40, R236, R10, R48 ;  /* 0x0000000aec28723c */ /* 0x000fe20000081030 */
[----:B------:R-:W-:Y:S04]  /*15b90*/  LDS R48, [R2+0xc400] ;  /* 0x00c4000002307984 */ /* 0x000fe80000000800 */
[----:B------:R-:W-:Y:S03]  /*15ba0*/  LDS R50, [R2+0xe400] ;  /* 0x00e4000002327984 */ /* 0x000fe60000000800 */
[----:B----4-:R-:W-:Y:S01]  /*15bb0*/  HMMA.1688.F32.TF32 R232, R240, R30, R100 ;  /* 0x0000001ef0e8723c */ /* 0x010fe20000081064 */
[----:B------:R-:W-:Y:S04]  /*15bc0*/  LDS R49, [R3+0xc400] ;  /* 0x00c4000003317984 */ /* 0x000fe80000000800 */
[----:B------:R-:W2:Y:S03]  /*15bd0*/  LDS R51, [R3+0xe400] ;  /* 0x00e4000003337984 */ /* 0x000ea60000000800 */
[----:B------:R-:W-:Y:S01]  /*15be0*/  IMAD.MOV.U32 R25, RZ, RZ, R36 ;  /* 0x000000ffff197224 */ /* 0x000fe200078e0024 */
[----:B------:R-:W-:Y:S01]  /*15bf0*/  MOV R24, R37 ;  /* 0x0000002500187202 */ /* 0x000fe20000000f00 */
[----:B------:R-:W-:-:S02]  /*15c00*/  IMAD.MOV.U32 R21, RZ, RZ, R38 ;  /* 0x000000ffff157224 */ /* 0x000fc400078e0026 */
[----:B------:R-:W-:Y:S02]  /*15c10*/  IMAD.MOV.U32 R20, RZ, RZ, R39 ;  /* 0x000000ffff147224 */ /* 0x000fe400078e0027 */
[----:B------:R-:W-:Y:S01]  /*15c20*/  HMMA.1688.F32.TF32 R36, R236, R26, R64 ;  /* 0x0000001aec24723c */ /* 0x000fe20000081040 */
[----:B------:R-:W-:Y:S04]  /*15c30*/  STL.64 [R1+0xf0], R40 ;  /* 0x0000f02801007387 */ /* 0x000fe80000100a00 */
[----:B------:R-:W-:Y:S04]  /*15c40*/  STL.64 [R1+0xf8], R42 ;  /* 0x0000f82a01007387 */ /* 0x000fe80000100a00 */
[----:B------:R-:W-:Y:S04]  /*15c50*/  STL [R1+0x105c], R29 ;  /* 0x00105c1d01007387 */ /* 0x000fe80000100800 */
[----:B------:R3:W-:Y:S11]  /*15c60*/  STL [R1+0x1058], R28 ;  /* 0x0010581c01007387 */ /* 0x0007f60000100800 */
[----:B------:R-:W-:Y:S01]  /*15c70*/  MOV R53, R36 ;  /* 0x0000002400357202 */ /* 0x000fe20000000f00 */
[----:B------:R-:W-:Y:S01]  /*15c80*/  IMAD.MOV.U32 R52, RZ, RZ, R37 ;  /* 0x000000ffff347224 */ /* 0x000fe200078e0025 */
[----:B---3--:R-:W-:Y:S01]  /*15c90*/  MOV R28, R39 ;  /* 0x00000027001c7202 */ /* 0x008fe20000000f00 */
[----:B------:R-:W-:-:S02]  /*15ca0*/  IMAD.MOV.U32 R29, RZ, RZ, R38 ;  /* 0x000000ffff1d7224 */ /* 0x000fc400078e0026 */
[C---:B------:R-:W-:Y:S08]  /*15cb0*/  HMMA.1688.F32.TF32 R36, R236.reuse, R30, R68 ;  /* 0x0000001eec24723c */ /* 0x040ff00000081044 */
[----:B------:R-:W-:Y:S08]  /*15cc0*/  HMMA.1688.F32.TF32 R40, R236, R18, R56 ;  /* 0x00000012ec28723c */ /* 0x000ff00000081038 */
[----:B------:R-:W-:Y:S08]  /*15cd0*/  HMMA.1688.F32.TF32 R228, R240, R34, R104 ;  /* 0x00000022f0e4723c */ /* 0x000ff00000081068 */
[----:B------:R-:W-:Y:S01]  /*15ce0*/  IMAD.MOV.U32 R245, RZ, RZ, R37 ;  /* 0x000000fffff57224 */ /* 0x000fe200078e0025 */
[----:B------:R-:W-:Y:S01]  /*15cf0*/  MOV R71, R36 ;  /* 0x0000002400477202 */ /* 0x000fe20000000f00 */
[----:B------:R-:W-:-:S02]  /*15d00*/  IMAD.MOV.U32 R244, RZ, RZ, R38 ;  /* 0x000000fffff47224 */ /* 0x000fc400078e0026 */
[----:B------:R-:W-:Y:S02]  /*15d10*/  IMAD.MOV.U32 R0, RZ, RZ, R39 ;  /* 0x000000ffff007224 */ /* 0x000fe400078e0027 */
[----:B------:R-:W-:Y:S08]  /*15d20*/  HMMA.1688.F32.TF32 R36, R236, R34, R72 ;  /* 0x00000022ec24723c */ /* 0x000ff00000081048 */
[----:B-1----:R-:W-:Y:S01]  /*15d30*/  HMMA.1688.F32.TF32 R72, R44, R10, R112 ;  /* 0x0000000a2c48723c */ /* 0x002fe20000081070 */
[----:B------:R-:W-:Y:S04]  /*15d40*/  STL.64 [R1+0xd0], R40 ;  /* 0x0000d02801007387 */ /* 0x000fe80000100a00 */
[----:B------:R-:W-:Y:S04]  /*15d50*/  STL.64 [R1+0xd8], R42 ;  /* 0x0000d82a01007387 */ /* 0x000fe80000100a00 */
[----:B------:R1:W-:Y:S04]  /*15d60*/  STL [R1+0xfe4], R232 ;  /* 0x000fe4e801007387 */ /* 0x0003e80000100800 */
[----:B------:R-:W-:Y:S03]  /*15d70*/  STL [R1+0xfe0], R233 ;  /* 0x000fe0e901007387 */ /* 0x000fe60000100800 */
[----:B------:R-:W-:Y:S01]  /*15d80*/  IMAD.MOV.U32 R70, RZ, RZ, R37 ;  /* 0x000000ffff467224 */ /* 0x000fe200078e0025 */
[----:B------:R-:W-:Y:S01]  /*15d90*/  MOV R69, R38 ;  /* 0x0000002600457202 */ /* 0x000fe20000000f00 */
[----:B------:R-:W-:Y:S01]  /*15da0*/  IMAD.MOV.U32 R68, RZ, RZ, R39 ;  /* 0x000000ffff447224 */ /* 0x000fe200078e0027 */
[----:B------:R3:W-:Y:S01]  /*15db0*/  STL [R1+0xfdc], R234 ;  /* 0x000fdcea01007387 */ /* 0x0007e20000100800 */
[----:B------:R-:W-:-:S02]  /*15dc0*/  IMAD.MOV.U32 R67, RZ, RZ, R36 ;  /* 0x000000ffff437224 */ /* 0x000fc400078e0024 */
[-C--:B------:R-:W-:Y:S01]  /*15dd0*/  HMMA.1688.F32.TF32 R36, R240, R6.reuse, R76 ;  /* 0x00000006f024723c */ /* 0x080fe2000008104c */
[----:B------:R-:W-:Y:S04]  /*15de0*/  STL [R1+0xfd8], R235 ;  /* 0x000fd8eb01007387 */ /* 0x000fe80000100800 */
[----:B------:R-:W-:Y:S03]  /*15df0*/  STL [R1+0xff4], R228 ;  /* 0x000ff4e401007387 */ /* 0x000fe60000100800 */
[----:B------:R-:W-:Y:S01]  /*15e00*/  HMMA.1688.F32.TF32 R76, R44, R6, R108 ;  /* 0x000000062c4c723c */ /* 0x000fe2000008106c */
[----:B------:R-:W-:Y:S01]  /*15e10*/  STL [R1+0xff0], R229 ;  /* 0x000ff0e501007387 */ /* 0x000fe20000100800 */
[----:B-1----:R-:W-:Y:S01]  /*15e20*/  IMAD.MOV.U32 R232, RZ, RZ, R73 ;  /* 0x000000ffffe87224 */ /* 0x002fe200078e0049 */
[----:B---3--:R-:W-:-:S02]  /*15e30*/  MOV R234, R75 ;  /* 0x0000004b00ea7202 */ /* 0x008fc40000000f00 */
[----:B------:R-:W-:Y:S01]  /*15e40*/  STL [R1+0xfec], R230 ;  /* 0x000fece601007387 */ /* 0x000fe20000100800 */
[----:B------:R-:W-:-:S03]  /*15e50*/  IMAD.MOV.U32 R233, RZ, RZ, R74 ;  /* 0x000000ffffe97224 */ /* 0x000fc600078e004a */
[----:B------:R1:W-:Y:S04]  /*15e60*/  STL [R1+0xfe8], R231 ;  /* 0x000fe8e701007387 */ /* 0x0003e80000100800 */
[----:B------:R-:W-:Y:S04]  /*15e70*/  LDS R40, [R2+0xc500] ;  /* 0x00c5000002287984 */ /* 0x000fe80000000800 */
[----:B------:R-:W-:Y:S01]  /*15e80*/  LDS R42, [R2+0xe500] ;  /* 0x00e50000022a7984 */ /* 0x000fe20000000800 */
[----:B-1----:R-:W-:Y:S02]  /*15e90*/  MOV R231, R72 ;  /* 0x0000004800e77202 */ /* 0x002fe40000000f00 */
[----:B------:R-:W-:Y:S01]  /*15ea0*/  HMMA.1688.F32.TF32 R72, R44, R14, R116 ;  /* 0x0000000e2c48723c */ /* 0x000fe20000081074 */
[----:B------:R-:W-:Y:S04]  /*15eb0*/  LDS R41, [R3+0xc500] ;  /* 0x00c5000003297984 */ /* 0x000fe80000000800 */
[----:B------:R-:W-:Y:S04]  /*15ec0*/  STL.64 [R1+0x370], R76 ;  /* 0x0003704c01007387 */ /* 0x000fe80000100a00 */
[----:B------:R-:W-:Y:S04]  /*15ed0*/  STL.64 [R1+0x378], R78 ;  /* 0x0003784e01007387 */ /* 0x000fe80000100a00 */
[----:B------:R-:W-:Y:S04]  /*15ee0*/  STL [R1+0x1004], R234 ;  /* 0x001004ea01007387 */ /* 0x000fe80000100800 */
[----:B------:R-:W-:Y:S04]  /*15ef0*/  STL [R1+0x1000], R233 ;  /* 0x001000e901007387 */ /* 0x000fe80000100800 */
[----:B------:R-:W-:Y:S03]  /*15f00*/  STL [R1+0xffc], R232 ;  /* 0x000ffce801007387 */ /* 0x000fe60000100800 */
[----:B------:R-:W-:Y:S01]  /*15f10*/  IMAD.MOV.U32 R228, RZ, RZ, R73 ;  /* 0x000000ffffe47224 */ /* 0x000fe200078e0049 */
[----:B------:R-:W-:Y:S01]  /*15f20*/  STL [R1+0xff8], R231 ;  /* 0x000ff8e701007387 */ /* 0x000fe20000100800 */
[----:B------:R-:W-:Y:S01]  /*15f30*/  IMAD.MOV.U32 R229, RZ, RZ, R74 ;  /* 0x000000ffffe57224 */ /* 0x000fe200078e004a */
[----:B------:R-:W-:-:S02]  /*15f40*/  MOV R230, R75 ;  /* 0x0000004b00e67202 */ /* 0x000fc40000000f00 */
[----:B------:R1:W-:Y:S04]  /*15f50*/  STL [R1+0x350], R72 ;  /* 0x0003504801007387 */ /* 0x0003e80000100800 */
[----:B------:R-:W3:Y:S01]  /*15f60*/  LDS R43, [R3+0xe500] ;  /* 0x00e50000032b7984 */ /* 0x000ee20000000800 */
[----:B------:R-:W-:-:S03]  /*15f70*/  MOV R107, R252 ;  /* 0x000000fc006b7202 */ /* 0x000fc60000000f00 */
[----:B------:R-:W-:Y:S01]  /*15f80*/  LDS R112, [R2+0x10100] ;  /* 0x0101000002707984 */ /* 0x000fe20000000800 */
[----:B-1----:R-:W-:Y:S03]  /*15f90*/  HMMA.1688.F32.TF32 R72, R44, R18, R120 ;  /* 0x000000122c48723c */ /* 0x002fe60000081078 */
[----:B------:R-:W-:Y:S04]  /*15fa0*/  STL [R1+0x1010], R230 ;  /* 0x001010e601007387 */ /* 0x000fe80000100800 */
[----:B------:R-:W-:Y:S04]  /*15fb0*/  STL [R1+0x100c], R229 ;  /* 0x00100ce501007387 */ /* 0x000fe80000100800 */
[----:B------:R-:W-:Y:S04]  /*15fc0*/  LDS R114, [R2+0x12100] ;  /* 0x0121000002727984 */ /* 0x000fe80000000800 */
[----:B------:R-:W-:Y:S04]  /*15fd0*/  LDS R113, [R3+0x10100] ;  /* 0x0101000003717984 */ /* 0x000fe80000000800 */
[----:B------:R-:W-:Y:S05]  /*15fe0*/  LDS R115, [R3+0x12100] ;  /* 0x0121000003737984 */ /* 0x000fea0000000800 */
[----:B------:R-:W-:Y:S01]  /*15ff0*/  IMAD.MOV.U32 R234, RZ, RZ, R72 ;  /* 0x000000ffffea7224 */ /* 0x000fe200078e0048 */
[----:B------:R-:W-:Y:S01]  /*16000*/  MOV R232, R74 ;  /* 0x0000004a00e87202 */ /* 0x000fe20000000f00 */
[----:B------:R-:W-:-:S02]  /*16010*/  IMAD.MOV.U32 R233, RZ, RZ, R73 ;  /* 0x000000ffffe97224 */ /* 0x000fc400078e0049 */
[----:B------:R-:W-:Y:S02]  /*16020*/  IMAD.MOV.U32 R231, RZ, RZ, R75 ;  /* 0x000000ffffe77224 */ /* 0x000fe400078e004b */
[----:B------:R-:W-:Y:S01]  /*16030*/  HMMA.1688.F32.TF32 R72, R44, R22, R124 ;  /* 0x000000162c48723c */ /* 0x000fe2000008107c */
[----:B------:R-:W-:Y:S04]  /*16040*/  STL [R1+0x1008], R228 ;  /* 0x001008e401007387 */ /* 0x000fe80000100800 */
[----:B------:R-:W-:Y:S04]  /*16050*/  STL [R1+0x1020], R231 ;  /* 0x001020e701007387 */ /* 0x000fe80000100800 */
[----:B------:R-:W-:Y:S04]  /*16060*/  STL [R1+0x101c], R234 ;  /* 0x00101cea01007387 */ /* 0x000fe80000100800 */
[----:B------:R-:W-:Y:S04]  /*16070*/  STL [R1+0x1018], R233 ;  /* 0x001018e901007387 */ /* 0x000fe80000100800 */
[----:B------:R-:W-:Y:S06]  /*16080*/  STL [R1+0x1014], R232 ;  /* 0x001014e801007387 */ /* 0x000fec0000100800 */
[----:B------:R-:W-:Y:S01]  /*16090*/  STL [R1+0x334], R73 ;  /* 0x0003344901007387 */ /* 0x000fe20000100800 */
[----:B------:R-:W-:-:S03]  /*160a0*/  IMAD.MOV.U32 R235, RZ, RZ, R72 ;  /* 0x000000ffffeb7224 */ /* 0x000fc600078e0048 */
[----:B------:R1:W-:Y:S02]  /*160b0*/  STL.64 [R1+0x338], R74 ;  /* 0x0003384a01007387 */ /* 0x0003e40000100a00 */
[C---:B-1----:R-:W-:Y:S11]  /*160c0*/  HMMA.1688.F32.TF32 R72, R44.reuse, R26, R128 ;  /* 0x0000001a2c48723c */ /* 0x042ff60000081080 */
[----:B------:R-:W-:Y:S11]  /*160d0*/  @!UPT UIADD3 URZ, URZ, URZ, URZ ;  /* 0x0000003f3f3ff290 */ /* 0x000ff6000fffe03f */
[----:B------:R-:W-:Y:S02]  /*160e0*/  @!UPT UIADD3 URZ, URZ, URZ, URZ ;  /* 0x0000003f3f3ff290 */ /* 0x000fe4000fffe03f */
[----:B------:R-:W-:Y:S01]  /*160f0*/  MOV R232, R72 ;  /* 0x0000004800e87202 */ /* 0x000fe20000000f00 */
[----:B------:R-:W-:Y:S01]  /*16100*/  IMAD.MOV.U32 R230, RZ, RZ, R73 ;  /* 0x000000ffffe67224 */ /* 0x000fe200078e0049 */
[----:B------:R-:W-:Y:S01]  /*16110*/  MOV R228, R75 ;  /* 0x0000004b00e47202 */ /* 0x000fe20000000f00 */
[----:B------:R-:W-:Y:S02]  /*16120*/  IMAD.MOV.U32 R229, RZ, RZ, R74 ;  /* 0x000000ffffe57224 */ /* 0x000fe400078e004a */
[----:B------:R-:W-:Y:S01]  /*16130*/  HMMA.1688.F32.TF32 R72, R44, R30, R132 ;  /* 0x0000001e2c48723c */ /* 0x000fe20000081084 */
[----:B------:R1:W-:Y:S04]  /*16140*/  STL [R1+0x1024], R235 ;  /* 0x001024eb01007387 */ /* 0x0003e80000100800 */
[----:B------:R4:W-:Y:S04]  /*16150*/  STL [R1+0x1034], R228 ;  /* 0x001034e401007387 */ /* 0x0009e80000100800 */
[----:B------:R5:W-:Y:S04]  /*16160*/  STL [R1+0x1030], R229 ;  /* 0x001030e501007387 */ /* 0x000be80000100800 */
[----:B------:R1:W-:Y:S04]  /*16170*/  STL [R1+0x102c], R232 ;  /* 0x00102ce801007387 */ /* 0x0003e80000100800 */
[----:B------:R2:W-:Y:S07]  /*16180*/  STL [R1+0x1028], R230 ;  /* 0x001028e601007387 */ /* 0x0005ee0000100800 */
[----:B------:R-:W-:Y:S01]  /*16190*/  IMAD.MOV.U32 R233, RZ, RZ, R75 ;  /* 0x000000ffffe97224 */ /* 0x000fe200078e004b */
[----:B------:R-:W-:Y:S01]  /*161a0*/  MOV R234, R74 ;  /* 0x0000004a00ea7202 */ /* 0x000fe20000000f00 */
[----:B-1----:R-:W-:-:S02]  /*161b0*/  IMAD.MOV.U32 R235, RZ, RZ, R72 ;  /* 0x000000ffffeb7224 */ /* 0x002fc400078e0048 */
[----:B------:R-:W-:Y:S01]  /*161c0*/  IMAD.MOV.U32 R231, RZ, RZ, R73 ;  /* 0x000000ffffe77224 */ /* 0x000fe200078e0049 */
[----:B------:R1:W-:Y:S01]  /*161d0*/  STL [R1+0x1044], R233 ;  /* 0x001044e901007387 */ /* 0x0003e20000100800 */
[----:B------:R-:W-:-:S03]  /*161e0*/  IMAD.MOV.U32 R76, RZ, RZ, R149 ;  /* 0x000000ffff4c7224 */ /* 0x000fc600078e0095 */
[----:B------:R-:W-:Y:S01]  /*161f0*/  STL [R1+0x1040], R234 ;  /* 0x001040ea01007387 */ /* 0x000fe20000100800 */
[----:B------:R-:W-:-:S03]  /*16200*/  MOV R77, R150 ;  /* 0x00000096004d7202 */ /* 0x000fc60000000f00 */
[----:B------:R1:W-:Y:S01]  /*16210*/  STL [R1+0x103c], R235 ;  /* 0x00103ceb01007387 */ /* 0x0003e20000100800 */
[----:B------:R-:W-:-:S03]  /*16220*/  IMAD.MOV.U32 R78, RZ, RZ, R151 ;  /* 0x000000ffff4e7224 */ /* 0x000fc600078e0097 */
[----:B------:R1:W-:Y:S04]  /*16230*/  STL [R1+0x1038], R231 ;  /* 0x001038e701007387 */ /* 0x0003e80000100800 */
[----:B------:R-:W3:Y:S04]  /*16240*/  LDL.LU R149, [R1+0x1074] ;  /* 0x0010740001957983 */ /* 0x000ee80000300800 */
[----:B------:R-:W3:Y:S04]  /*16250*/  LDL.LU R150, [R1+0x1070] ;  /* 0x0010700001967983 */ /* 0x000ee80000300800 */
[----:B------:R-:W3:Y:S01]  /*16260*/  LDL.LU R151, [R1+0x106c] ;  /* 0x00106c0001977983 */ /* 0x000ee20000300800 */
[----:B------:R-:W-:-:S03]  /*16270*/  IMAD.MOV.U32 R79, RZ, RZ, R155 ;  /* 0x000000ffff4f7224 */ /* 0x000fc600078e009b */
[----:B------:R-:W3:Y:S04]  /*16280*/  LDL.LU R155, [R1+0x1068] ;  /* 0x00106800019b7983 */ /* 0x000ee80000300800 */
[----:B------:R-:W3:Y:S04]  /*16290*/  LDL.LU R236, [R1+0x70] ;  /* 0x0000700001ec7983 */ /* 0x000ee80000300800 */
[----:B------:R-:W3:Y:S04]  /*162a0*/  LDL.LU R237, [R1+0x74] ;  /* 0x0000740001ed7983 */ /* 0x000ee80000300800 */
[----:B------:R-:W3:Y:S04]  /*162b0*/  LDL.LU R238, [R1+0x78] ;  /* 0x0000780001ee7983 */ /* 0x000ee80000300800 */
[----:B------:R-:W3:Y:S01]  /*162c0*/  LDL.LU R239, [R1+0x7c] ;  /* 0x00007c0001ef7983 */ /* 0x000ee20000300800 */
[----:B------:R-:W-:Y:S01]  /*162d0*/  HMMA.1688.F32.TF32 R44, R44, R34, R136 ;  /* 0x000000222c2c723c */ /* 0x000fe20000081088 */
[----:B------:R-:W-:Y:S01]  /*162e0*/  MOV R17, R36 ;  /* 0x0000002400117202 */ /* 0x000fe20000000f00 */
[----:B------:R-:W-:Y:S01]  /*162f0*/  IMAD.MOV.U32 R16, RZ, RZ, R37 ;  /* 0x000000ffff107224 */ /* 0x000fe200078e0025 */
[----:B------:R-:W-:Y:S01]  /*16300*/  MOV R12, R39 ;  /* 0x00000027000c7202 */ /* 0x000fe20000000f00 */
[----:B------:R-:W-:-:S04]  /*16310*/  IMAD.MOV.U32 R13, RZ, RZ, R38 ;  /* 0x000000ffff0d7224 */ /* 0x000fc800078e0026 */
[----:B------:R-:W-:Y:S11]  /*16320*/  HMMA.1688.F32.TF32 R36, R240, R10, R80 ;  /* 0x0000000af024723c */ /* 0x000ff60000081050 */
[----:B------:R-:W-:Y:S05]  /*16330*/  @!UPT UIADD3 URZ, URZ, URZ, URZ ;  /* 0x0000003f3f3ff290 */ /* 0x000fea000fffe03f */
[----:B----4-:R-:W-:Y:S01]  /*16340*/  IMAD.MOV.U32 R228, RZ, RZ, R44 ;  /* 0x000000ffffe47224 */ /* 0x010fe200078e002c */
[----:B-----5:R-:W-:Y:S01]  /*16350*/  MOV R229, R45 ;  /* 0x0000002d00e57202 */ /* 0x020fe20000000f00 */
[----:B------:R-:W-:Y:S02]  /*16360*/  IMAD.MOV.U32 R232, RZ, RZ, R46 ;  /* 0x000000ffffe87224 */ /* 0x000fe400078e002e */
[----:B--2---:R-:W-:Y:S02]  /*16370*/  IMAD.MOV.U32 R230, RZ, RZ, R47 ;  /* 0x000000ffffe67224 */ /* 0x004fe400078e002f */
[----:B------:R-:W-:Y:S02]  /*16380*/  HMMA.1688.F32.TF32 R44, R48, R6, R140 ;  /* 0x00000006302c723c */ /* 0x000fe4000008108c */
[----:B------:R-:W-:Y:S01]  /*16390*/  IMAD.MOV.U32 R66, RZ, RZ, R37 ;  /* 0x000000ffff427224 */ /* 0x000fe200078e0025 */
[----:B------:R-:W-:Y:S01]  /*163a0*/  MOV R64, R39 ;  /* 0x0000002700407202 */ /* 0x000fe20000000f00 */
[----:B------:R-:W-:-:S02]  /*163b0*/  IMAD.MOV.U32 R65, RZ, RZ, R38 ;  /* 0x000000ffff417224 */ /* 0x000fc400078e0026 */
[----:B------:R-:W-:Y:S02]  /*163c0*/  IMAD.MOV.U32 R63, RZ, RZ, R36 ;  /* 0x000000ffff3f7224 */ /* 0x000fe400078e0024 */
[----:B------:R-:W-:Y:S11]  /*163d0*/  HMMA.1688.F32.TF32 R36, R240, R14, R84 ;  /* 0x0000000ef024723c */ /* 0x000ff60000081054 */
[----:B------:R-:W-:Y:S05]  /*163e0*/  @!UPT UIADD3 URZ, URZ, URZ, URZ ;  /* 0x0000003f3f3ff290 */ /* 0x000fea000fffe03f */
[----:B------:R-:W-:Y:S01]  /*163f0*/  MOV R143, R44 ;  /* 0x0000002c008f7202 */ /* 0x000fe20000000f00 */
[----:B------:R-:W-:Y:S01]  /*16400*/  IMAD.MOV.U32 R142, RZ, RZ, R45 ;  /* 0x000000ffff8e7224 */ /* 0x000fe200078e002d */
[----:B------:R-:W-:Y:S01]  /*16410*/  MOV R140, R47 ;  /* 0x0000002f008c7202 */ /* 0x000fe20000000f00 */
[----:B------:R-:W-:Y:S02]  /*16420*/  IMAD.MOV.U32 R141, RZ, RZ, R46 ;  /* 0x000000ffff8d7224 */ /* 0x000fe400078e002e */
[----:B------:R-:W-:Y:S01]  /*16430*/  HMMA.1688.F32.TF32 R44, R48, R10, R144 ;  /* 0x0000000a302c723c */ /* 0x000fe20000081090 */
[----:B------:R-:W-:Y:S01]  /*16440*/  IMAD.MOV.U32 R74, RZ, RZ, R245 ;  /* 0x000000ffff4a7224 */ /* 0x000fe200078e00f5 */
[----:B------:R-:W-:Y:S01]  /*16450*/  LDS R144, [R2+0x10200] ;  /* 0x0102000002907984 */ /* 0x000fe20000000800 */
[----:B------:R-:W-:Y:S01]  /*16460*/  IMAD.MOV.U32 R62, RZ, RZ, R37 ;  /* 0x000000ffff3e7224 */ /* 0x000fe200078e0025 */
[----:B------:R-:W-:Y:S01]  /*16470*/  MOV R61, R38 ;  /* 0x00000026003d7202 */ /* 0x000fe20000000f00 */
[----:B------:R-:W-:Y:S01]  /*16480*/  IMAD.MOV.U32 R60, RZ, RZ, R39 ;  /* 0x000000ffff3c7224 */ /* 0x000fe200078e0027 */
[----:B------:R-:W-:Y:S01]  /*16490*/  LDS R146, [R2+0x12200] ;  /* 0x0122000002927984 */ /* 0x000fe20000000800 */
[----:B------:R-:W-:-:S02]  /*164a0*/  IMAD.MOV.U32 R59, RZ, RZ, R36 ;  /* 0x000000ffff3b7224 */ /* 0x000fc400078e0024 */
[----:B------:R-:W-:Y:S01]  /*164b0*/  HMMA.1688.F32.TF32 R36, R240, R18, R88 ;  /* 0x00000012f024723c */ /* 0x000fe20000081058 */
[----:B------:R-:W-:Y:S01]  /*164c0*/  IMAD.MOV.U32 R75, RZ, RZ, R244 ;  /* 0x000000ffff4b7224 */ /* 0x000fe200078e00f4 */
[----:B------:R-:W-:Y:S04]  /*164d0*/  LDS R145, [R3+0x10200] ;  /* 0x0102000003917984 */ /* 0x000fe80000000800 */
[----:B------:R-:W-:Y:S09]  /*164e0*/  LDS R147, [R3+0x12200] ;  /* 0x0122000003937984 */ /* 0x000ff20000000800 */
[----:B-1----:R-:W-:Y:S01]  /*164f0*/  IMAD.MOV.U32 R233, RZ, RZ, R44 ;  /* 0x000000ffffe97224 */ /* 0x002fe200078e002c */
[----:B------:R-:W-:Y:S01]  /*16500*/  MOV R235, R46 ;  /* 0x0000002e00eb7202 */ /* 0x000fe20000000f00 */
[----:B------:R-:W-:-:S02]  /*16510*/  IMAD.MOV.U32 R234, RZ, RZ, R45 ;  /* 0x000000ffffea7224 */ /* 0x000fc400078e002d */
[----:B------:R-:W-:-:S05]  /*16520*/  IMAD.MOV.U32 R231, RZ, RZ, R47 ;  /* 0x000000ffffe77224 */ /* 0x000fca00078e002f */
[----:B------:R-:W-:Y:S01]  /*16530*/  MOV R58, R37 ;  /* 0x00000025003a7202 */ /* 0x000fe20000000f00 */
[----:B------:R-:W-:Y:S01]  /*16540*/  IMAD.MOV.U32 R57, RZ, RZ, R38 ;  /* 0x000000ffff397224 */ /* 0x000fe200078e0026 */
[----:B------:R-:W-:Y:S01]  /*16550*/  MOV R55, R36 ;  /* 0x0000002400377202 */ /* 0x000fe20000000f00 */
[----:B------:R-:W-:Y:S02]  /*16560*/  IMAD.MOV.U32 R56, RZ, RZ, R39 ;  /* 0x000000ffff387224 */ /* 0x000fe400078e0027 */
[----:B------:R-:W-:Y:S08]  /*16570*/  HMMA.1688.F32.TF32 R36, R240, R22, R92 ;  /* 0x00000016f024723c */ /* 0x000ff0000008105c */
[-C--:B------:R-:W-:Y:S11]  /*16580*/  HMMA.1688.F32.TF32 R84, R48, R26.reuse, R160 ;  /* 0x0000001a3054723c */ /* 0x080ff600000810a0 */
[----:B------:R-:W-:Y:S05]  /*16590*/  @!UPT UIADD3 URZ, URZ, URZ, URZ ;  /* 0x0000003f3f3ff290 */ /* 0x000fea000fffe03f */
[----:B------:R-:W-:Y:S01]  /*165a0*/  IMAD.MOV.U32 R9, RZ, RZ, R36 ;  /* 0x000000ffff097224 */ /* 0x000fe200078e0024 */
[----:B------:R-:W-:Y:S01]  /*165b0*/  MOV R5, R38 ;  /* 0x0000002600057202 */ /* 0x000fe20000000f00 */
[----:B------:R-:W-:Y:S02]  /*165c0*/  IMAD.MOV.U32 R8, RZ, RZ, R37 ;  /* 0x000000ffff087224 */ /* 0x000fe400078e0025 */
[----:B------:R-:W-:Y:S02]  /*165d0*/  IMAD.MOV.U32 R4, RZ, RZ, R39 ;  /* 0x000000ffff047224 */ /* 0x000fe400078e0027 */
[----:B------:R-:W-:Y:S11]  /*165e0*/  HMMA.1688.F32.TF32 R36, R240, R26, R96 ;  /* 0x0000001af024723c */ /* 0x000ff60000081060 */
[----:B------:R-:W-:Y:S11]  /*165f0*/  @!UPT UIADD3 URZ, URZ, URZ, URZ ;  /* 0x0000003f3f3ff290 */ /* 0x000ff6000fffe03f */
[----:B------:R-:W-:Y:S02]  /*16600*/  @!UPT UIADD3 URZ, URZ, URZ, URZ ;  /* 0x0000003f3f3ff290 */ /* 0x000fe4000fffe03f */
[----:B------:R-:W-:Y:S01]  /*16610*/  IMAD.MOV.U32 R54, RZ, RZ, R36 ;  /* 0x000000ffff367224 */ /* 0x000fe200078e0024 */
[----:B------:R-:W-:Y:S01]  /*16620*/  MOV R98, R37 ;  /* 0x0000002500627202 */ /* 0x000fe20000000f00 */
[----:B------:R-:W-:Y:S01]  /*16630*/  IMAD.MOV.U32 R97, RZ, RZ, R38 ;  /* 0x000000ffff617224 */ /* 0x000fe200078e0026 */
[----:B------:R-:W-:Y:S01]  /*16640*/  LDS R36, [R2+0xc600] ;  /* 0x00c6000002247984 */ /* 0x000fe20000000800 */
[----:B------:R-:W-:-:S03]  /*16650*/  IMAD.MOV.U32 R96, RZ, RZ, R39 ;  /* 0x000000ffff607224 */ /* 0x000fc600078e0027 */
[----:B------:R-:W-:Y:S04]  /*16660*/  LDS R38, [R2+0xe600] ;  /* 0x00e6000002267984 */ /* 0x000fe80000000800 */
[----:B------:R-:W-:Y:S04]  /*16670*/  LDS R37, [R3+0xc600] ;  /* 0x00c6000003257984 */ /* 0x000fe80000000800 */
[----:B------:R-:W1:Y:S01]  /*16680*/  LDS R39, [R3+0xe600] ;  /* 0x00e6000003277984 */ /* 0x000e620000000800 */
[C---:B---3--:R-:W-:Y:S08]  /*16690*/  HMMA.1688.F32.TF32 R44, R48.reuse, R14, R148 ;  /* 0x0000000e302c723c */ /* 0x048ff00000081094 */
[C---:B------:R-:W-:Y:S11]  /*166a0*/  HMMA.1688.F32.TF32 R80, R48.reuse, R18, R152 ;  /* 0x000000123050723c */ /* 0x040ff60000081098 */
[----:B------:R-:W-:Y:S05]  /*166b0*/  @!UPT UIADD3 URZ, URZ, URZ, URZ ;  /* 0x0000003f3f3ff290 */ /* 0x000fea000fffe03f */
[----:B------:R-:W-:Y:S01]  /*166c0*/  MOV R151, R44 ;  /* 0x0000002c00977202 */ /* 0x000fe20000000f00 */
[----:B------:R-:W-:Y:S01]  /*166d0*/  IMAD.MOV.U32 R150, RZ, RZ, R45 ;  /* 0x000000ffff967224 */ /* 0x000fe200078e002d */
[----:B------:R-:W-:Y:S01]  /*166e0*/  MOV R148, R47 ;  /* 0x0000002f00947202 */ /* 0x000fe20000000f00 */
[----:B------:R-:W-:Y:S02]  /*166f0*/  IMAD.MOV.U32 R149, RZ, RZ, R46 ;  /* 0x000000ffff957224 */ /* 0x000fe400078e002e */
[C---:B------:R-:W-:Y:S02]  /*16700*/  HMMA.1688.F32.TF32 R44, R48.reuse, R22, R156 ;  /* 0x00000016302c723c */ /* 0x040fe4000008109c */
[----:B------:R-:W-:Y:S04]  /*16710*/  STL.64 [R1+0x230], R80 ;  /* 0x0002305001007387 */ /* 0x000fe80000100a00 */
[----:B------:R-:W-:Y:S11]  /*16720*/  STL.64 [R1+0x238], R82 ;  /* 0x0002385201007387 */ /* 0x000ff60000100a00 */
[----:B------:R-:W-:Y:S06]  /*16730*/  @!UPT UIADD3 URZ, URZ, URZ, URZ ;  /* 0x0000003f3f3ff290 */ /* 0x000fec000fffe03f */
[----:B------:R-:W-:Y:S04]  /*16740*/  STL.64 [R1+0x220], R44 ;  /* 0x0002202c01007387 */ /* 0x000fe80000100a00 */
[----:B------:R2:W-:Y:S02]  /*16750*/  STL.64 [R1+0x228], R46 ;  /* 0x0002282e01007387 */ /* 0x0005e40000100a00 */
[C---:B--2---:R-:W-:Y:S02]  /*16760*/  HMMA.1688.F32.TF32 R44, R48.reuse, R30, R164 ;  /* 0x0000001e302c723c */ /* 0x044fe400000810a4 */
[----:B------:R-:W-:Y:S04]  /*16770*/  STL.64 [R1+0x210], R84 ;  /* 0x0002105401007387 */ /* 0x000fe80000100a00 */
[----:B------:R-:W-:Y:S02]  /*16780*/  STL.64 [R1+0x218], R86 ;  /* 0x0002185601007387 */ /* 0x000fe40000100a00 */
[----:B------:R-:W-:Y:S08]  /*16790*/  HMMA.1688.F32.TF32 R80, R48, R34, R168 ;  /* 0x000000223050723c */ /* 0x000ff000000810a8 */
[C---:B------:R-:W-:Y:S07]  /*167a0*/  HMMA.1688.F32.TF32 R48, R40.reuse, R6, R172 ;  /* 0x000000062830723c */ /* 0x040fee00000810ac */
[----:B------:R-:W-:Y:S04]  /*167b0*/  STL.64 [R1+0x200], R44 ;  /* 0x0002002c01007387 */ /* 0x000fe80000100a00 */
[----:B------:R2:W-:Y:S02]  /*167c0*/  STL.64 [R1+0x208], R46 ;  /* 0x0002082e01007387 */ /* 0x0005e40000100a00 */
[C---:B--2---:R-:W-:Y:S02]  /*167d0*/  HMMA.1688.F32.TF32 R44, R40.reuse, R10, R176 ;  /* 0x0000000a282c723c */ /* 0x044fe400000810b0 */
[----:B------:R-:W-:Y:S04]  /*167e0*/  STL.64 [R1+0x1c0], R80 ;  /* 0x0001c05001007387 */ /* 0x000fe80000100a00 */
[----:B------:R2:W-:Y:S04]  /*167f0*/  STL.64 [R1+0x1c8], R82 ;  /* 0x0001c85201007387 */ /* 0x0005e80000100a00 */
[----:B------:R-:W-:Y:S04]  /*16800*/  STL.64 [R1+0x1b0], R48 ;  /* 0x0001b03001007387 */ /* 0x000fe80000100a00 */
[----:B------:R3:W-:Y:S01]  /*16810*/  STL.64 [R1+0x1b8], R50 ;  /* 0x0001b83201007387 */ /* 0x0007e20000100a00 */
[C---:B--2---:R-:W-:Y:S08]  /*16820*/  HMMA.1688.F32.TF32 R80, R40.reuse, R14, R180 ;  /* 0x0000000e2850723c */ /* 0x044ff000000810b4 */
[----:B------:R-:W-:Y:S01]  /*16830*/  STL.64 [R1+0x1a0], R44 ;  /* 0x0001a02c01007387 */ /* 0x000fe20000100a00 */
[C---:B---3--:R-:W-:Y:S03]  /*16840*/  HMMA.1688.F32.TF32 R48, R40.reuse, R18, R184 ;  /* 0x000000122830723c */ /* 0x048fe600000810b8 */
[----:B------:R2:W-:Y:S05]  /*16850*/  STL.64 [R1+0x1a8], R46 ;  /* 0x0001a82e01007387 */ /* 0x0005ea0000100a00 */
[C---:B--2---:R-:W-:Y:S06]  /*16860*/  HMMA.1688.F32.TF32 R44, R40.reuse, R22, R188 ;  /* 0x00000016282c723c */ /* 0x044fec00000810bc */
[----:B------:R-:W-:Y:S04]  /*16870*/  STL.64 [R1+0x190], R80 ;  /* 0x0001905001007387 */ /* 0x000fe80000100a00 */
[----:B------:R2:W-:Y:S05]  /*16880*/  STL.64 [R1+0x198], R82 ;  /* 0x0001985201007387 */ /* 0x0005ea0000100a00 */
[----:B------:R-:W-:Y:S04]  /*16890*/  STL.64 [R1+0x180], R48 ;  /* 0x0001803001007387 */ /* 0x000fe80000100a00 */
[----:B------:R3:W-:Y:S01]  /*168a0*/  STL.64 [R1+0x188], R50 ;  /* 0x0001883201007387 */ /* 0x0007e20000100a00 */
[C---:B--2---:R-:W-:Y:S03]  /*168b0*/  HMMA.1688.F32.TF32 R80, R40.reuse, R26, R192 ;  /* 0x0000001a2850723c */ /* 0x044fe600000810c0 */
[----:B------:R-:W-:Y:S05]  /*168c0*/  STL.64 [R1+0x170], R44 ;  /* 0x0001702c01007387 */ /* 0x000fea0000100a00 */
[C---:B---3--:R-:W-:Y:S01]  /*168d0*/  HMMA.1688.F32.TF32 R48, R40.reuse, R30, R196 ;  /* 0x0000001e2830723c */ /* 0x048fe200000810c4 */
[----:B------:R2:W-:Y:S07]  /*168e0*/  STL.64 [R1+0x178], R46 ;  /* 0x0001782e01007387 */ /* 0x0005ee0000100a00 */
[----:B--2---:R-:W-:Y:S08]  /*168f0*/  HMMA.1688.F32.TF32 R44, R40, R34, R200 ;  /* 0x00000022282c723c */ /* 0x004ff000000810c8 */
[C---:B-1----:R-:W-:Y:S01]  /*16900*/  HMMA.1688.F32.TF32 R40, R36.reuse, R6, R204 ;  /* 0x000000062428723c */ /* 0x042fe200000810cc */
[----:B------:R-:W-:Y:S04]  /*16910*/  STL.64 [R1+0x150], R80 ;  /* 0x0001505001007387 */ /* 0x000fe80000100a00 */
[----:B------:R-:W-:Y:S04]  /*16920*/  STL.64 [R1+0x158], R82 ;  /* 0x0001585201007387 */ /* 0x000fe80000100a00 */
[----:B------:R-:W-:Y:S04]  /*16930*/  STL.64 [R1+0x140], R48 ;  /* 0x0001403001007387 */ /* 0x000fe80000100a00 */
[----:B------:R1:W-:Y:S04]  /*16940*/  STL.64 [R1+0x148], R50 ;  /* 0x0001483201007387 */ /* 0x0003e80000100a00 */
[----:B------:R-:W-:Y:S01]  /*16950*/  STL.64 [R1+0x130], R44 ;  /* 0x0001302c01007387 */ /* 0x000fe20000100a00 */
[C---:B------:R-:W-:Y:S03]  /*16960*/  HMMA.1688.F32.TF32 R248, R36.reuse, R22, R220 ;  /* 0x0000001624f8723c */ /* 0x040fe600000810dc */
[----:B------:R2:W-:Y:S05]  /*16970*/  STL.64 [R1+0x138], R46 ;  /* 0x0001382e01007387 */ /* 0x0005ea0000100a00 */
[C---:B------:R-:W-:Y:S01]  /*16980*/  HMMA.1688.F32.TF32 R236, R36.reuse, R30, R236 ;  /* 0x0000001e24ec723c */ /* 0x040fe200000810ec */
[----:B------:R-:W-:Y:S07]  /*16990*/  STL.64 [R1+0x120], R40 ;  /* 0x0001202801007387 */ /* 0x000fee0000100a00 */
[C---:B------:R-:W-:Y:S01]  /*169a0*/  HMMA.1688.F32.TF32 R244, R36.reuse, R26, R224 ;  /* 0x0000001a24f4723c */ /* 0x040fe200000810e0 */
[----:B------:R3:W-:Y:S01]  /*169b0*/  STL.64 [R1+0x128], R42 ;  /* 0x0001282a01007387 */ /* 0x0007e20000100a00 */
[----:B------:R-:W-:Y:S01]  /*169c0*/  MOV R103, R54 ;  /* 0x0000003600677202 */ /* 0x000fe20000000f00 */
[----:B------:R-:W-:Y:S01]  /*169d0*/  IMAD.MOV.U32 R99, RZ, RZ, R55 ;  /* 0x000000ffff637224 */ /* 0x000fe200078e0037 */
[----:B------:R-:W-:Y:S01]  /*169e0*/  MOV R93, R57 ;  /* 0x00000039005d7202 */ /* 0x000fe20000000f00 */
[----:B------:R-:W-:Y:S01]  /*169f0*/  IMAD.MOV.U32 R92, RZ, RZ, R58 ;  /* 0x000000ffff5c7224 */ /* 0x000fe200078e003a */
[----:B------:R-:W-:Y:S01]  /*16a00*/  MOV R95, R59 ;  /* 0x0000003b005f7202 */ /* 0x000fe20000000f00 */
[----:B------:R-:W-:Y:S01]  /*16a10*/  IMAD.MOV.U32 R94, RZ, RZ, R56 ;  /* 0x000000ffff5e7224 */ /* 0x000fe200078e0038 */
[----:B-1----:R-:W-:Y:S01]  /*16a20*/  HMMA.1688.F32.TF32 R48, R36, R10, R208 ;  /* 0x0000000a2430723c */ /* 0x002fe200000810d0 */
[----:B------:R-:W-:Y:S01]  /*16a30*/  MOV R88, R62 ;  /* 0x0000003e00587202 */ /* 0x000fe20000000f00 */
[----:B------:R-:W-:-:S02]  /*16a40*/  IMAD.MOV.U32 R89, RZ, RZ, R61 ;  /* 0x000000ffff597224 */ /* 0x000fc400078e003d */
[----:B------:R-:W-:Y:S01]  /*16a50*/  IMAD.MOV.U32 R90, RZ, RZ, R60 ;  /* 0x000000ffff5a7224 */ /* 0x000fe200078e003c */
[----:B------:R-:W-:Y:S01]  /*16a60*/  MOV R85, R65 ;  /* 0x0000004100557202 */ /* 0x000fe20000000f00 */
[----:B------:R-:W-:Y:S02]  /*16a70*/  IMAD.MOV.U32 R84, RZ, RZ, R66 ;  /* 0x000000ffff547224 */ /* 0x000fe400078e0042 */
[----:B------:R-:W-:Y:S01]  /*16a80*/  IMAD.MOV.U32 R91, RZ, RZ, R63 ;  /* 0x000000ffff5b7224 */ /* 0x000fe200078e003f */
[----:B--2---:R-:W-:Y:S01]  /*16a90*/  HMMA.1688.F32.TF32 R44, R36, R14, R212 ;  /* 0x0000000e242c723c */ /* 0x004fe200000810d4 */
[----:B------:R-:W-:Y:S02]  /*16aa0*/  IMAD.MOV.U32 R87, RZ, RZ, R67 ;  /* 0x000000ffff577224 */ /* 0x000fe400078e0043 */
[----:B------:R-:W-:Y:S02]  /*16ab0*/  IMAD.MOV.U32 R86, RZ, RZ, R64 ;  /* 0x000000ffff567224 */ /* 0x000fe400078e0040 */
[----:B------:R-:W-:-:S02]  /*16ac0*/  IMAD.MOV.U32 R72, RZ, RZ, R74 ;  /* 0x000000ffff487224 */ /* 0x000fc400078e004a */
[----:B------:R-:W-:Y:S01]  /*16ad0*/  IMAD.MOV.U32 R73, RZ, RZ, R75 ;  /* 0x000000ffff497224 */ /* 0x000fe200078e004b */
[C---:B---3--:R-:W-:Y:S01]  /*16ae0*/  HMMA.1688.F32.TF32 R40, R36.reuse, R18, R216 ;  /* 0x000000122428723c */ /* 0x048fe200000810d8 */
[----:B------:R-:W-:Y:S01]  /*16af0*/  MOV R101, R96 ;  /* 0x0000006000657202 */ /* 0x000fe20000000f00 */
[----:B------:R-:W-:Y:S01]  /*16b00*/  IMAD.MOV.U32 R100, RZ, RZ, R97 ;  /* 0x000000ffff647224 */ /* 0x000fe200078e0061 */
[----:B------:R-:W-:Y:S01]  /*16b10*/  MOV R197, R229 ;  /* 0x000000e500c57202 */ /* 0x000fe20000000f00 */
[----:B------:R-:W-:Y:S01]  /*16b20*/  IMAD.MOV.U32 R196, RZ, RZ, R228 ;  /* 0x000000ffffc47224 */ /* 0x000fe200078e00e4 */
[----:B------:R-:W-:Y:S04]  /*16b30*/  LDS R80, [R2+0x10000] ;  /* 0x0100000002507984 */ /* 0x000fe80000000800 */
[----:B------:R-:W-:Y:S04]  /*16b40*/  STL.64 [R1+0x110], R48 ;  /* 0x0001103001007387 */ /* 0x000fe80000100a00 */
[----:B------:R-:W-:Y:S04]  /*16b50*/  STL.64 [R1+0x118], R50 ;  /* 0x0001183201007387 */ /* 0x000fe80000100a00 */
[----:B------:R-:W-:Y:S04]  /*16b60*/  STL.64 [R1+0x100], R44 ;  /* 0x0001002c01007387 */ /* 0x000fe80000100a00 */
[----:B------:R-:W-:Y:S04]  /*16b70*/  STL.64 [R1+0x108], R46 ;  /* 0x0001082e01007387 */ /* 0x000fe80000100a00 */
[----:B------:R-:W-:Y:S04]  /*16b80*/  STL [R1+0xfd4], R248 ;  /* 0x000fd4f801007387 */ /* 0x000fe80000100800 */
[----:B------:R-:W-:Y:S04]  /*16b90*/  STL.64 [R1], R40 ;  /* 0x0000002801007387 */ /* 0x000fe80000100a00 */
[----:B------:R-:W-:Y:S04]  /*16ba0*/  STL.64 [R1+0x8], R42 ;  /* 0x0000082a01007387 */ /* 0x000fe80000100a00 */
        /* <DEDUP_REMOVED lines=8> */
[----:B------:R-:W3:Y:S04]  /*16c30*/  LDL.LU R252, [R1+0x1064] ;  /* 0x0010640001fc7983 */ /* 0x000ee80000300800 */
[----:B------:R-:W4:Y:S04]  /*16c40*/  LDL.LU R240, [R1+0x1f0] ;  /* 0x0001f00001f07983 */ /* 0x000f280000300800 */
[----:B------:R-:W4:Y:S04]  /*16c50*/  LDL.LU R241, [R1+0x1f4] ;  /* 0x0001f40001f17983 */ /* 0x000f280000300800 */
[----:B------:R-:W4:Y:S04]  /*16c60*/  LDL.LU R242, [R1+0x1f8] ;  /* 0x0001f80001f27983 */ /* 0x000f280000300800 */
[----:B------:R-:W4:Y:S04]  /*16c70*/  LDL.LU R243, [R1+0x1fc] ;  /* 0x0001fc0001f37983 */ /* 0x000f280000300800 */
[----:B------:R-:W5:Y:S04]  /*16c80*/  LDL.LU R108, [R1+0x300] ;  /* 0x00030000016c7983 */ /* 0x000f680000300800 */
[----:B------:R-:W5:Y:S04]  /*16c90*/  LDL.LU R109, [R1+0x304] ;  /* 0x00030400016d7983 */ /* 0x000f680000300800 */
[----:B------:R-:W5:Y:S01]  /*16ca0*/  LDL.LU R110, [R1+0x308] ;  /* 0x00030800016e7983 */ /* 0x000f620000300800 */
[----:B------:R-:W-:Y:S01]  /*16cb0*/  HMMA.1688.F32.TF32 R224, R36, R34, R76 ;  /* 0x0000002224e0723c */ /* 0x000fe2000008104c */
[----:B------:R-:W-:-:S02]  /*16cc0*/  IMAD.MOV.U32 R102, RZ, RZ, R103 ;  /* 0x000000ffff667224 */ /* 0x000fc400078e0067 */
[----:B------:R-:W-:Y:S01]  /*16cd0*/  IMAD.MOV.U32 R198, RZ, RZ, R232 ;  /* 0x000000ffffc67224 */ /* 0x000fe200078e00e8 */
[----:B------:R-:W-:Y:S03]  /*16ce0*/  LDS R82, [R2+0x12000] ;  /* 0x0120000002527984 */ /* 0x000fe60000000800 */
[----:B------:R-:W-:Y:S01]  /*16cf0*/  MOV R79, R71 ;  /* 0x00000047004f7202 */ /* 0x000fe20000000f00 */
[----:B------:R-:W-:Y:S01]  /*16d00*/  IMAD.MOV.U32 R76, RZ, RZ, R70 ;  /* 0x000000ffff4c7224 */ /* 0x000fe200078e0046 */
[----:B------:R-:W-:Y:S01]  /*16d10*/  MOV R78, R68 ;  /* 0x00000044004e7202 */ /* 0x000fe20000000f00 */
[----:B------:R-:W-:Y:S01]  /*16d20*/  IMAD.MOV.U32 R77, RZ, RZ, R69 ;  /* 0x000000ffff4d7224 */ /* 0x000fe200078e0045 */
[----:B------:R-:W-:Y:S04]  /*16d30*/  LDS R68, [R2+0xc700] ;  /* 0x00c7000002447984 */ /* 0x000fe80000000800 */
[----:B------:R-:W-:Y:S04]  /*16d40*/  LDS R70, [R2+0xe700] ;  /* 0x00e7000002467984 */ /* 0x000fe80000000800 */
[----:B------:R-:W-:Y:S04]  /*16d50*/  LDS R69, [R3+0xc700] ;  /* 0x00c7000003457984 */ /* 0x000fe80000000800 */
[----:B------:R-:W5:Y:S04]  /*16d60*/  LDS R71, [R3+0xe700] ;  /* 0x00e7000003477984 */ /* 0x000f680000000800 */
[----:B------:R-:W-:Y:S04]  /*16d70*/  LDS R81, [R3+0x10000] ;  /* 0x0100000003517984 */ /* 0x000fe80000000800 */
[----:B------:R-:W-:Y:S01]  /*16d80*/  LDS R83, [R3+0x12000] ;  /* 0x0120000003537984 */ /* 0x000fe20000000800 */
[----:B------:R-:W-:Y:S01]  /*16d90*/  IMAD.MOV.U32 R199, RZ, RZ, R230 ;  /* 0x000000ffffc77224 */ /* 0x000fe200078e00e6 */
[----:B------:R-:W-:Y:S01]  /*16da0*/  MOV R133, R8 ;  /* 0x0000000800857202 */ /* 0x000fe20000000f00 */
[----:B------:R-:W-:Y:S01]  /*16db0*/  IMAD.MOV.U32 R132, RZ, RZ, R9 ;  /* 0x000000ffff847224 */ /* 0x000fe200078e0009 */
[----:B------:R-:W-:Y:S01]  /*16dc0*/  LDS R208, [R2+0x10400] ;  /* 0x0104000002d07984 */ /* 0x000fe20000000800 */
[----:B------:R-:W-:-:S02]  /*16dd0*/  IMAD.MOV.U32 R134, RZ, RZ, R5 ;  /* 0x000000ffff867224 */ /* 0x000fc400078e0005 */
[----:B------:R-:W-:Y:S01]  /*16de0*/  IMAD.MOV.U32 R135, RZ, RZ, R4 ;  /* 0x000000ffff877224 */ /* 0x000fe200078e0004 */
[----:B------:R-:W-:Y:S04]  /*16df0*/  LDS R210, [R2+0x12400] ;  /* 0x0124000002d27984 */ /* 0x000fe80000000800 */
[----:B------:R-:W-:Y:S04]  /*16e00*/  LDS R209, [R3+0x10400] ;  /* 0x0104000003d17984 */ /* 0x000fe80000000800 */
[----:B------:R-:W-:Y:S01]  /*16e10*/  LDS R211, [R3+0x12400] ;  /* 0x0124000003d37984 */ /* 0x000fe20000000800 */
[----:B---3--:R-:W-:-:S03]  /*16e20*/  IMAD.MOV.U32 R111, RZ, RZ, R252 ;  /* 0x000000ffff6f7224 */ /* 0x008fc600078e00fc */
[----:B------:R-:W3:Y:S01]  /*16e30*/  LDL.LU R252, [R1+0x1060] ;  /* 0x0010600001fc7983 */ /* 0x000ee20000300800 */
[----:B------:R-:W-:Y:S01]  /*16e40*/  IMAD.MOV.U32 R103, RZ, RZ, R98 ;  /* 0x000000ffff677224 */ /* 0x000fe200078e0062 */
[----:B------:R-:W-:Y:S01]  /*16e50*/  MOV R98, R99 ;  /* 0x0000006300627202 */ /* 0x000fe20000000f00 */
[----:B------:R-:W-:Y:S02]  /*16e60*/  IMAD.MOV.U32 R99, RZ, RZ, R92 ;  /* 0x000000ffff637224 */ /* 0x000fe400078e005c */
[----:B------:R-:W-:Y:S01]  /*16e70*/  IMAD.MOV.U32 R92, RZ, RZ, R93 ;  /* 0x000000ffff5c7224 */ /* 0x000fe200078e005d */
[----:B------:R-:W-:Y:S01]  /*16e80*/  MOV R93, R94 ;  /* 0x0000005e005d7202 */ /* 0x000fe20000000f00 */
[----:B------:R-:W-:Y:S02]  /*16e90*/  IMAD.MOV.U32 R94, RZ, RZ, R95 ;  /* 0x000000ffff5e7224 */ /* 0x000fe400078e005f */
[----:B------:R-:W-:Y:S01]  /*16ea0*/  IMAD.MOV.U32 R95, RZ, RZ, R88 ;  /* 0x000000ffff5f7224 */ /* 0x000fe200078e0058 */
[----:B------:R-:W-:Y:S01]  /*16eb0*/  MOV R88, R89 ;  /* 0x0000005900587202 */ /* 0x000fe20000000f00 */
[----:B------:R-:W-:-:S02]  /*16ec0*/  IMAD.MOV.U32 R89, RZ, RZ, R90 ;  /* 0x000000ffff597224 */ /* 0x000fc400078e005a */
[----:B------:R-:W-:Y:S01]  /*16ed0*/  IMAD.MOV.U32 R90, RZ, RZ, R91 ;  /* 0x000000ffff5a7224 */ /* 0x000fe200078e005b */
[C---:B-----5:R-:W-:Y:S01]  /*16ee0*/  HMMA.1688.F32.TF32 R116, R68.reuse, R6, R108 ;  /* 0x000000064474723c */ /* 0x060fe2000008106c */
[----:B------:R-:W-:Y:S01]  /*16ef0*/  MOV R91, R84 ;  /* 0x00000054005b7202 */ /* 0x000fe20000000f00 */
[----:B------:R-:W-:Y:S02]  /*16f00*/  IMAD.MOV.U32 R84, RZ, RZ, R85 ;  /* 0x000000ffff547224 */ /* 0x000fe400078e0055 */
[----:B------:R-:W-:Y:S01]  /*16f10*/  IMAD.MOV.U32 R85, RZ, RZ, R86 ;  /* 0x000000ffff557224 */ /* 0x000fe200078e0056 */
[----:B------:R-:W-:Y:S01]  /*16f20*/  MOV R86, R87 ;  /* 0x0000005700567202 */ /* 0x000fe20000000f00 */
[----:B------:R-:W-:Y:S02]  /*16f30*/  IMAD.MOV.U32 R87, RZ, RZ, R76 ;  /* 0x000000ffff577224 */ /* 0x000fe400078e004c */
[----:B--2---:R-:W-:Y:S01]  /*16f40*/  HMMA.1688.F32.TF32 R104, R68, R14, R104 ;  /* 0x0000000e4468723c */ /* 0x004fe20000081068 */
[----:B------:R-:W-:Y:S01]  /*16f50*/  IMAD.MOV.U32 R76, RZ, RZ, R77 ;  /* 0x000000ffff4c7224 */ /* 0x000fe200078e004d */
[----:B------:R-:W-:Y:S01]  /*16f60*/  MOV R77, R78 ;  /* 0x0000004e004d7202 */ /* 0x000fe20000000f00 */
[----:B------:R-:W-:-:S02]  /*16f70*/  IMAD.MOV.U32 R78, RZ, RZ, R79 ;  /* 0x000000ffff4e7224 */ /* 0x000fc400078e004f */
[----:B------:R-:W-:Y:S01]  /*16f80*/  IMAD.MOV.U32 R79, RZ, RZ, R72 ;  /* 0x000000ffff4f7224 */ /* 0x000fe200078e0048 */
[----:B------:R-:W-:Y:S01]  /*16f90*/  MOV R72, R73 ;  /* 0x0000004900487202 */ /* 0x000fe20000000f00 */
[----:B------:R-:W-:Y:S01]  /*16fa0*/  IMAD.MOV.U32 R73, RZ, RZ, R0 ;  /* 0x000000ffff497224 */ /* 0x000fe200078e0000 */
[----:B------:R-:W-:Y:S01]  /*16fb0*/  MOV R96, R92 ;  /* 0x0000005c00607202 */ /* 0x000fe20000000f00 */
[----:B----4-:R-:W-:Y:S01]  /*16fc0*/  HMMA.1688.F32.TF32 R108, R68, R10, R240 ;  /* 0x0000000a446c723c */ /* 0x010fe200000810f0 */
[----:B------:R-:W-:Y:S02]  /*16fd0*/  IMAD.MOV.U32 R97, RZ, RZ, R93 ;  /* 0x000000ffff617224 */ /* 0x000fe400078e005d */
[----:B------:R-:W-:-:S03]  /*16fe0*/  IMAD.MOV.U32 R92, RZ, RZ, R88 ;  /* 0x000000ffff5c7224 */ /* 0x000fc600078e0058 */
[----:B------:R-:W-:Y:S01]  /*16ff0*/  STL.64 [R1+0x300], R116 ;  /* 0x0003007401007387 */ /* 0x000fe20000100a00 */
[----:B------:R-:W-:Y:S01]  /*17000*/  IMAD.MOV.U32 R93, RZ, RZ, R89 ;  /* 0x000000ffff5d7224 */ /* 0x000fe200078e0059 */
[----:B------:R-:W-:Y:S01]  /*17010*/  MOV R89, R85 ;  /* 0x0000005500597202 */ /* 0x000fe20000000f00 */
[----:B------:R-:W-:Y:S01]  /*17020*/  IMAD.MOV.U32 R88, RZ, RZ, R84 ;  /* 0x000000ffff587224 */ /* 0x000fe200078e0054 */
[----:B------:R-:W-:Y:S01]  /*17030*/  STL.64 [R1+0x308], R118 ;  /* 0x0003087601007387 */ /* 0x000fe20000100a00 */
[----:B------:R-:W-:Y:S01]  /*17040*/  MOV R84, R76 ;  /* 0x0000004c00547202 */ /* 0x000fe20000000f00 */
[----:B------:R-:W-:Y:S02]  /*17050*/  IMAD.MOV.U32 R85, RZ, RZ, R77 ;  /* 0x000000ffff557224 */ /* 0x000fe400078e004d */
[----:B------:R-:W2:Y:S01]  /*17060*/  LDL.LU R240, [R1+0x3b0] ;  /* 0x0003b00001f07983 */ /* 0x000ea20000300800 */
[----:B------:R-:W-:-:S03]  /*17070*/  IMAD.MOV.U32 R76, RZ, RZ, R72 ;  /* 0x000000ffff4c7224 */ /* 0x000fc600078e0048 */
[----:B------:R-:W2:Y:S01]  /*17080*/  LDL.LU R241, [R1+0x3b4] ;  /* 0x0003b40001f17983 */ /* 0x000ea20000300800 */
[----:B------:R-:W-:Y:S01]  /*17090*/  IMAD.MOV.U32 R77, RZ, RZ, R73 ;  /* 0x000000ffff4d7224 */ /* 0x000fe200078e0049 */
[----:B------:R-:W-:Y:S01]  /*170a0*/  MOV R73, R28 ;  /* 0x0000001c00497202 */ /* 0x000fe20000000f00 */
[----:B------:R-:W-:Y:S01]  /*170b0*/  IMAD.MOV.U32 R72, RZ, RZ, R29 ;  /* 0x000000ffff487224 */ /* 0x000fe200078e001d */
[----:B------:R-:W2:Y:S04]  /*170c0*/  LDL.LU R242, [R1+0x3b8] ;  /* 0x0003b80001f27983 */ /* 0x000ea80000300800 */
[----:B------:R-:W2:Y:S04]  /*170d0*/  LDL.LU R243, [R1+0x3bc] ;  /* 0x0003bc0001f37983 */ /* 0x000ea80000300800 */
[----:B------:R-:W4:Y:S04]  /*170e0*/  LDL.LU R29, [R1+0x105c] ;  /* 0x00105c00011d7983 */ /* 0x000f280000300800 */
[----:B------:R-:W5:Y:S01]  /*170f0*/  LDL.LU R28, [R1+0x1058] ;  /* 0x00105800011c7983 */ /* 0x000f620000300800 */
[----:B------:R-:W-:-:S02]  /*17100*/  IMAD.MOV.U32 R74, RZ, RZ, R53 ;  /* 0x000000ffff4a7224 */ /* 0x000fc400078e0035 */
[----:B------:R-:W-:Y:S02]  /*17110*/  IMAD.MOV.U32 R75, RZ, RZ, R52 ;  /* 0x000000ffff4b7224 */ /* 0x000fe400078e0034 */
[----:B------:R-:W-:Y:S02]  /*17120*/  IMAD.MOV.U32 R0, RZ, RZ, R107 ;  /* 0x000000ffff007224 */ /* 0x000fe400078e006b */
[----:B------:R-:W-:Y:S02]  /*17130*/  IMAD.MOV.U32 R107, RZ, RZ, R103 ;  /* 0x000000ffff6b7224 */ /* 0x000fe400078e0067 */
[----:B------:R-:W-:Y:S01]  /*17140*/  IMAD.MOV.U32 R103, RZ, RZ, R99 ;  /* 0x000000ffff677224 */ /* 0x000fe200078e0063 */
[----:B------:R-:W-:Y:S01]  /*17150*/  MOV R99, R95 ;  /* 0x0000005f00637202 */ /* 0x000fe20000000f00 */
[----:B------:R-:W-:Y:S02]  /*17160*/  IMAD.MOV.U32 R95, RZ, RZ, R91 ;  /* 0x000000ffff5f7224 */ /* 0x000fe400078e005b */
[----:B------:R-:W-:Y:S01]  /*17170*/  IMAD.MOV.U32 R91, RZ, RZ, R87 ;  /* 0x000000ffff5b7224 */ /* 0x000fe200078e0057 */
[----:B------:R-:W-:Y:S01]  /*17180*/  MOV R87, R79 ;  /* 0x0000004f00577202 */ /* 0x000fe20000000f00 */
[----:B------:R-:W-:Y:S01]  /*17190*/  IMAD.MOV.U32 R79, RZ, RZ, R75 ;  /* 0x000000ffff4f7224 */ /* 0x000fe200078e004b */
[----:B---3--:R-:W-:Y:S04]  /*171a0*/  LDSM.16.M88.4 R48, [R252+0x40080] ;  /* 0x04008000fc30783b */ /* 0x008fe80000000200 */
[----:B------:R-:W1:Y:S04]  /*171b0*/  LDSM.16.M88.4 R44, [R252+0x40880] ;  /* 0x04088000fc2c783b */ /* 0x000e680000000200 */
[----:B------:R-:W3:Y:S04]  /*171c0*/  LDSM.16.M88.4 R56, [R252+0x41080] ;  /* 0x04108000fc38783b */ /* 0x000ee80000000200 */
[----:B------:R-:W-:Y:S04]  /*171d0*/  LDSM.16.M88.4 R52, [R252+0x41880] ;  /* 0x04188000fc34783b */ /* 0x000fe80000000200 */
[----:B------:R-:W1:Y:S04]  /*171e0*/  LDSM.16.M88.4 R64, [R252+0x42080] ;  /* 0x04208000fc40783b */ /* 0x000e680000000200 */
[----:B------:R-:W1:Y:S04]  /*171f0*/  LDSM.16.M88.4 R60, [R252+0x42880] ;  /* 0x04288000fc3c783b */ /* 0x000e680000000200 */
[----:B------:R-:W1:Y:S04]  /*17200*/  LDSM.16.M88.4 R40, [R252+0x43080] ;  /* 0x04308000fc28783b */ /* 0x000e680000000200 */
[----:B------:R3:W1:Y:S02]  /*17210*/  LDSM.16.M88.4 R36, [R252+0x43880] ;  /* 0x04388000fc24783b */ /* 0x0006640000000200 */
[----:B---3--:R-:W-:Y:S01]  /*17220*/  IMAD.MOV.U32 R252, RZ, RZ, R106 ;  /* 0x000000fffffc7224 */ /* 0x008fe200078e006a */
[----:B------:R-:W-:Y:S01]  /*17230*/  MOV R106, R102 ;  /* 0x00000066006a7202 */ /* 0x000fe20000000f00 */
[----:B------:R-:W-:-:S02]  /*17240*/  IMAD.MOV.U32 R102, RZ, RZ, R98 ;  /* 0x000000ffff667224 */ /* 0x000fc400078e0062 */
[----:B------:R-:W-:Y:S01]  /*17250*/  IMAD.MOV.U32 R98, RZ, RZ, R94 ;  /* 0x000000ffff627224 */ /* 0x000fe200078e005e */
[----:B------:R-:W-:Y:S01]  /*17260*/  MOV R94, R90 ;  /* 0x0000005a005e7202 */ /* 0x000fe20000000f00 */
[----:B------:R-:W-:Y:S02]  /*17270*/  IMAD.MOV.U32 R90, RZ, RZ, R86 ;  /* 0x000000ffff5a7224 */ /* 0x000fe400078e0056 */
[----:B------:R-:W-:Y:S01]  /*17280*/  IMAD.MOV.U32 R86, RZ, RZ, R78 ;  /* 0x000000ffff567224 */ /* 0x000fe200078e004e */
[----:B------:R-:W-:Y:S02]  /*17290*/  MOV R78, R74 ;  /* 0x0000004a004e7202 */ /* 0x000fe40000000f00 */
[----:B------:R-:W3:Y:S04]  /*172a0*/  LDL.LU R74, [R1+0xd0] ;  /* 0x0000d000014a7983 */ /* 0x000ee80000300800 */
[----:B------:R-:W2:Y:S01]  /*172b0*/  LDL.LU R75, [R1+0xd4] ;  /* 0x0000d400014b7983 */ /* 0x000ea20000300800 */
[----:B------:R-:W-:Y:S01]  /*172c0*/  MOV R124, R98 ;  /* 0x00000062007c7202 */ /* 0x000fe20000000f00 */
[----:B------:R-:W-:Y:S01]  /*172d0*/  IMAD.MOV.U32 R125, RZ, RZ, R99 ;  /* 0x000000ffff7d7224 */ /* 0x000fe200078e0063 */
[----:B------:R-:W-:Y:S01]  /*172e0*/  MOV R127, R93 ;  /* 0x0000005d007f7202 */ /* 0x000fe20000000f00 */
[----:B------:R-:W-:Y:S01]  /*172f0*/  IMAD.MOV.U32 R126, RZ, RZ, R92 ;  /* 0x000000ffff7e7224 */ /* 0x000fe200078e005c */
[----:B------:R-:W2:Y:S01]  /*17300*/  LDL.LU R98, [R1+0xd8] ;  /* 0x0000d80001627983 */ /* 0x000ea20000300800 */
[----:B------:R-:W-:Y:S01]  /*17310*/  IMAD.MOV.U32 R120, RZ, RZ, R94 ;  /* 0x000000ffff787224 */ /* 0x000fe200078e005e */
[----:B------:R-:W-:-:S02]  /*17320*/  MOV R94, R32 ;  /* 0x00000020005e7202 */ /* 0x000fc40000000f00 */
[----:B------:R-:W2:Y:S01]  /*17330*/  LDL.LU R99, [R1+0xdc] ;  /* 0x0000dc0001637983 */ /* 0x000ea20000300800 */
[----:B------:R-:W-:Y:S01]  /*17340*/  IMAD.MOV.U32 R121, RZ, RZ, R95 ;  /* 0x000000ffff797224 */ /* 0x000fe200078e005f */
[----:B------:R-:W-:Y:S01]  /*17350*/  MOV R122, R88 ;  /* 0x00000058007a7202 */ /* 0x000fe20000000f00 */
[----:B------:R-:W-:Y:S02]  /*17360*/  IMAD.MOV.U32 R95, RZ, RZ, R33 ;  /* 0x000000ffff5f7224 */ /* 0x000fe400078e0021 */
[----:B------:R-:W-:Y:S01]  /*17370*/  IMAD.MOV.U32 R123, RZ, RZ, R89 ;  /* 0x000000ffff7b7224 */ /* 0x000fe200078e0059 */
[----:B------:R-:W-:Y:S01]  /*17380*/  MOV R153, R91 ;  /* 0x0000005b00997202 */ /* 0x000fe20000000f00 */
[----:B------:R-:W-:Y:S02]  /*17390*/  IMAD.MOV.U32 R152, RZ, RZ, R90 ;  /* 0x000000ffff987224 */ /* 0x000fe400078e005a */
[----:B----4-:R-:W-:Y:S02]  /*173a0*/  IMAD.MOV.U32 R93, RZ, RZ, R29 ;  /* 0x000000ffff5d7224 */ /* 0x010fe400078e001d */
[----:B-----5:R-:W-:-:S02]  /*173b0*/  IMAD.MOV.U32 R92, RZ, RZ, R28 ;  /* 0x000000ffff5c7224 */ /* 0x020fc400078e001c */
[----:B------:R-:W4:Y:S04]  /*173c0*/  LDL.LU R28, [R1+0x1054] ;  /* 0x00105400011c7983 */ /* 0x000f280000300800 */
[----:B------:R-:W5:Y:S04]  /*173d0*/  LDL.LU R29, [R1+0x1050] ;  /* 0x00105000011d7983 */ /* 0x000f680000300800 */
[----:B------:R-:W4:Y:S04]  /*173e0*/  LDL.LU R32, [R1+0x104c] ;  /* 0x00104c0001207983 */ /* 0x000f280000300800 */
[----:B------:R-:W4:Y:S04]  /*173f0*/  LDL.LU R33, [R1+0x1048] ;  /* 0x0010480001217983 */ /* 0x000f280000300800 */
[----:B------:R-:W4:Y:S04]  /*17400*/  LDL.LU R88, [R1+0xf0] ;  /* 0x0000f00001587983 */ /* 0x000f280000300800 */
[----:B------:R-:W4:Y:S04]  /*17410*/  LDL.LU R89, [R1+0xf4] ;  /* 0x0000f40001597983 */ /* 0x000f280000300800 */
[----:B------:R-:W4:Y:S01]  /*17420*/  LDL.LU R90, [R1+0xf8] ;  /* 0x0000f800015a7983 */ /* 0x000f220000300800 */
[----:B------:R-:W-:-:S03]  /*17430*/  IMAD.MOV.U32 R250, RZ, RZ, R110 ;  /* 0x000000fffffa7224 */ /* 0x000fc600078e006e */
[----:B------:R-:W4:Y:S01]  /*17440*/  LDL.LU R91, [R1+0xfc] ;  /* 0x0000fc00015b7983 */ /* 0x000f220000300800 */
[----:B------:R-:W-:-:S03]  /*17450*/  MOV R251, R111 ;  /* 0x0000006f00fb7202 */ /* 0x000fc60000000f00 */
[----:B------:R-:W4:Y:S01]  /*17460*/  LDL.LU R156, [R1+0x1e0] ;  /* 0x0001e000019c7983 */ /* 0x000f220000300800 */
[----:B------:R-:W-:-:S03]  /*17470*/  IMAD.MOV.U32 R110, RZ, RZ, R76 ;  /* 0x000000ffff6e7224 */ /* 0x000fc600078e004c */
[----:B------:R-:W4:Y:S01]  /*17480*/  LDL.LU R157, [R1+0x1e4] ;  /* 0x0001e400019d7983 */ /* 0x000f220000300800 */
[----:B------:R-:W-:Y:S01]  /*17490*/  IMAD.MOV.U32 R238, RZ, RZ, R104 ;  /* 0x000000ffffee7224 */ /* 0x000fe200078e0068 */
[----:B------:R-:W-:Y:S02]  /*174a0*/  MOV R111, R77 ;  /* 0x0000004d006f7202 */ /* 0x000fe40000000f00 */
[----:B------:R-:W4:Y:S01]  /*174b0*/  LDL.LU R158, [R1+0x1e8] ;  /* 0x0001e800019e7983 */ /* 0x000f220000300800 */
[----:B------:R-:W-:Y:S01]  /*174c0*/  MOV R239, R105 ;  /* 0x0000006900ef7202 */ /* 0x000fe20000000f00 */
[----:B------:R-:W-:Y:S02]  /*174d0*/  IMAD.MOV.U32 R104, RZ, RZ, R78 ;  /* 0x000000ffff687224 */ /* 0x000fe400078e004e */
[----:B------:R-:W4:Y:S01]  /*174e0*/  LDL.LU R159, [R1+0x1ec] ;  /* 0x0001ec00019f7983 */ /* 0x000f220000300800 */
[----:B------:R-:W-:-:S03]  /*174f0*/  IMAD.MOV.U32 R136, RZ, RZ, R106 ;  /* 0x000000ffff887224 */ /* 0x000fc600078e006a */
[----:B------:R-:W4:Y:S01]  /*17500*/  LDL.LU R76, [R1+0x280] ;  /* 0x00028000014c7983 */ /* 0x000f220000300800 */
[----:B------:R-:W-:Y:S01]  /*17510*/  IMAD.MOV.U32 R105, RZ, RZ, R79 ;  /* 0x000000ffff697224 */ /* 0x000fe200078e004f */
[----:B------:R-:W-:Y:S02]  /*17520*/  MOV R106, R72 ;  /* 0x00000048006a7202 */ /* 0x000fe40000000f00 */
[----:B------:R-:W4:Y:S01]  /*17530*/  LDL.LU R77, [R1+0x284] ;  /* 0x00028400014d7983 */ /* 0x000f220000300800 */
[----:B------:R-:W-:-:S03]  /*17540*/  IMAD.MOV.U32 R137, RZ, RZ, R107 ;  /* 0x000000ffff897224 */ /* 0x000fc600078e006b */
[----:B------:R-:W4:Y:S01]  /*17550*/  LDL.LU R78, [R1+0x288] ;  /* 0x00028800014e7983 */ /* 0x000f220000300800 */
[----:B------:R-:W-:Y:S02]  /*17560*/  IMAD.MOV.U32 R130, RZ, RZ, R96 ;  /* 0x000000ffff827224 */ /* 0x000fe400078e0060 */
[----:B------:R-:W-:Y:S01]  /*17570*/  IMAD.MOV.U32 R107, RZ, RZ, R73 ;  /* 0x000000ffff6b7224 */ /* 0x000fe200078e0049 */
[----:B------:R-:W4:Y:S01]  /*17580*/  LDL.LU R79, [R1+0x28c] ;  /* 0x00028c00014f7983 */ /* 0x000f220000300800 */
[----:B------:R-:W-:-:S03]  /*17590*/  IMAD.MOV.U32 R131, RZ, RZ, R97 ;  /* 0x000000ffff837224 */ /* 0x000fc600078e0061 */
[----:B------:R-:W4:Y:S04]  /*175a0*/  LDL.LU R72, [R1+0x290] ;  /* 0x0002900001487983 */ /* 0x000f280000300800 */
[----:B------:R-:W4:Y:S01]  /*175b0*/  LDL.LU R73, [R1+0x294] ;  /* 0x0002940001497983 */ /* 0x000f220000300800 */
[----:B---3--:R-:W-:-:S03]  /*175c0*/  IMAD.MOV.U32 R96, RZ, RZ, R74 ;  /* 0x000000ffff607224 */ /* 0x008fc600078e004a */
[----:B------:R-:W3:Y:S01]  /*175d0*/  LDL.LU R74, [R1+0x298] ;  /* 0x00029800014a7983 */ /* 0x000ee20000300800 */
[----:B--2---:R-:W-:-:S03]  /*175e0*/  MOV R97, R75 ;  /* 0x0000004b00617202 */ /* 0x004fc60000000f00 */
[----:B------:R-:W3:Y:S04]  /*175f0*/  LDL.LU R75, [R1+0x29c] ;  /* 0x00029c00014b7983 */ /* 0x000ee80000300800 */
        /* <DEDUP_REMOVED lines=8> */
[----:B------:R-:W1:Y:S04]  /*17680*/  LDL.LU R172, [R1+0x2d0] ;  /* 0x0002d00001ac7983 */ /* 0x000e680000300800 */
[----:B------:R-:W1:Y:S04]  /*17690*/  LDL.LU R173, [R1+0x2d4] ;  /* 0x0002d40001ad7983 */ /* 0x000e680000300800 */
[----:B------:R-:W1:Y:S04]  /*176a0*/  LDL.LU R174, [R1+0x2d8] ;  /* 0x0002d80001ae7983 */ /* 0x000e680000300800 */
[----:B------:R-:W1:Y:S04]  /*176b0*/  LDL.LU R175, [R1+0x2dc] ;  /* 0x0002dc0001af7983 */ /* 0x000e680000300800 */
        /* <DEDUP_REMOVED lines=8> */
[----:B------:R-:W3:Y:S04]  /*17740*/  LDL.LU R192, [R1+0x3a0] ;  /* 0x0003a00001c07983 */ /* 0x000ee80000300800 */
[----:B------:R-:W3:Y:S04]  /*17750*/  LDL.LU R193, [R1+0x3a4] ;  /* 0x0003a40001c17983 */ /* 0x000ee80000300800 */
[----:B------:R-:W3:Y:S04]  /*17760*/  LDL.LU R194, [R1+0x3a8] ;  /* 0x0003a80001c27983 */ /* 0x000ee80000300800 */
[----:B------:R-:W3:Y:S04]  /*17770*/  LDL.LU R195, [R1+0x3ac] ;  /* 0x0003ac0001c37983 */ /* 0x000ee80000300800 */
[----:B------:R-:W3:Y:S04]  /*17780*/  LDL.LU R184, [R1+0x380] ;  /* 0x0003800001b87983 */ /* 0x000ee80000300800 */
[----:B------:R-:W3:Y:S04]  /*17790*/  LDL.LU R185, [R1+0x384] ;  /* 0x0003840001b97983 */ /* 0x000ee80000300800 */
[----:B------:R-:W3:Y:S04]  /*177a0*/  LDL.LU R186, [R1+0x388] ;  /* 0x0003880001ba7983 */ /* 0x000ee80000300800 */
[----:B------:R-:W3:Y:S01]  /*177b0*/  LDL.LU R187, [R1+0x38c] ;  /* 0x00038c0001bb7983 */ /* 0x000ee20000300800 */
[----:B------:R-:W-:Y:S01]  /*177c0*/  HMMA.1688.F32.TF32 R240, R68, R18, R240 ;  /* 0x0000001244f0723c */ /* 0x000fe200000810f0 */
        /* <DEDUP_REMOVED lines=8> */
[----:B------:R-:W3:Y:S04]  /*17850*/  LDL.LU R176, [R1+0x2e0] ;  /* 0x0002e00001b07983 */ /* 0x000ee80000300800 */
[----:B------:R-:W3:Y:S04]  /*17860*/  LDL.LU R177, [R1+0x2e4] ;  /* 0x0002e40001b17983 */ /* 0x000ee80000300800 */
[----:B------:R-:W3:Y:S04]  /*17870*/  LDL.LU R178, [R1+0x2e8] ;  /* 0x0002e80001b27983 */ /* 0x000ee80000300800 */
[----:B------:R-:W3:Y:S04]  /*17880*/  LDL.LU R179, [R1+0x2ec] ;  /* 0x0002ec0001b37983 */ /* 0x000ee80000300800 */
[----:B------:R-:W3:Y:S04]  /*17890*/  LDL.LU R160, [R1+0x2a0] ;  /* 0x0002a00001a07983 */ /* 0x000ee80000300800 */
[----:B------:R-:W3:Y:S01]  /*178a0*/  LDL.LU R161, [R1+0x2a4] ;  /* 0x0002a40001a17983 */ /* 0x000ee20000300800 */
[----:B------:R-:W-:-:S03]  /*178b0*/  MOV R248, R108 ;  /* 0x0000006c00f87202 */ /* 0x000fc60000000f00 */
[----:B------:R-:W3:Y:S01]  /*178c0*/  LDL.LU R162, [R1+0x2a8] ;  /* 0x0002a80001a27983 */ /* 0x000ee20000300800 */
[----:B------:R-:W-:-:S03]  /*178d0*/  IMAD.MOV.U32 R249, RZ, RZ, R109 ;  /* 0x000000fffff97224 */ /* 0x000fc600078e006d */
[----:B------:R-:W3:Y:S01]  /*178e0*/  LDL.LU R163, [R1+0x2ac] ;  /* 0x0002ac0001a37983 */ /* 0x000ee20000300800 */
[----:B------:R-:W-:Y:S01]  /*178f0*/  MOV R108, R86 ;  /* 0x00000056006c7202 */ /* 0x000fe20000000f00 */
[----:B------:R-:W-:Y:S02]  /*17900*/  IMAD.MOV.U32 R109, RZ, RZ, R87 ;  /* 0x000000ffff6d7224 */ /* 0x000fe400078e0057 */
[----:B------:R-:W-:Y:S01]  /*17910*/  STL.64 [R1+0xf98], R242 ;  /* 0x000f98f201007387 */ /* 0x000fe20000100a00 */
[----:B-----5:R-:W-:-:S03]  /*17920*/  IMAD.MOV.U32 R86, RZ, RZ, R29 ;  /* 0x000000ffff567224 */ /* 0x020fc600078e001d */
[----:B------:R-:W-:Y:S01]  /*17930*/  STL.64 [R1+0xf90], R240 ;  /* 0x000f90f001007387 */ /* 0x000fe20000100a00 */
[----:B----4-:R-:W-:Y:S01]  /*17940*/  IMAD.MOV.U32 R87, RZ, RZ, R28 ;  /* 0x000000ffff577224 */ /* 0x010fe200078e001c */
[C---:B--2---:R-:W-:Y:S08]  /*17950*/  HMMA.1688.F32.TF32 R24, R68.reuse, R26, R188 ;  /* 0x0000001a4418723c */ /* 0x044ff000000810bc */
[C---:B---3--:R-:W-:Y:S08]  /*17960*/  HMMA.1688.F32.TF32 R20, R68.reuse, R22, R192 ;  /* 0x000000164414723c */ /* 0x048ff000000810c0 */
[----:B------:R-:W-:Y:S11]  /*17970*/  HMMA.1688.F32.TF32 R28, R68, R30, R184 ;  /* 0x0000001e441c723c */ /* 0x000ff600000810b8 */
[----:B------:R-:W-:Y:S04]  /*17980*/  @!UPT UIADD3 URZ, URZ, URZ, URZ ;  /* 0x0000003f3f3ff290 */ /* 0x000fe8000fffe03f */
[----:B------:R-:W-:Y:S01]  /*17990*/  STL.64 [R1+0xfa8], R22 ;  /* 0x000fa81601007387 */ /* 0x000fe20000100a00 */
[----:B------:R-:W-:-:S03]  /*179a0*/  IMAD.MOV.U32 R184, RZ, RZ, R233 ;  /* 0x000000ffffb87224 */ /* 0x000fc600078e00e9 */
[----:B------:R-:W-:Y:S01]  /*179b0*/  STL.64 [R1+0xfa0], R20 ;  /* 0x000fa01401007387 */ /* 0x000fe20000100a00 */
[----:B------:R-:W-:-:S03]  /*179c0*/  IMAD.MOV.U32 R185, RZ, RZ, R234 ;  /* 0x000000ffffb97224 */ /* 0x000fc600078e00ea */
[----:B------:R-:W-:Y:S01]  /*179d0*/  STL.64 [R1+0xfb8], R26 ;  /* 0x000fb81a01007387 */ /* 0x000fe20000100a00 */
[----:B------:R-:W-:-:S03]  /*179e0*/  MOV R186, R235 ;  /* 0x000000eb00ba7202 */ /* 0x000fc60000000f00 */
[----:B------:R-:W-:Y:S01]  /*179f0*/  STL.64 [R1+0xfb0], R24 ;  /* 0x000fb01801007387 */ /* 0x000fe20000100a00 */
[----:B------:R-:W-:-:S03]  /*17a00*/  IMAD.MOV.U32 R187, RZ, RZ, R231 ;  /* 0x000000ffffbb7224 */ /* 0x000fc600078e00e7 */
[----:B------:R-:W2:Y:S04]  /*17a10*/  LDL.LU R233, [R1+0x1044] ;  /* 0x0010440001e97983 */ /* 0x000ea80000300800 */
[----:B------:R-:W3:Y:S04]  /*17a20*/  LDL.LU R234, [R1+0x1040] ;  /* 0x0010400001ea7983 */ /* 0x000ee80000300800 */
[----:B------:R-:W4:Y:S04]  /*17a30*/  LDL.LU R235, [R1+0x103c] ;  /* 0x00103c0001eb7983 */ /* 0x000f280000300800 */
[----:B------:R-:W5:Y:S04]  /*17a40*/  LDL.LU R231, [R1+0x1038] ;  /* 0x0010380001e77983 */ /* 0x000f680000300800 */
[----:B------:R-:W5:Y:S04]  /*17a50*/  LDL.LU R228, [R1+0x1034] ;  /* 0x0010340001e47983 */ /* 0x000f680000300800 */
[----:B------:R-:W5:Y:S04]  /*17a60*/  LDL.LU R229, [R1+0x1030] ;  /* 0x0010300001e57983 */ /* 0x000f680000300800 */
[----:B------:R-:W5:Y:S01]  /*17a70*/  LDL.LU R232, [R1+0x102c] ;  /* 0x00102c0001e87983 */ /* 0x000f620000300800 */
[----:B-1----:R-:W-:Y:S03]  /*17a80*/  HMMA.1688.F32.TF32 R8, R80, R44, R172 ;  /* 0x0000002c5008723c */ /* 0x002fe600000810ac */
[----:B------:R-:W5:Y:S01]  /*17a90*/  LDL.LU R230, [R1+0x1028] ;  /* 0x0010280001e67983 */ /* 0x000f620000300800 */
[----:B------:R-:W-:Y:S01]  /*17aa0*/  MOV R118, R13 ;  /* 0x0000000d00767202 */ /* 0x000fe20000000f00 */
[----:B------:R-:W-:-:S03]  /*17ab0*/  IMAD.MOV.U32 R119, RZ, RZ, R12 ;  /* 0x000000ffff777224 */ /* 0x000fc600078e000c */
[----:B------:R-:W-:Y:S01]  /*17ac0*/  HMMA.1688.F32.TF32 R12, R80, R56, R168 ;  /* 0x00000038500c723c */ /* 0x000fe200000810a8 */
[----:B--2---:R-:W-:Y:S01]  /*17ad0*/  MOV R175, R233 ;  /* 0x000000e900af7202 */ /* 0x004fe20000000f00 */
[----:B---3--:R-:W-:Y:S01]  /*17ae0*/  IMAD.MOV.U32 R174, RZ, RZ, R234 ;  /* 0x000000ffffae7224 */ /* 0x008fe200078e00ea */
[----:B----4-:R-:W-:Y:S02]  /*17af0*/  MOV R172, R235 ;  /* 0x000000eb00ac7202 */ /* 0x010fe40000000f00 */
[----:B------:R-:W2:Y:S01]  /*17b00*/  LDL.LU R235, [R1+0x1024] ;  /* 0x0010240001eb7983 */ /* 0x000ea20000300800 */
[----:B-----5:R-:W-:-:S03]  /*17b10*/  IMAD.MOV.U32 R173, RZ, RZ, R231 ;  /* 0x000000ffffad7224 */ /* 0x020fc600078e00e7 */
[----:B------:R-:W3:Y:S04]  /*17b20*/  LDL.LU R231, [R1+0x1020] ;  /* 0x0010200001e77983 */ /* 0x000ee80000300800 */
[----:B------:R-:W4:Y:S04]  /*17b30*/  LDL.LU R234, [R1+0x101c] ;  /* 0x00101c0001ea7983 */ /* 0x000f280000300800 */
[----:B------:R-:W5:Y:S01]  /*17b40*/  LDL.LU R233, [R1+0x1018] ;  /* 0x0010180001e97983 */ /* 0x000f620000300800 */
[----:B------:R-:W-:-:S03]  /*17b50*/  IMAD.MOV.U32 R168, RZ, RZ, R232 ;  /* 0x000000ffffa87224 */ /* 0x000fc600078e00e8 */
[----:B------:R-:W2:Y:S01]  /*17b60*/  LDL.LU R232, [R1+0x1014] ;  /* 0x0010140001e87983 */ /* 0x000ea20000300800 */
[----:B------:R-:W-:Y:S01]  /*17b70*/  MOV R170, R229 ;  /* 0x000000e500aa7202 */ /* 0x000fe20000000f00 */
[----:B------:R-:W-:Y:S02]  /*17b80*/  IMAD.MOV.U32 R169, RZ, RZ, R230 ;  /* 0x000000ffffa97224 */ /* 0x000fe400078e00e6 */
[----:B------:R-:W2:Y:S01]  /*17b90*/  LDL.LU R230, [R1+0x1010] ;  /* 0x0010100001e67983 */ /* 0x000ea20000300800 */
[----:B------:R-:W-:Y:S02]  /*17ba0*/  IMAD.MOV.U32 R154, RZ, RZ, R84 ;  /* 0x000000ffff9a7224 */ /* 0x000fe400078e0054 */
[----:B------:R-:W-:Y:S01]  /*17bb0*/  IMAD.MOV.U32 R155, RZ, RZ, R85 ;  /* 0x000000ffff9b7224 */ /* 0x000fe200078e0055 */
[----:B------:R-:W2:Y:S01]  /*17bc0*/  LDL.LU R229, [R1+0x100c] ;  /* 0x00100c0001e57983 */ /* 0x000ea20000300800 */
[----:B------:R-:W-:Y:S01]  /*17bd0*/  IMAD.MOV.U32 R171, RZ, RZ, R228 ;  /* 0x000000ffffab7224 */ /* 0x000fe200078e00e4 */
[----:B------:R-:W-:Y:S01]  /*17be0*/  MOV R85, R32 ;  /* 0x0000002000557202 */ /* 0x000fe20000000f00 */
[----:B------:R-:W-:Y:S01]  /*17bf0*/  IMAD.MOV.U32 R84, RZ, RZ, R33 ;  /* 0x000000ffff547224 */ /* 0x000fe200078e0021 */
[----:B------:R-:W2:Y:S01]  /*17c00*/  LDL.LU R228, [R1+0x1008] ;  /* 0x0010080001e47983 */ /* 0x000ea20000300800 */
[----:B------:R-:W-:Y:S08]  /*17c10*/  HMMA.1688.F32.TF32 R32, R68, R34, R180 ;  /* 0x000000224420723c */ /* 0x000ff000000810b4 */
[----:B------:R-:W-:Y:S07]  /*17c20*/  HMMA.1688.F32.TF32 R68, R80, R64, R160 ;  /* 0x000000405044723c */ /* 0x000fee00000810a0 */
[----:B---3--:R-:W-:-:S02]  /*17c30*/  IMAD.MOV.U32 R163, RZ, RZ, R231 ;  /* 0x000000ffffa37224 */ /* 0x008fc400078e00e7 */
[----:B----4-:R-:W-:Y:S02]  /*17c40*/  IMAD.MOV.U32 R160, RZ, RZ, R234 ;  /* 0x000000ffffa07224 */ /* 0x010fe400078e00ea */
[----:B------:R-:W3:Y:S01]  /*17c50*/  LDL.LU R234, [R1+0x1004] ;  /* 0x0010040001ea7983 */ /* 0x000ee20000300800 */
[----:B-----5:R-:W-:-:S03]  /*17c60*/  MOV R161, R233 ;  /* 0x000000e900a17202 */ /* 0x020fc60000000f00 */
[----:B------:R-:W4:Y:S01]  /*17c70*/  LDL.LU R233, [R1+0x1000] ;  /* 0x0010000001e97983 */ /* 0x000f220000300800 */
[----:B--2---:R-:W-:-:S03]  /*17c80*/  IMAD.MOV.U32 R162, RZ, RZ, R232 ;  /* 0x000000ffffa27224 */ /* 0x004fc600078e00e8 */
[----:B------:R-:W2:Y:S04]  /*17c90*/  LDL.LU R232, [R1+0xffc] ;  /* 0x000ffc0001e87983 */ /* 0x000ea80000300800 */
[----:B------:R-:W5:Y:S01]  /*17ca0*/  LDL.LU R231, [R1+0xff8] ;  /* 0x000ff80001e77983 */ /* 0x000f620000300800 */
[----:B------:R-:W-:Y:S01]  /*17cb0*/  IMAD.MOV.U32 R116, RZ, RZ, R17 ;  /* 0x000000ffff747224 */ /* 0x000fe200078e0011 */
[----:B------:R-:W-:Y:S01]  /*17cc0*/  HMMA.1688.F32.TF32 R4, R80, R48, R176 ;  /* 0x000000305004723c */ /* 0x000fe200000810b0 */
[----:B------:R-:W-:Y:S01]  /*17cd0*/  IMAD.MOV.U32 R117, RZ, RZ, R16 ;  /* 0x000000ffff757224 */ /* 0x000fe200078e0010 */
[----:B------:R-:W-:-:S06]  /*17ce0*/  MOV R191, R148 ;  /* 0x0000009400bf7202 */ /* 0x000fcc0000000f00 */
[----:B------:R-:W-:Y:S01]  /*17cf0*/  HMMA.1688.F32.TF32 R72, R80, R60, R72 ;  /* 0x0000003c5048723c */ /* 0x000fe20000081048 */
[----:B------:R-:W-:-:S07]  /*17d00*/  IMAD.MOV.U32 R190, RZ, RZ, R149 ;  /* 0x000000ffffbe7224 */ /* 0x000fce00078e0095 */
[C---:B------:R-:W-:Y:S01]  /*17d10*/  HMMA.1688.F32.TF32 R76, R80.reuse, R40, R76 ;  /* 0x00000028504c723c */ /* 0x040fe2000008104c */
[----:B------:R-:W-:Y:S01]  /*17d20*/  IMAD.MOV.U32 R189, RZ, RZ, R150 ;  /* 0x000000ffffbd7224 */ /* 0x000fe200078e0096 */
[----:B------:R-:W-:Y:S01]  /*17d30*/  MOV R188, R151 ;  /* 0x0000009700bc7202 */ /* 0x000fe20000000f00 */
[----:B------:R-:W-:Y:S04]  /*17d40*/  LDS R176, [R2+0x10300] ;  /* 0x0103000002b07984 */ /* 0x000fe80000000800 */
[----:B------:R-:W-:Y:S01]  /*17d50*/  LDS R178, [R2+0x12300] ;  /* 0x0123000002b27984 */ /* 0x000fe20000000800 */
[C---:B------:R-:W-:Y:S03]  /*17d60*/  HMMA.1688.F32.TF32 R16, R80.reuse, R52, R164 ;  /* 0x000000345010723c */ /* 0x040fe600000810a4 */
[----:B------:R-:W-:Y:S04]  /*17d70*/  LDS R177, [R3+0x10300] ;  /* 0x0103000003b17984 */ /* 0x000fe80000000800 */
[----:B------:R-:W1:Y:S01]  /*17d80*/  LDS R179, [R3+0x12300] ;  /* 0x0123000003b37984 */ /* 0x000e620000000800 */
[----:B------:R-:W-:Y:S03]  /*17d90*/  HMMA.1688.F32.TF32 R80, R80, R36, R156 ;  /* 0x000000245050723c */ /* 0x000fe6000008109c */
[----:B------:R-:W5:Y:S04]  /*17da0*/  LDL.LU R156, [R1+0x350] ;  /* 0x00035000019c7983 */ /* 0x000f680000300800 */
[----:B------:R-:W-:Y:S01]  /*17db0*/  MOV R157, R228 ;  /* 0x000000e4009d7202 */ /* 0x000fe20000000f00 */
[----:B------:R-:W-:Y:S01]  /*17dc0*/  IMAD.MOV.U32 R158, RZ, RZ, R229 ;  /* 0x000000ffff9e7224 */ /* 0x000fe200078e00e5 */
[----:B------:R-:W5:Y:S01]  /*17dd0*/  LDL.LU R228, [R1+0xff4] ;  /* 0x000ff40001e47983 */ /* 0x000f620000300800 */
[----:B------:R-:W-:-:S03]  /*17de0*/  IMAD.MOV.U32 R159, RZ, RZ, R230 ;  /* 0x000000ffff9f7224 */ /* 0x000fc600078e00e6 */
[----:B------:R-:W5:Y:S01]  /*17df0*/  LDL.LU R229, [R1+0xff0] ;  /* 0x000ff00001e57983 */ /* 0x000f620000300800 */
[C---:B------:R-:W-:Y:S03]  /*17e00*/  HMMA.1688.F32.TF32 R84, R112.reuse, R48, R84 ;  /* 0x000000307054723c */ /* 0x040fe60000081054 */
[----:B------:R-:W5:Y:S04]  /*17e10*/  LDL.LU R230, [R1+0xfec] ;  /* 0x000fec0001e67983 */ /* 0x000f680000300800 */
[----:B------:R-:W5:Y:S01]  /*17e20*/  LDL.LU R148, [R1+0x370] ;  /* 0x0003700001947983 */ /* 0x000f620000300800 */
[C---:B------:R-:W-:Y:S03]  /*17e30*/  HMMA.1688.F32.TF32 R88, R112.reuse, R44, R88 ;  /* 0x0000002c7058723c */ /* 0x040fe60000081058 */
[----:B------:R-:W5:Y:S04]  /*17e40*/  LDL.LU R149, [R1+0x374] ;  /* 0x0003740001957983 */ /* 0x000f680000300800 */
[----:B------:R-:W5:Y:S01]  /*17e50*/  LDL.LU R150, [R1+0x378] ;  /* 0x0003780001967983 */ /* 0x000f620000300800 */
[C---:B------:R-:W-:Y:S03]  /*17e60*/  HMMA.1688.F32.TF32 R92, R112.reuse, R56, R92 ;  /* 0x00000038705c723c */ /* 0x040fe6000008105c */
[----:B------:R-:W5:Y:S05]  /*17e70*/  LDL.LU R151, [R1+0x37c] ;  /* 0x00037c0001977983 */ /* 0x000f6a0000300800 */
[----:B------:R-:W-:Y:S01]  /*17e80*/  HMMA.1688.F32.TF32 R96, R112, R52, R96 ;  /* 0x000000347060723c */ /* 0x000fe20000081060 */
[----:B------:R-:W-:-:S07]  /*17e90*/  IMAD.MOV.U32 R164, RZ, RZ, R235 ;  /* 0x000000ffffa47224 */ /* 0x000fce00078e00eb */
[C---:B------:R-:W-:Y:S08]  /*17ea0*/  HMMA.1688.F32.TF32 R100, R112.reuse, R64, R100 ;  /* 0x000000407064723c */ /* 0x040ff00000081064 */
[C---:B------:R-:W-:Y:S08]  /*17eb0*/  HMMA.1688.F32.TF32 R104, R112.reuse, R60, R104 ;  /* 0x0000003c7068723c */ /* 0x040ff00000081068 */
[C---:B------:R-:W-:Y:S08]  /*17ec0*/  HMMA.1688.F32.TF32 R108, R112.reuse, R40, R108 ;  /* 0x00000028706c723c */ /* 0x040ff0000008106c */
[----:B------:R-:W-:Y:S07]  /*17ed0*/  HMMA.1688.F32.TF32 R112, R112, R36, R152 ;  /* 0x000000247070723c */ /* 0x000fee0000081098 */
[----:B---3--:R-:W-:Y:S01]  /*17ee0*/  MOV R155, R234 ;  /* 0x000000ea009b7202 */ /* 0x008fe20000000f00 */
[----:B----4-:R-:W-:-:S02]  /*17ef0*/  IMAD.MOV.U32 R154, RZ, RZ, R233 ;  /* 0x000000ffff9a7224 */ /* 0x010fc400078e00e9 */
[----:B--2---:R-:W-:Y:S01]  /*17f00*/  IMAD.MOV.U32 R153, RZ, RZ, R232 ;  /* 0x000000ffff997224 */ /* 0x004fe200078e00e8 */
[----:B-----5:R-:W-:Y:S02]  /*17f10*/  MOV R152, R231 ;  /* 0x000000e700987202 */ /* 0x020fe40000000f00 */
        /* <DEDUP_REMOVED lines=8> */
[----:B------:R-:W5:Y:S04]  /*17fa0*/  LDL.LU R192, [R1+0x230] ;  /* 0x0002300001c07983 */ /* 0x000f680000300800 */
[----:B------:R-:W5:Y:S04]  /*17fb0*/  LDL.LU R193, [R1+0x234] ;  /* 0x0002340001c17983 */ /* 0x000f680000300800 */
[----:B------:R-:W5:Y:S04]  /*17fc0*/  LDL.LU R194, [R1+0x238] ;  /* 0x0002380001c27983 */ /* 0x000f680000300800 */
[----:B------:R-:W5:Y:S01]  /*17fd0*/  LDL.LU R195, [R1+0x23c] ;  /* 0x00023c0001c37983 */ /* 0x000f620000300800 */
[----:B------:R-:W-:Y:S01]  /*17fe0*/  IMAD.MOV.U32 R180, RZ, RZ, R143 ;  /* 0x000000ffffb47224 */ /* 0x000fe200078e008f */
[----:B------:R-:W-:Y:S01]  /*17ff0*/  MOV R181, R142 ;  /* 0x0000008e00b57202 */ /* 0x000fe20000000f00 */
[----:B------:R-:W-:-:S02]  /*18000*/  IMAD.MOV.U32 R182, RZ, RZ, R141 ;  /* 0x000000ffffb67224 */ /* 0x000fc400078e008d */
[----:B------:R-:W-:Y:S01]  /*18010*/  IMAD.MOV.U32 R183, RZ, RZ, R140 ;  /* 0x000000ffffb77224 */ /* 0x000fe200078e008c */
[C---:B-1----:R-:W-:Y:S08]  /*18020*/  HMMA.1688.F32.TF32 R152, R176.reuse, R44, R152 ;  /* 0x0000002cb098723c */ /* 0x042ff00000081098 */
[C---:B------:R-:W-:Y:S08]  /*18030*/  HMMA.1688.F32.TF32 R156, R176.reuse, R56, R156 ;  /* 0x00000038b09c723c */ /* 0x040ff0000008109c */
[C---:B------:R-:W-:Y:S08]  /*18040*/  HMMA.1688.F32.TF32 R148, R176.reuse, R48, R148 ;  /* 0x00000030b094723c */ /* 0x040ff00000081094 */
[C---:B------:R-:W-:Y:S08]  /*18050*/  HMMA.1688.F32.TF32 R160, R176.reuse, R52, R160 ;  /* 0x00000034b0a0723c */ /* 0x040ff000000810a0 */
[C---:B------:R-:W-:Y:S08]  /*18060*/  HMMA.1688.F32.TF32 R168, R176.reuse, R60, R168 ;  /* 0x0000003cb0a8723c */ /* 0x040ff000000810a8 */
[----:B------:R-:W-:Y:S08]  /*18070*/  HMMA.1688.F32.TF32 R172, R176, R40, R172 ;  /* 0x00000028b0ac723c */ /* 0x000ff000000810ac */
[C---:B------:R-:W-:Y:S08]  /*18080*/  HMMA.1688.F32.TF32 R180, R208.reuse, R48, R180 ;  /* 0x00000030d0b4723c */ /* 0x040ff000000810b4 */
[C---:B------:R-:W-:Y:S08]  /*18090*/  HMMA.1688.F32.TF32 R184, R208.reuse, R44, R184 ;  /* 0x0000002cd0b8723c */ /* 0x040ff000000810b8 */
[----:B------:R-:W-:Y:S08]  /*180a0*/  HMMA.1688.F32.TF32 R188, R208, R56, R188 ;  /* 0x00000038d0bc723c */ /* 0x000ff000000810bc */
[C---:B----4-:R-:W-:Y:S08]  /*180b0*/  HMMA.1688.F32.TF32 R164, R176.reuse, R64, R164 ;  /* 0x00000040b0a4723c */ /* 0x050ff000000810a4 */
[----:B------:R-:W-:Y:S01]  /*180c0*/  HMMA.1688.F32.TF32 R176, R176, R36, R196 ;  /* 0x00000024b0b0723c */ /* 0x000fe200000810c4 */
[----:B------:R-:W4:Y:S04]  /*180d0*/  LDL.LU R196, [R1+0x220] ;  /* 0x0002200001c47983 */ /* 0x000f280000300800 */
[----:B------:R-:W4:Y:S04]  /*180e0*/  LDL.LU R197, [R1+0x224] ;  /* 0x0002240001c57983 */ /* 0x000f280000300800 */
[----:B------:R-:W4:Y:S04]  /*180f0*/  LDL.LU R198, [R1+0x228] ;  /* 0x0002280001c67983 */ /* 0x000f280000300800 */
[----:B------:R-:W4:Y:S10]  /*18100*/  LDL.LU R199, [R1+0x22c] ;  /* 0x00022c0001c77983 */ /* 0x000f340000300800 */
        /* <DEDUP_REMOVED lines=16> */
[C---:B-----5:R-:W-:Y:S03]  /*18210*/  HMMA.1688.F32.TF32 R192, R208.reuse, R52, R192 ;  /* 0x00000034d0c0723c */ /* 0x060fe600000810c0 */
        /* <DEDUP_REMOVED lines=8> */
[----:B------:R-:W-:Y:S04]  /*182a0*/  STL [R1+0xf44], R192 ;  /* 0x000f44c001007387 */ /* 0x000fe80000100800 */
[----:B------:R-:W-:Y:S04]  /*182b0*/  STL [R1+0xf40], R193 ;  /* 0x000f40c101007387 */ /* 0x000fe80000100800 */
[----:B------:R-:W-:Y:S04]  /*182c0*/  STL [R1+0xf3c], R194 ;  /* 0x000f3cc201007387 */ /* 0x000fe80000100800 */
[----:B------:R-:W-:Y:S04]  /*182d0*/  STL [R1+0xf38], R195 ;  /* 0x000f38c301007387 */ /* 0x000fe80000100800 */
[----:B------:R-:W3:Y:S04]  /*182e0*/  LDL.LU R240, [R1+0x1c0] ;  /* 0x0001c00001f07983 */ /* 0x000ee80000300800 */
        /* <DEDUP_REMOVED lines=19> */
[C---:B----4-:R-:W-:Y:S11]  /*18420*/  HMMA.1688.F32.TF32 R196, R208.reuse, R64, R196 ;  /* 0x00000040d0c4723c */ /* 0x050ff600000810c4 */
[----:B------:R-:W-:Y:S11]  /*18430*/  @!UPT UIADD3 URZ, URZ, URZ, URZ ;  /* 0x0000003f3f3ff290 */ /* 0x000ff6000fffe03f */
[----:B------:R-:W-:Y:S01]  /*18440*/  @!UPT UIADD3 URZ, URZ, URZ, URZ ;  /* 0x0000003f3f3ff290 */ /* 0x000fe2000fffe03f */
[----:B------:R-:W-:Y:S04]  /*18450*/  STL [R1+0xf54], R196 ;  /* 0x000f54c401007387 */ /* 0x000fe80000100800 */
[----:B------:R-:W-:Y:S04]  /*18460*/  STL [R1+0xf50], R197 ;  /* 0x000f50c501007387 */ /* 0x000fe80000100800 */
[----:B------:R-:W-:Y:S04]  /*18470*/  STL [R1+0xf4c], R198 ;  /* 0x000f4cc601007387 */ /* 0x000fe80000100800 */
[----:B------:R-:W-:Y:S01]  /*18480*/  STL [R1+0xf48], R199 ;  /* 0x000f48c701007387 */ /* 0x000fe20000100800 */
[C---:B-----5:R-:W-:Y:S08]  /*18490*/  HMMA.1688.F32.TF32 R200, R208.reuse, R60, R200 ;  /* 0x0000003cd0c8723c */ /* 0x060ff000000810c8 */
[C---:B--2---:R-:W-:Y:S11]  /*184a0*/  HMMA.1688.F32.TF32 R204, R208.reuse, R40, R204 ;  /* 0x00000028d0cc723c */ /* 0x044ff600000810cc */
[----:B------:R-:W-:Y:S04]  /*184b0*/  @!UPT UIADD3 URZ, URZ, URZ, URZ ;  /* 0x0000003f3f3ff290 */ /* 0x000fe8000fffe03f */
[----:B------:R-:W-:Y:S04]  /*184c0*/  STL [R1+0xf64], R200 ;  /* 0x000f64c801007387 */ /* 0x000fe80000100800 */
[----:B------:R-:W-:Y:S04]  /*184d0*/  STL [R1+0xf60], R201 ;  /* 0x000f60c901007387 */ /* 0x000fe80000100800 */
[----:B------:R-:W-:Y:S04]  /*184e0*/  STL [R1+0xf5c], R202 ;  /* 0x000f5cca01007387 */ /* 0x000fe80000100800 */
[----:B------:R-:W-:Y:S04]  /*184f0*/  STL [R1+0xf58], R203 ;  /* 0x000f58cb01007387 */ /* 0x000fe80000100800 */
[----:B------:R-:W-:Y:S04]  /*18500*/  STL [R1+0xf74], R204 ;  /* 0x000f74cc01007387 */ /* 0x000fe80000100800 */
[----:B------:R-:W-:Y:S04]  /*18510*/  STL [R1+0xf70], R205 ;  /* 0x000f70cd01007387 */ /* 0x000fe80000100800 */
[----:B------:R-:W-:Y:S01]  /*18520*/  STL [R1+0xf6c], R206 ;  /* 0x000f6cce01007387 */ /* 0x000fe20000100800 */
[----:B---3--:R-:W-:Y:S03]  /*18530*/  HMMA.1688.F32.TF32 R208, R208, R36, R240 ;  /* 0x00000024d0d0723c */ /* 0x008fe600000810f0 */
[----:B------:R-:W-:Y:S04]  /*18540*/  STL [R1+0xf68], R207 ;  /* 0x000f68cf01007387 */ /* 0x000fe80000100800 */
[----:B------:R-:W2:Y:S04]  /*18550*/  LDL.LU R240, [R1+0x170] ;  /* 0x0001700001f07983 */ /* 0x000ea80000300800 */
[----:B------:R-:W2:Y:S04]  /*18560*/  LDL.LU R241, [R1+0x174] ;  /* 0x0001740001f17983 */ /* 0x000ea80000300800 */
[----:B------:R-:W2:Y:S04]  /*18570*/  LDL.LU R242, [R1+0x178] ;  /* 0x0001780001f27983 */ /* 0x000ea80000300800 */
[----:B------:R-:W2:Y:S01]  /*18580*/  LDL.LU R243, [R1+0x17c] ;  /* 0x00017c0001f37983 */ /* 0x000ea20000300800 */
[C---:B------:R-:W-:Y:S08]  /*18590*/  HMMA.1688.F32.TF32 R116, R144.reuse, R48, R116 ;  /* 0x000000309074723c */ /* 0x040ff00000081074 */
[C---:B------:R-:W-:Y:S08]  /*185a0*/  HMMA.1688.F32.TF32 R120, R144.reuse, R44, R120 ;  /* 0x0000002c9078723c */ /* 0x040ff00000081078 */
[C---:B------:R-:W-:Y:S08]  /*185b0*/  HMMA.1688.F32.TF32 R124, R144.reuse, R56, R124 ;  /* 0x00000038907c723c */ /* 0x040ff0000008107c */
[C---:B------:R-:W-:Y:S08]  /*185c0*/  HMMA.1688.F32.TF32 R128, R144.reuse, R52, R128 ;  /* 0x000000349080723c */ /* 0x040ff00000081080 */
[C---:B------:R-:W-:Y:S08]  /*185d0*/  HMMA.1688.F32.TF32 R132, R144.reuse, R64, R132 ;  /* 0x000000409084723c */ /* 0x040ff00000081084 */
[C---:B------:R-:W-:Y:S08]  /*185e0*/  HMMA.1688.F32.TF32 R136, R144.reuse, R60, R136 ;  /* 0x0000003c9088723c */ /* 0x040ff00000081088 */
[C---:B------:R-:W-:Y:S01]  /*185f0*/  HMMA.1688.F32.TF32 R140, R144.reuse, R40, R232 ;  /* 0x00000028908c723c */ /* 0x040fe200000810e8 */
[----:B------:R-:W-:Y:S07]  /*18600*/  STL [R1+0xf84], R208 ;  /* 0x000f84d001007387 */ /* 0x000fee0000100800 */
[----:B------:R-:W-:Y:S01]  /*18610*/  HMMA.1688.F32.TF32 R144, R144, R36, R228 ;  /* 0x000000249090723c */ /* 0x000fe200000810e4 */
[----:B------:R-:W-:Y:S04]  /*18620*/  LDS R228, [R2+0x10500] ;  /* 0x0105000002e47984 */ /* 0x000fe80000000800 */
[----:B------:R-:W-:Y:S04]  /*18630*/  LDS R230, [R2+0x12500] ;  /* 0x0125000002e67984 */ /* 0x000fe80000000800 */
[----:B------:R-:W-:Y:S04]  /*18640*/  LDS R229, [R3+0x10500] ;  /* 0x0105000003e57984 */ /* 0x000fe80000000800 */
[----:B------:R-:W1:Y:S04]  /*18650*/  LDS R231, [R3+0x12500] ;  /* 0x0125000003e77984 */ /* 0x000e680000000800 */
[----:B------:R-:W-:Y:S04]  /*18660*/  STL [R1+0xf80], R209 ;  /* 0x000f80d101007387 */ /* 0x000fe80000100800 */
[----:B------:R-:W-:Y:S04]  /*18670*/  STL [R1+0xf7c], R210 ;  /* 0x000f7cd201007387 */ /* 0x000fe80000100800 */
[----:B------:R-:W-:Y:S04]  /*18680*/  STL [R1+0xf78], R211 ;  /* 0x000f78d301007387 */ /* 0x000fe80000100800 */
[----:B------:R-:W-:Y:S04]  /*18690*/  LDS R232, [R2+0x10600] ;  /* 0x0106000002e87984 */ /* 0x000fe80000000800 */
[----:B------:R-:W-:Y:S04]  /*186a0*/  LDS R234, [R2+0x12600] ;  /* 0x0126000002ea7984 */ /* 0x000fe80000000800 */
[----:B------:R-:W-:Y:S04]  /*186b0*/  LDS R233, [R3+0x10600] ;  /* 0x0106000003e97984 */ /* 0x000fe80000000800 */
[----:B------:R-:W3:Y:S01]  /*186c0*/  LDS R235, [R3+0x12600] ;  /* 0x0126000003eb7984 */ /* 0x000ee20000000800 */
[C---:B-1----:R-:W-:Y:S08]  /*186d0*/  HMMA.1688.F32.TF32 R212, R228.reuse, R48, R212 ;  /* 0x00000030e4d4723c */ /* 0x042ff000000810d4 */
[C---:B------:R-:W-:Y:S11]  /*186e0*/  HMMA.1688.F32.TF32 R20, R228.reuse, R52, R20 ;  /* 0x00000034e414723c */ /* 0x040ff60000081014 */
[----:B------:R-:W-:Y:S04]  /*186f0*/  @!UPT UIADD3 URZ, URZ, URZ, URZ ;  /* 0x0000003f3f3ff290 */ /* 0x000fe8000fffe03f */
[----:B------:R-:W-:Y:S04]  /*18700*/  STL [R1+0xf8c], R214 ;  /* 0x000f8cd601007387 */ /* 0x000fe80000100800 */
[----:B------:R-:W-:Y:S04]  /*18710*/  STL [R1+0xf88], R215 ;  /* 0x000f88d701007387 */ /* 0x000fe80000100800 */
[----:B------:R-:W4:Y:S04]  /*18720*/  LDL.LU R188, [R1+0x150] ;  /* 0x0001500001bc7983 */ /* 0x000f280000300800 */
[----:B------:R-:W4:Y:S04]  /*18730*/  LDL.LU R189, [R1+0x154] ;  /* 0x0001540001bd7983 */ /* 0x000f280000300800 */
[----:B------:R-:W4:Y:S04]  /*18740*/  LDL.LU R190, [R1+0x158] ;  /* 0x0001580001be7983 */ /* 0x000f280000300800 */
[----:B------:R-:W4:Y:S04]  /*18750*/  LDL.LU R191, [R1+0x15c] ;  /* 0x00015c0001bf7983 */ /* 0x000f280000300800 */
[----:B------:R-:W5:Y:S04]  /*18760*/  LDL.LU R192, [R1+0x140] ;  /* 0x0001400001c07983 */ /* 0x000f680000300800 */
[----:B------:R1:W-:Y:S04]  /*18770*/  STL.64 [R1+0x10], R20 ;  /* 0x0000101401007387 */ /* 0x0003e80000100a00 */
[----:B------:R1:W-:Y:S04]  /*18780*/  STL.64 [R1+0x18], R22 ;  /* 0x0000181601007387 */ /* 0x0003e80000100a00 */
[----:B------:R-:W5:Y:S04]  /*18790*/  LDL.LU R193, [R1+0x144] ;  /* 0x0001440001c17983 */ /* 0x000f680000300800 */
[----:B------:R-:W5:Y:S04]  /*187a0*/  LDL.LU R194, [R1+0x148] ;  /* 0x0001480001c27983 */ /* 0x000f680000300800 */
[----:B------:R-:W5:Y:S04]  /*187b0*/  LDL.LU R195, [R1+0x14c] ;  /* 0x00014c0001c37983 */ /* 0x000f680000300800 */
        /* <DEDUP_REMOVED lines=12> */
[----:B-1----:R-:W3:Y:S04]  /*18880*/  LDL.LU R20, [R1+0x100] ;  /* 0x0001000001147983 */ /* 0x002ee80000300800 */
[----:B------:R-:W3:Y:S04]  /*18890*/  LDL.LU R21, [R1+0x104] ;  /* 0x0001040001157983 */ /* 0x000ee80000300800 */
[----:B------:R-:W3:Y:S04]  /*188a0*/  LDL.LU R22, [R1+0x108] ;  /* 0x0001080001167983 */ /* 0x000ee80000300800 */
[----:B------:R-:W3:Y:S01]  /*188b0*/  LDL.LU R23, [R1+0x10c] ;  /* 0x00010c0001177983 */ /* 0x000ee20000300800 */
[C---:B--2---:R-:W-:Y:S03]  /*188c0*/  HMMA.1688.F32.TF32 R176, R228.reuse, R64, R240 ;  /* 0x00000040e4b0723c */ /* 0x044fe600000810f0 */
[----:B------:R-:W2:Y:S04]  /*188d0*/  LDL.LU R240, [R1] ;  /* 0x0000000001f07983 */ /* 0x000ea80000300800 */
[----:B------:R-:W2:Y:S04]  /*188e0*/  LDL.LU R241, [R1+0x4] ;  /* 0x0000040001f17983 */ /* 0x000ea80000300800 */
[----:B------:R-:W2:Y:S04]  /*188f0*/  LDL.LU R242, [R1+0x8] ;  /* 0x0000080001f27983 */ /* 0x000ea80000300800 */
[----:B------:R-:W2:Y:S01]  /*18900*/  LDL.LU R243, [R1+0xc] ;  /* 0x00000c0001f37983 */ /* 0x000ea20000300800 */
[C---:B----4-:R-:W-:Y:S11]  /*18910*/  HMMA.1688.F32.TF32 R204, R228.reuse, R60, R188 ;  /* 0x0000003ce4cc723c */ /* 0x050ff600000810bc */
[----:B------:R-:W-:Y:S11]  /*18920*/  @!UPT UIADD3 URZ, URZ, URZ, URZ ;  /* 0x0000003f3f3ff290 */ /* 0x000ff6000fffe03f */
[----:B------:R-:W-:Y:S02]  /*18930*/  @!UPT UIADD3 URZ, URZ, URZ, URZ ;  /* 0x0000003f3f3ff290 */ /* 0x000fe4000fffe03f */
[----:B------:R-:W-:Y:S01]  /*18940*/  IMAD.MOV.U32 R188, RZ, RZ, R204 ;  /* 0x000000ffffbc7224 */ /* 0x000fe200078e00cc */
[----:B------:R-:W-:Y:S01]  /*18950*/  MOV R184, R206 ;  /* 0x000000ce00b87202 */ /* 0x000fe20000000f00 */
[----:B------:R-:W-:Y:S02]  /*18960*/  IMAD.MOV.U32 R189, RZ, RZ, R205 ;  /* 0x000000ffffbd7224 */ /* 0x000fe400078e00cd */
[----:B------:R-:W-:Y:S02]  /*18970*/  IMAD.MOV.U32 R185, RZ, RZ, R207 ;  /* 0x000000ffffb97224 */ /* 0x000fe400078e00cf */
[C---:B-----5:R-:W-:Y:S11]  /*18980*/  HMMA.1688.F32.TF32 R204, R228.reuse, R40, R192 ;  /* 0x00000028e4cc723c */ /* 0x060ff600000810c0 */
[----:B------:R-:W-:Y:S11]  /*18990*/  @!UPT UIADD3 URZ, URZ, URZ, URZ ;  /* 0x0000003f3f3ff290 */ /* 0x000ff6000fffe03f */
[----:B------:R-:W-:Y:S02]  /*189a0*/  @!UPT UIADD3 URZ, URZ, URZ, URZ ;  /* 0x0000003f3f3ff290 */ /* 0x000fe4000fffe03f */
[----:B------:R-:W-:Y:S01]  /*189b0*/  IMAD.MOV.U32 R192, RZ, RZ, R204 ;  /* 0x000000ffffc07224 */ /* 0x000fe200078e00cc */
[----:B------:R-:W-:Y:S01]  /*189c0*/  MOV R193, R205 ;  /* 0x000000cd00c17202 */ /* 0x000fe20000000f00 */
[----:B------:R-:W-:Y:S02]  /*189d0*/  IMAD.MOV.U32 R194, RZ, RZ, R206 ;  /* 0x000000ffffc27224 */ /* 0x000fe400078e00ce */
[----:B------:R-:W-:Y:S02]  /*189e0*/  IMAD.MOV.U32 R195, RZ, RZ, R207 ;  /* 0x000000ffffc37224 */ /* 0x000fe400078e00cf */
[----:B---3--:R-:W-:Y:S08]  /*189f0*/  HMMA.1688.F32.TF32 R204, R228, R36, R196 ;  /* 0x00000024e4cc723c */ /* 0x008ff000000810c4 */
[----:B------:R-:W-:Y:S11]  /*18a00*/  HMMA.1688.F32.TF32 R20, R232, R56, R20 ;  /* 0x00000038e814723c */ /* 0x000ff60000081014 */
[----:B------:R-:W-:Y:S05]  /*18a10*/  @!UPT UIADD3 URZ, URZ, URZ, URZ ;  /* 0x0000003f3f3ff290 */ /* 0x000fea000fffe03f */
[----:B------:R-:W-:Y:S01]  /*18a20*/  MOV R196, R204 ;  /* 0x000000cc00c47202 */ /* 0x000fe20000000f00 */
[----:B------:R-:W-:Y:S01]  /*18a30*/  IMAD.MOV.U32 R197, RZ, RZ, R205 ;  /* 0x000000ffffc57224 */ /* 0x000fe200078e00cd */
[----:B------:R-:W-:Y:S01]  /*18a40*/  MOV R199, R207 ;  /* 0x000000cf00c77202 */ /* 0x000fe20000000f00 */
[----:B------:R-:W-:-:S05]  /*18a50*/  IMAD.MOV.U32 R198, RZ, RZ, R206 ;  /* 0x000000ffffc67224 */ /* 0x000fca00078e00ce */
[----:B------:R-:W-:Y:S01]  /*18a60*/  MOV R204, R20 ;  /* 0x0000001400cc7202 */ /* 0x000fe20000000f00 */
[----:B------:R-:W-:Y:S01]  /*18a70*/  IMAD.MOV.U32 R205, RZ, RZ, R21 ;  /* 0x000000ffffcd7224 */ /* 0x000fe200078e0015 */
[----:B------:R-:W-:Y:S01]  /*18a80*/  MOV R207, R23 ;  /* 0x0000001700cf7202 */ /* 0x000fe20000000f00 */
[----:B------:R-:W-:Y:S02]  /*18a90*/  IMAD.MOV.U32 R206, RZ, RZ, R22 ;  /* 0x000000ffffce7224 */ /* 0x000fe400078e0016 */
[----:B--2---:R-:W-:Y:S11]  /*18aa0*/  HMMA.1688.F32.TF32 R20, R232, R52, R240 ;  /* 0x00000034e814723c */ /* 0x004ff600000810f0 */
[----:B------:R-:W-:Y:S11]  /*18ab0*/  @!UPT UIADD3 URZ, URZ, URZ, URZ ;  /* 0x0000003f3f3ff290 */ /* 0x000ff6000fffe03f */
[----:B------:R-:W-:Y:S02]  /*18ac0*/  @!UPT UIADD3 URZ, URZ, URZ, URZ ;  /* 0x0000003f3f3ff290 */ /* 0x000fe4000fffe03f */
[----:B------:R-:W-:Y:S01]  /*18ad0*/  IMAD.MOV.U32 R208, RZ, RZ, R20 ;  /* 0x000000ffffd07224 */ /* 0x000fe200078e0014 */
[----:B------:R-:W-:Y:S01]  /*18ae0*/  MOV R210, R22 ;  /* 0x0000001600d27202 */ /* 0x000fe20000000f00 */
[----:B------:R-:W-:Y:S01]  /*18af0*/  IMAD.MOV.U32 R209, RZ, RZ, R21 ;  /* 0x000000ffffd17224 */ /* 0x000fe200078e0015 */
[----:B------:R-:W-:Y:S01]  /*18b00*/  MOV R21, R249 ;  /* 0x000000f900157202 */ /* 0x000fe20000000f00 */
[----:B------:R-:W-:Y:S02]  /*18b10*/  IMAD.MOV.U32 R20, RZ, RZ, R248 ;  /* 0x000000ffff147224 */ /* 0x000fe400078e00f8 */
[----:B------:R-:W2:Y:S01]  /*18b20*/  LDL.LU R248, [R1+0xfd4] ;  /* 0x000fd40001f87983 */ /* 0x000ea20000300800 */
[----:B------:R-:W-:Y:S02]  /*18b30*/  IMAD.MOV.U32 R211, RZ, RZ, R23 ;  /* 0x000000ffffd37224 */ /* 0x000fe400078e0017 */
[----:B------:R-:W-:Y:S01]  /*18b40*/  IMAD.MOV.U32 R22, RZ, RZ, R250 ;  /* 0x000000ffff167224 */ /* 0x000fe200078e00fa */
[----:B------:R-:W2:Y:S01]  /*18b50*/  LDL.LU R249, [R1+0xfd0] ;  /* 0x000fd00001f97983 */ /* 0x000ea20000300800 */
[----:B------:R-:W-:-:S03]  /*18b60*/  IMAD.MOV.U32 R23, RZ, RZ, R251 ;  /* 0x000000ffff177224 */ /* 0x000fc600078e00fb */
[----:B------:R-:W2:Y:S04]  /*18b70*/  LDL.LU R250, [R1+0xfcc] ;  /* 0x000fcc0001fa7983 */ /* 0x000ea80000300800 */
[----:B------:R-:W2:Y:S01]  /*18b80*/  LDL.LU R251, [R1+0xfc8] ;  /* 0x000fc80001fb7983 */ /* 0x000ea20000300800 */
[C---:B------:R-:W-:Y:S08]  /*18b90*/  HMMA.1688.F32.TF32 R200, R232.reuse, R48, R200 ;  /* 0x00000030e8c8723c */ /* 0x040ff000000810c8 */
[----:B------:R-:W-:Y:S01]  /*18ba0*/  HMMA.1688.F32.TF32 R24, R232, R44, R24 ;  /* 0x0000002ce818723c */ /* 0x000fe20000081018 */
[----:B------:R-:W-:Y:S01]  /*18bb0*/  IMAD.MOV.U32 R180, RZ, RZ, R177 ;  /* 0x000000ffffb47224 */ /* 0x000fe200078e00b1 */
[----:B------:R-:W-:Y:S01]  /*18bc0*/  MOV R186, R176 ;  /* 0x000000b000ba7202 */ /* 0x000fe20000000f00 */
[----:B------:R-:W-:Y:S01]  /*18bd0*/  IMAD.MOV.U32 R181, RZ, RZ, R178 ;  /* 0x000000ffffb57224 */ /* 0x000fe200078e00b2 */
[----:B------:R-:W-:Y:S11]  /*18be0*/  MOV R176, R179 ;  /* 0x000000b300b07202 */ /* 0x000ff60000000f00 */
[----:B------:R-:W-:Y:S01]  /*18bf0*/  @!UPT UIADD3 URZ, URZ, URZ, URZ ;  /* 0x0000003f3f3ff290 */ /* 0x000fe2000fffe03f */
[----:B------:R-:W-:Y:S01]  /*18c00*/  IMAD.MOV.U32 R177, RZ, RZ, R200 ;  /* 0x000000ffffb17224 */ /* 0x000fe200078e00c8 */
[----:B------:R-:W-:Y:S01]  /*18c10*/  MOV R179, R202 ;  /* 0x000000ca00b37202 */ /* 0x000fe20000000f00 */
[----:B------:R-:W-:Y:S02]  /*18c20*/  IMAD.MOV.U32 R178, RZ, RZ, R201 ;  /* 0x000000ffffb27224 */ /* 0x000fe400078e00c9 */
[----:B------:R-:W-:-:S04]  /*18c30*/  IMAD.MOV.U32 R182, RZ, RZ, R203 ;  /* 0x000000ffffb67224 */ /* 0x000fc800078e00cb */
[----:B------:R-:W-:Y:S01]  /*18c40*/  IMAD.MOV.U32 R200, RZ, RZ, R24 ;  /* 0x000000ffffc87224 */ /* 0x000fe200078e0018 */
[----:B------:R-:W-:Y:S01]  /*18c50*/  MOV R201, R25 ;  /* 0x0000001900c97202 */ /* 0x000fe20000000f00 */
[----:B------:R-:W3:Y:S01]  /*18c60*/  LDL.LU R24, [R1+0x300] ;  /* 0x0003000001187983 */ /* 0x000ee20000300800 */
[----:B------:R-:W-:Y:S02]  /*18c70*/  IMAD.MOV.U32 R202, RZ, RZ, R26 ;  /* 0x000000ffffca7224 */ /* 0x000fe400078e001a */
[----:B------:R-:W-:Y:S01]  /*18c80*/  IMAD.MOV.U32 R203, RZ, RZ, R27 ;  /* 0x000000ffffcb7224 */ /* 0x000fe200078e001b */
[----:B------:R-:W3:Y:S04]  /*18c90*/  LDL.LU R25, [R1+0x304] ;  /* 0x0003040001197983 */ /* 0x000ee80000300800 */
[----:B------:R-:W3:Y:S04]  /*18ca0*/  LDL.LU R26, [R1+0x308] ;  /* 0x00030800011a7983 */ /* 0x000ee80000300800 */
[----:B------:R-:W3:Y:S01]  /*18cb0*/  LDL.LU R27, [R1+0x30c] ;  /* 0x00030c00011b7983 */ /* 0x000ee20000300800 */
[C---:B------:R-:W-:Y:S08]  /*18cc0*/  HMMA.1688.F32.TF32 R216, R228.reuse, R44, R216 ;  /* 0x0000002ce4d8723c */ /* 0x040ff000000810d8 */
[----:B------:R-:W-:Y:S01]  /*18cd0*/  HMMA.1688.F32.TF32 R220, R228, R56, R220 ;  /* 0x00000038e4dc723c */ /* 0x000fe200000810dc */
[----:B------:R-:W-:Y:S01]  /*18ce0*/  MOV R240, R238 ;  /* 0x000000ee00f07202 */ /* 0x000fe20000000f00 */
[----:B------:R-:W-:Y:S01]  /*18cf0*/  IMAD.MOV.U32 R241, RZ, RZ, R239 ;  /* 0x000000fffff17224 */ /* 0x000fe200078e00ef */
[----:B------:R-:W-:Y:S01]  /*18d00*/  MOV R243, R0 ;  /* 0x0000000000f37202 */ /* 0x000fe20000000f00 */
[----:B------:R-:W-:Y:S01]  /*18d10*/  IMAD.MOV.U32 R242, RZ, RZ, R252 ;  /* 0x000000fffff27224 */ /* 0x000fe200078e00fc */
[----:B------:R-:W4:Y:S04]  /*18d20*/  LDL.LU R238, [R1+0xfc4] ;  /* 0x000fc40001ee7983 */ /* 0x000f280000300800 */
[----:B------:R-:W4:Y:S01]  /*18d30*/  LDL.LU R239, [R1+0xfc0] ;  /* 0x000fc00001ef7983 */ /* 0x000f220000300800 */
[C---:B--2---:R-:W-:Y:S11]  /*18d40*/  HMMA.1688.F32.TF32 R228, R232.reuse, R64, R248 ;  /* 0x00000040e8e4723c */ /* 0x044ff600000810f8 */
[----:B------:R-:W-:Y:S11]  /*18d50*/  @!UPT UIADD3 URZ, URZ, URZ, URZ ;  /* 0x0000003f3f3ff290 */ /* 0x000ff6000fffe03f */
[----:B------:R-:W-:Y:S02]  /*18d60*/  @!UPT UIADD3 URZ, URZ, URZ, URZ ;  /* 0x0000003f3f3ff290 */ /* 0x000fe4000fffe03f */
[----:B------:R-:W-:Y:S01]  /*18d70*/  IMAD.MOV.U32 R183, RZ, RZ, R228 ;  /* 0x000000ffffb77224 */ /* 0x000fe200078e00e4 */
[----:B------:R-:W-:Y:S01]  /*18d80*/  MOV R190, R230 ;  /* 0x000000e600be7202 */ /* 0x000fe20000000f00 */
[----:B------:R-:W-:Y:S02]  /*18d90*/  IMAD.MOV.U32 R187, RZ, RZ, R229 ;  /* 0x000000ffffbb7224 */ /* 0x000fe400078e00e5 */
[----:B------:R-:W-:Y:S02]  /*18da0*/  IMAD.MOV.U32 R191, RZ, RZ, R231 ;  /* 0x000000ffffbf7224 */ /* 0x000fe400078e00e7 */
[C---:B------:R-:W-:Y:S08]  /*18db0*/  HMMA.1688.F32.TF32 R228, R232.reuse, R60, R244 ;  /* 0x0000003ce8e4723c */ /* 0x040ff000000810f4 */
[----:B------:R-:W-:Y:S01]  /*18dc0*/  HMMA.1688.F32.TF32 R244, R232, R36, R224 ;  /* 0x00000024e8f4723c */ /* 0x000fe200000810e0 */
[----:B------:R-:W-:Y:S04]  /*18dd0*/  LDS R224, [R2+0x10700] ;  /* 0x0107000002e07984 */ /* 0x000fe80000000800 */
[----:B------:R-:W-:Y:S04]  /*18de0*/  LDS R226, [R2+0x12700] ;  /* 0x0127000002e27984 */ /* 0x000fe80000000800 */
[----:B------:R-:W-:Y:S04]  /*18df0*/  LDS R225, [R3+0x10700] ;  /* 0x0107000003e17984 */ /* 0x000fe80000000800 */
[----:B------:R-:W3:Y:S02]  /*18e00*/  LDS R227, [R3+0x12700] ;  /* 0x0127000003e37984 */ /* 0x000ee40000000800 */
[C---:B---3--:R-:W-:Y:S08]  /*18e10*/  HMMA.1688.F32.TF32 R24, R224.reuse, R48, R24 ;  /* 0x00000030e018723c */ /* 0x048ff00000081018 */
[C---:B------:R-:W-:Y:S08]  /*18e20*/  HMMA.1688.F32.TF32 R20, R224.reuse, R44, R20 ;  /* 0x0000002ce014723c */ /* 0x040ff00000081014 */
[----:B------:R-:W-:Y:S07]  /*18e30*/  HMMA.1688.F32.TF32 R240, R224, R56, R240 ;  /* 0x00000038e0f0723c */ /* 0x000fee00000810f0 */
[----:B------:R-:W-:Y:S04]  /*18e40*/  STL.64 [R1+0x2c0], R24 ;  /* 0x0002c01801007387 */ /* 0x000fe80000100a00 */
[----:B------:R1:W-:Y:S04]  /*18e50*/  STL.64 [R1+0x2c8], R26 ;  /* 0x0002c81a01007387 */ /* 0x0003e80000100a00 */
[----:B-1----:R-:W2:Y:S04]  /*18e60*/  LDL.LU.64 R26, [R1+0xfb8] ;  /* 0x000fb800011a7983 */ /* 0x002ea80000300a00 */
[----:B------:R-:W2:Y:S04]  /*18e70*/  LDL.LU.64 R24, [R1+0xfb0] ;  /* 0x000fb00001187983 */ /* 0x000ea80000300a00 */
        /* <DEDUP_REMOVED lines=9> */
[----:B------:R-:W-:Y:S01]  /*18f10*/  MOV R0, R228 ;  /* 0x000000e400007202 */ /* 0x000fe20000000f00 */
[----:B------:R-:W-:Y:S01]  /*18f20*/  IMAD.MOV.U32 R214, RZ, RZ, R230 ;  /* 0x000000ffffd67224 */ /* 0x000fe200078e00e6 */
[----:B------:R-:W-:Y:S01]  /*18f30*/  LDS R228, [R2+0x14000] ;  /* 0x0140000002e47984 */ /* 0x000fe20000000800 */
[----:B------:R-:W-:-:S03]  /*18f40*/  IMAD.MOV.U32 R215, RZ, RZ, R231 ;  /* 0x000000ffffd77224 */ /* 0x000fc600078e00e7 */
[----:B------:R-:W-:Y:S04]  /*18f50*/  LDS R230, [R2+0x16000] ;  /* 0x0160000002e67984 */ /* 0x000fe80000000800 */
[----:B------:R-:W-:Y:S04]  /*18f60*/  LDS R229, [R3+0x14000] ;  /* 0x0140000003e57984 */ /* 0x000fe80000000800 */
[----:B------:R-:W1:Y:S02]  /*18f70*/  LDS R231, [R3+0x16000] ;  /* 0x0160000003e77984 */ /* 0x000e640000000800 */
[----:B-1----:R-:W-:Y:S11]  /*18f80*/  HMMA.1688.F32.TF32 R4, R228, R50, R4 ;  /* 0x00000032e404723c */ /* 0x002ff60000081004 */
[----:B------:R-:W-:Y:S11]  /*18f90*/  @!UPT UIADD3 URZ, URZ, URZ, URZ ;  /* 0x0000003f3f3ff290 */ /* 0x000ff6000fffe03f */
[----:B------:R-:W-:Y:S02]  /*18fa0*/  @!UPT UIADD3 URZ, URZ, URZ, URZ ;  /* 0x0000003f3f3ff290 */ /* 0x000fe4000fffe03f */
[----:B------:R-:W-:Y:S01]  /*18fb0*/  IMAD.MOV.U32 R57, RZ, RZ, R4 ;  /* 0x000000ffff397224 */ /* 0x000fe200078e0004 */
[----:B------:R-:W-:Y:S01]  /*18fc0*/  MOV R56, R5 ;  /* 0x0000000500387202 */ /* 0x000fe20000000f00 */
[----:B----4-:R-:W-:Y:S01]  /*18fd0*/  HMMA.1688.F32.TF32 R248, R232, R40, R236 ;  /* 0x00000028e8f8723c */ /* 0x010fe200000810ec */
[----:B------:R-:W-:Y:S04]  /*18fe0*/  LDS R232, [R2+0x14100] ;  /* 0x0141000002e87984 */ /* 0x000fe80000000800 */
[----:B------:R-:W-:Y:S04]  /*18ff0*/  LDS R234, [R2+0x16100] ;  /* 0x0161000002ea7984 */ /* 0x000fe80000000800 */
[----:B------:R-:W-:Y:S04]  /*19000*/  LDS R233, [R3+0x14100] ;  /* 0x0141000003e97984 */ /* 0x000fe80000000800 */
[----:B------:R-:W1:Y:S04]  /*19010*/  LDS R235, [R3+0x16100] ;  /* 0x0161000003eb7984 */ /* 0x000e680000000800 */
[----:B------:R-:W-:Y:S04]  /*19020*/  LDS R236, [R2+0x14200] ;  /* 0x0142000002ec7984 */ /* 0x000fe80000000800 */
[----:B------:R-:W-:Y:S04]  /*19030*/  LDS R238, [R2+0x16200] ;  /* 0x0162000002ee7984 */ /* 0x000fe80000000800 */
[----:B------:R-:W-:Y:S04]  /*19040*/  LDS R237, [R3+0x14200] ;  /* 0x0142000003ed7984 */ /* 0x000fe80000000800 */
[----:B------:R-:W4:Y:S01]  /*19050*/  LDS R239, [R3+0x16200] ;  /* 0x0162000003ef7984 */ /* 0x000f220000000800 */
[C---:B--2---:R-:W-:Y:S08]  /*19060*/  HMMA.1688.F32.TF32 R24, R224.reuse, R60, R24 ;  /* 0x0000003ce018723c */ /* 0x044ff00000081018 */
[----:B-----5:R-:W-:Y:S07]  /*19070*/  HMMA.1688.F32.TF32 R240, R224, R52, R240 ;  /* 0x00000034e0f0723c */ /* 0x020fee00000810f0 */
[----:B------:R-:W-:-:S02]  /*19080*/  IMAD.MOV.U32 R53, RZ, RZ, R6 ;  /* 0x000000ffff357224 */ /* 0x000fc400078e0006 */
[----:B------:R-:W-:Y:S02]  /*19090*/  IMAD.MOV.U32 R52, RZ, RZ, R7 ;  /* 0x000000ffff347224 */ /* 0x000fe400078e0007 */
[----:B------:R-:W-:Y:S11]  /*190a0*/  HMMA.1688.F32.TF32 R4, R228, R46, R8 ;  /* 0x0000002ee404723c */ /* 0x000ff60000081008 */
[----:B------:R-:W-:Y:S01]  /*190b0*/  @!UPT UIADD3 URZ, URZ, URZ, URZ ;  /* 0x0000003f3f3ff290 */ /* 0x000fe2000fffe03f */
[----:B------:R-:W-:Y:S04]  /*190c0*/  STL.64 [R1+0x2a0], R240 ;  /* 0x0002a0f001007387 */ /* 0x000fe80000100a00 */
[----:B------:R3:W-:Y:S02]  /*190d0*/  STL.64 [R1+0x2a8], R242 ;  /* 0x0002a8f201007387 */ /* 0x0007e40000100a00 */
[C---:B---3--:R-:W-:Y:S08]  /*190e0*/  HMMA.1688.F32.TF32 R240, R224.reuse, R64, R20 ;  /* 0x00000040e0f0723c */ /* 0x048ff00000081014 */
[----:B------:R-:W-:Y:S11]  /*190f0*/  HMMA.1688.F32.TF32 R20, R224, R40, R28 ;  /* 0x00000028e014723c */ /* 0x000ff6000008101c */
[----:B------:R-:W-:Y:S04]  /*19100*/  @!UPT UIADD3 URZ, URZ, URZ, URZ ;  /* 0x0000003f3f3ff290 */ /* 0x000fe8000fffe03f */
[----:B------:R-:W-:Y:S04]  /*19110*/  STL.64 [R1+0x290], R240 ;  /* 0x000290f001007387 */ /* 0x000fe80000100a00 */
[----:B------:R-:W-:Y:S05]  /*19120*/  STL.64 [R1+0x298], R242 ;  /* 0x000298f201007387 */ /* 0x000fea0000100a00 */
[----:B------:R-:W-:Y:S01]  /*19130*/  MOV R65, R20 ;  /* 0x0000001400417202 */ /* 0x000fe20000000f00 */
[----:B------:R-:W-:Y:S01]  /*19140*/  IMAD.MOV.U32 R64, RZ, RZ, R21 ;  /* 0x000000ffff407224 */ /* 0x000fe200078e0015 */
[----:B------:R-:W-:Y:S01]  /*19150*/  MOV R60, R23 ;  /* 0x00000017003c7202 */ /* 0x000fe20000000f00 */
[----:B------:R-:W-:-:S02]  /*19160*/  IMAD.MOV.U32 R61, RZ, RZ, R22 ;  /* 0x000000ffff3d7224 */ /* 0x000fc400078e0016 */
[----:B------:R-:W-:Y:S01]  /*19170*/  HMMA.1688.F32.TF32 R20, R224, R36, R32 ;  /* 0x00000024e014723c */ /* 0x000fe20000081020 */
[----:B------:R-:W-:Y:S04]  /*19180*/  STL.64 [R1+0x280], R24 ;  /* 0x0002801801007387 */ /* 0x000fe80000100a00 */
[----:B------:R-:W-:Y:S04]  /*19190*/  STL.64 [R1+0x288], R26 ;  /* 0x0002881a01007387 */ /* 0x000fe80000100a00 */
[----:B------:R2:W-:Y:S04]  /*191a0*/  STL [R1+0xee4], R60 ;  /* 0x000ee43c01007387 */ /* 0x0005e80000100800 */
[----:B------:R3:W-:Y:S04]  /*191b0*/  STL [R1+0xee0], R61 ;  /* 0x000ee03d01007387 */ /* 0x0007e80000100800 */
[----:B------:R5:W-:Y:S01]  /*191c0*/  STL [R1+0xedc], R64 ;  /* 0x000edc4001007387 */ /* 0x000be20000100800 */
[----:B--2---:R-:W-:-:S03]  /*191d0*/  MOV R60, R4 ;  /* 0x00000004003c7202 */ /* 0x004fc60000000f00 */
[----:B------:R2:W-:Y:S01]  /*191e0*/  STL [R1+0xed8], R65 ;  /* 0x000ed84101007387 */ /* 0x0005e20000100800 */
[----:B---3--:R-:W-:Y:S02]  /*191f0*/  IMAD.MOV.U32 R61, RZ, RZ, R5 ;  /* 0x000000ffff3d7224 */ /* 0x008fe400078e0005 */
[----:B-----5:R-:W-:Y:S01]  /*19200*/  IMAD.MOV.U32 R64, RZ, RZ, R6 ;  /* 0x000000ffff407224 */ /* 0x020fe200078e0006 */
[----:B--2---:R-:W-:Y:S02]  /*19210*/  MOV R65, R7 ;  /* 0x0000000700417202 */ /* 0x004fe40000000f00 */
[C---:B------:R-:W-:Y:S01]  /*19220*/  HMMA.1688.F32.TF32 R4, R228.reuse, R58, R12 ;  /* 0x0000003ae404723c */ /* 0x040fe2000008100c */
[----:B------:R-:W-:Y:S01]  /*19230*/  IMAD.MOV.U32 R44, RZ, RZ, R23 ;  /* 0x000000ffff2c7224 */ /* 0x000fe200078e0017 */
[----:B------:R-:W-:Y:S01]  /*19240*/  MOV R45, R22 ;  /* 0x00000016002d7202 */ /* 0x000fe20000000f00 */
[----:B------:R-:W-:Y:S02]  /*19250*/  IMAD.MOV.U32 R48, RZ, RZ, R21 ;  /* 0x000000ffff307224 */ /* 0x000fe400078e0015 */
[----:B------:R-:W-:Y:S01]  /*19260*/  IMAD.MOV.U32 R49, RZ, RZ, R20 ;  /* 0x000000ffff317224 */ /* 0x000fe200078e0014 */
[----:B------:R2:W-:Y:S04]  /*19270*/  STL [R1+0xef4], R44 ;  /* 0x000ef42c01007387 */ /* 0x0005e80000100800 */
[----:B------:R-:W-:Y:S04]  /*19280*/  STL [R1+0xef0], R45 ;  /* 0x000ef02d01007387 */ /* 0x000fe80000100800 */
[----:B------:R3:W-:Y:S04]  /*19290*/  STL [R1+0xeec], R48 ;  /* 0x000eec3001007387 */ /* 0x0007e80000100800 */
[----:B------:R5:W-:Y:S01]  /*192a0*/  STL [R1+0xee8], R49 ;  /* 0x000ee83101007387 */ /* 0x000be20000100800 */
[C---:B------:R-:W-:Y:S08]  /*192b0*/  HMMA.1688.F32.TF32 R12, R228.reuse, R62, R72 ;  /* 0x0000003ee40c723c */ /* 0x040ff00000081048 */
[----:B------:R-:W-:Y:S01]  /*192c0*/  HMMA.1688.F32.TF32 R8, R228, R42, R76 ;  /* 0x0000002ae408723c */ /* 0x000fe2000008104c */
[----:B--2---:R-:W-:Y:S01]  /*192d0*/  IMAD.MOV.U32 R44, RZ, RZ, R4 ;  /* 0x000000ffff2c7224 */ /* 0x004fe200078e0004 */
[----:B---3--:R-:W-:Y:S01]  /*192e0*/  MOV R48, R6 ;  /* 0x0000000600307202 */ /* 0x008fe20000000f00 */
[----:B------:R-:W-:-:S05]  /*192f0*/  IMAD.MOV.U32 R45, RZ, RZ, R5 ;  /* 0x000000ffff2d7224 */ /* 0x000fca00078e0005 */
[----:B-1----:R-:W-:Y:S01]  /*19300*/  HMMA.1688.F32.TF32 R224, R232, R54, R96 ;  /* 0x00000036e8e0723c */ /* 0x002fe20000081060 */
[----:B-----5:R-:W-:-:S07]  /*19310*/  IMAD.MOV.U32 R49, RZ, RZ, R7 ;  /* 0x000000ffff317224 */ /* 0x020fce00078e0007 */
[----:B----4-:R-:W-:Y:S01]  /*19320*/  HMMA.1688.F32.TF32 R240, R236, R66, R132 ;  /* 0x00000042ecf0723c */ /* 0x010fe20000081084 */
[----:B------:R-:W-:Y:S01]  /*19330*/  IMAD.MOV.U32 R27, RZ, RZ, R252 ;  /* 0x000000ffff1b7224 */ /* 0x000fe200078e00fc */
[----:B------:R-:W-:Y:S01]  /*19340*/  MOV R33, R205 ;  /* 0x000000cd00217202 */ /* 0x000fe20000000f00 */
[----:B------:R-:W-:Y:S02]  /*19350*/  IMAD.MOV.U32 R26, RZ, RZ, R0 ;  /* 0x000000ffff1a7224 */ /* 0x000fe400078e0000 */
[----:B------:R-:W-:Y:S02]  /*19360*/  IMAD.MOV.U32 R32, RZ, RZ, R204 ;  /* 0x000000ffff207224 */ /* 0x000fe400078e00cc */
[----:B------:R-:W-:Y:S01]  /*19370*/  IMAD.MOV.U32 R34, RZ, RZ, R206 ;  /* 0x000000ffff227224 */ /* 0x000fe200078e00ce */
        /* <DEDUP_REMOVED lines=8> */
[----:B------:R-:W-:Y:S04]  /*19400*/  LDS R20, [R2+0x14500] ;  /* 0x0145000002147984 */ /* 0x000fe80000000800 */
[----:B------:R-:W-:Y:S04]  /*19410*/  LDS R22, [R2+0x16500] ;  /* 0x0165000002167984 */ /* 0x000fe80000000800 */
[----:B------:R-:W-:Y:S04]  /*19420*/  LDS R21, [R3+0x14500] ;  /* 0x0145000003157984 */ /* 0x000fe80000000800 */
[----:B------:R-:W1:Y:S04]  /*19430*/  LDS R23, [R3+0x16500] ;  /* 0x0165000003177984 */ /* 0x000e680000000800 */
[----:B------:R-:W-:Y:S01]  /*19440*/  IMAD.MOV.U32 R41, RZ, RZ, R4 ;  /* 0x000000ffff297224 */ /* 0x000fe200078e0004 */
[----:B------:R-:W-:Y:S01]  /*19450*/  MOV R40, R5 ;  /* 0x0000000500287202 */ /* 0x000fe20000000f00 */
[----:B------:R-:W-:-:S02]  /*19460*/  IMAD.MOV.U32 R37, RZ, RZ, R6 ;  /* 0x000000ffff257224 */ /* 0x000fc400078e0006 */
[----:B------:R-:W-:Y:S02]  /*19470*/  IMAD.MOV.U32 R36, RZ, RZ, R7 ;  /* 0x000000ffff247224 */ /* 0x000fe400078e0007 */
[C---:B------:R-:W-:Y:S11]  /*19480*/  HMMA.1688.F32.TF32 R4, R228.reuse, R66, R68 ;  /* 0x00000042e404723c */ /* 0x040ff60000081044 */
[----:B------:R-:W-:Y:S11]  /*19490*/  @!UPT UIADD3 URZ, URZ, URZ, URZ ;  /* 0x0000003f3f3ff290 */ /* 0x000ff6000fffe03f */
[----:B------:R-:W-:Y:S01]  /*194a0*/  @!UPT UIADD3 URZ, URZ, URZ, URZ ;  /* 0x0000003f3f3ff290 */ /* 0x000fe2000fffe03f */
[----:B------:R-:W-:Y:S04]  /*194b0*/  STL.64 [R1+0x190], R4 ;  /* 0x0001900401007387 */ /* 0x000fe80000100a00 */
[----:B------:R2:W-:Y:S02]  /*194c0*/  STL.64 [R1+0x198], R6 ;  /* 0x0001980601007387 */ /* 0x0005e40000100a00 */
[----:B--2---:R-:W-:Y:S02]  /*194d0*/  HMMA.1688.F32.TF32 R4, R228, R38, R80 ;  /* 0x00000026e404723c */ /* 0x004fe40000081050 */
[----:B------:R-:W-:Y:S04]  /*194e0*/  STL.64 [R1+0x180], R12 ;  /* 0x0001800c01007387 */ /* 0x000fe80000100a00 */
[----:B------:R2:W-:Y:S04]  /*194f0*/  STL.64 [R1+0x188], R14 ;  /* 0x0001880e01007387 */ /* 0x0005e80000100a00 */
[----:B------:R-:W-:Y:S04]  /*19500*/  STL.64 [R1+0x170], R8 ;  /* 0x0001700801007387 */ /* 0x000fe80000100a00 */
[----:B------:R3:W-:Y:S01]  /*19510*/  STL.64 [R1+0x178], R10 ;  /* 0x0001780a01007387 */ /* 0x0007e20000100a00 */
[----:B--2---:R-:W-:Y:S08]  /*19520*/  HMMA.1688.F32.TF32 R12, R232, R50, R84 ;  /* 0x00000032e80c723c */ /* 0x004ff00000081054 */
[----:B------:R-:W-:Y:S01]  /*19530*/  HMMA.1688.F32.TF32 R228, R236, R42, R140 ;  /* 0x0000002aece4723c */ /* 0x000fe2000008108c */
[----:B------:R-:W-:Y:S04]  /*19540*/  STL.64 [R1+0x160], R4 ;  /* 0x0001600401007387 */ /* 0x000fe80000100a00 */
[----:B------:R2:W-:Y:S03]  /*19550*/  STL.64 [R1+0x168], R6 ;  /* 0x0001680601007387 */ /* 0x0005e60000100a00 */
[----:B---3--:R-:W-:Y:S01]  /*19560*/  HMMA.1688.F32.TF32 R8, R232, R46, R88 ;  /* 0x0000002ee808723c */ /* 0x008fe20000081058 */
[----:B------:R-:W-:Y:S01]  /*19570*/  IMAD.MOV.U32 R78, RZ, RZ, R214 ;  /* 0x000000ffff4e7224 */ /* 0x000fe200078e00d6 */
[----:B------:R-:W-:Y:S01]  /*19580*/  MOV R79, R215 ;  /* 0x000000d7004f7202 */ /* 0x000fe20000000f00 */
[----:B------:R-:W-:Y:S01]  /*19590*/  IMAD.MOV.U32 R68, RZ, RZ, R208 ;  /* 0x000000ffff447224 */ /* 0x000fe200078e00d0 */
[----:B------:R-:W-:Y:S01]  /*195a0*/  MOV R70, R210 ;  /* 0x000000d200467202 */ /* 0x000fe20000000f00 */
[----:B------:R-:W-:-:S02]  /*195b0*/  IMAD.MOV.U32 R69, RZ, RZ, R209 ;  /* 0x000000ffff457224 */ /* 0x000fc400078e00d1 */
[----:B------:R-:W-:Y:S02]  /*195c0*/  IMAD.MOV.U32 R71, RZ, RZ, R211 ;  /* 0x000000ffff477224 */ /* 0x000fe400078e00d3 */
[----:B------:R-:W-:Y:S01]  /*195d0*/  IMAD.MOV.U32 R80, RZ, RZ, R196 ;  /* 0x000000ffff507224 */ /* 0x000fe200078e00c4 */
[C---:B--2---:R-:W-:Y:S01]  /*195e0*/  HMMA.1688.F32.TF32 R4, R232.reuse, R58, R92 ;  /* 0x0000003ae804723c */ /* 0x044fe2000008105c */
[----:B------:R-:W-:Y:S04]  /*195f0*/  STL.64 [R1+0x150], R12 ;  /* 0x0001500c01007387 */ /* 0x000fe80000100a00 */
[----:B------:R2:W-:Y:S01]  /*19600*/  STL.64 [R1+0x158], R14 ;  /* 0x0001580e01007387 */ /* 0x0005e20000100a00 */
[----:B------:R-:W-:Y:S01]  /*19610*/  IMAD.MOV.U32 R81, RZ, RZ, R197 ;  /* 0x000000ffff517224 */ /* 0x000fe200078e00c5 */
[----:B------:R-:W-:Y:S01]  /*19620*/  MOV R82, R198 ;  /* 0x000000c600527202 */ /* 0x000fe20000000f00 */
[----:B------:R-:W-:Y:S01]  /*19630*/  IMAD.MOV.U32 R83, RZ, RZ, R199 ;  /* 0x000000ffff537224 */ /* 0x000fe200078e00c7 */
[----:B------:R-:W-:Y:S01]  /*19640*/  MOV R76, R26 ;  /* 0x0000001a004c7202 */ /* 0x000fe20000000f00 */
[----:B------:R-:W-:Y:S01]  /*19650*/  IMAD.MOV.U32 R77, RZ, RZ, R27 ;  /* 0x000000ffff4d7224 */ /* 0x000fe200078e001b */
[----:B------:R-:W-:Y:S01]  /*19660*/  MOV R72, R183 ;  /* 0x000000b700487202 */ /* 0x000fe20000000f00 */
[----:B------:R-:W-:Y:S01]  /*19670*/  IMAD.MOV.U32 R73, RZ, RZ, R187 ;  /* 0x000000ffff497224 */ /* 0x000fe200078e00bb */
[----:B------:R-:W-:Y:S04]  /*19680*/  STL.64 [R1+0x140], R8 ;  /* 0x0001400801007387 */ /* 0x000fe80000100a00 */
[----:B------:R3:W-:Y:S04]  /*19690*/  STL.64 [R1+0x148], R10 ;  /* 0x0001480a01007387 */ /* 0x0007e80000100a00 */
[----:B------:R-:W-:Y:S04]  /*196a0*/  STL [R1+0xed4], R224 ;  /* 0x000ed4e001007387 */ /* 0x000fe80000100800 */
[----:B------:R-:W-:Y:S01]  /*196b0*/  STL.64 [R1+0x130], R4 ;  /* 0x0001300401007387 */ /* 0x000fe20000100a00 */
[C---:B--2---:R-:W-:Y:S03]  /*196c0*/  HMMA.1688.F32.TF32 R12, R232.reuse, R62, R104 ;  /* 0x0000003ee80c723c */ /* 0x044fe60000081068 */
[----:B------:R2:W-:Y:S01]  /*196d0*/  STL.64 [R1+0x138], R6 ;  /* 0x0001380601007387 */ /* 0x0005e20000100a00 */
[----:B------:R-:W-:Y:S01]  /*196e0*/  IMAD.MOV.U32 R74, RZ, RZ, R190 ;  /* 0x000000ffff4a7224 */ /* 0x000fe200078e00be */
[----:B------:R-:W-:Y:S01]  /*196f0*/  MOV R75, R191 ;  /* 0x000000bf004b7202 */ /* 0x000fe20000000f00 */
[----:B------:R-:W-:Y:S01]  /*19700*/  IMAD.MOV.U32 R132, RZ, RZ, R44 ;  /* 0x000000ffff847224 */ /* 0x000fe200078e002c */
[----:B------:R-:W-:Y:S01]  /*19710*/  MOV R134, R48 ;  /* 0x0000003000867202 */ /* 0x000fe20000000f00 */
[----:B---3--:R-:W-:Y:S01]  /*19720*/  HMMA.1688.F32.TF32 R8, R232, R42, R108 ;  /* 0x0000002ae808723c */ /* 0x008fe2000008106c */
[----:B------:R-:W-:Y:S01]  /*19730*/  IMAD.MOV.U32 R133, RZ, RZ, R45 ;  /* 0x000000ffff857224 */ /* 0x000fe200078e002d */
[----:B------:R-:W-:Y:S01]  /*19740*/  LDS R84, [R2+0x14600] ;  /* 0x0146000002547984 */ /* 0x000fe20000000800 */
[----:B------:R-:W-:-:S03]  /*19750*/  IMAD.MOV.U32 R135, RZ, RZ, R49 ;  /* 0x000000ffff877224 */ /* 0x000fc600078e0031 */
[----:B------:R-:W-:Y:S02]  /*19760*/  LDS R86, [R2+0x16600] ;  /* 0x0166000002567984 */ /* 0x000fe40000000800 */
[----:B--2---:R-:W-:Y:S02]  /*19770*/  HMMA.1688.F32.TF32 R4, R232, R66, R100 ;  /* 0x00000042e804723c */ /* 0x004fe40000081064 */
[----:B------:R-:W-:Y:S04]  /*19780*/  STL [R1+0xed0], R225 ;  /* 0x000ed0e101007387 */ /* 0x000fe80000100800 */
[----:B------:R-:W-:Y:S04]  /*19790*/  STL [R1+0xecc], R226 ;  /* 0x000ecce201007387 */ /* 0x000fe80000100800 */
[----:B------:R-:W-:Y:S04]  /*197a0*/  STL [R1+0xec8], R227 ;  /* 0x000ec8e301007387 */ /* 0x000fe80000100800 */
[----:B------:R-:W-:Y:S04]  /*197b0*/  LDS R85, [R3+0x14600] ;  /* 0x0146000003557984 */ /* 0x000fe80000000800 */
[----:B------:R-:W2:Y:S01]  /*197c0*/  LDS R87, [R3+0x16600] ;  /* 0x0166000003577984 */ /* 0x000ea20000000800 */
[----:B-1----:R-:W-:Y:S03]  /*197d0*/  HMMA.1688.F32.TF32 R220, R20, R58, R220 ;  /* 0x0000003a14dc723c */ /* 0x002fe600000810dc */
[----:B------:R-:W-:Y:S04]  /*197e0*/  LDS R140, [R2+0x18000] ;  /* 0x01800000028c7984 */ /* 0x000fe80000000800 */
[----:B------:R-:W-:Y:S04]  /*197f0*/  STL.64 [R1+0x120], R4 ;  /* 0x0001200401007387 */ /* 0x000fe80000100a00 */
[----:B------:R1:W-:Y:S04]  /*19800*/  STL.64 [R1+0x128], R6 ;  /* 0x0001280601007387 */ /* 0x0003e80000100a00 */
[----:B------:R-:W-:Y:S04]  /*19810*/  STL.64 [R1+0x110], R12 ;  /* 0x0001100c01007387 */ /* 0x000fe80000100a00 */
[----:B------:R3:W-:Y:S01]  /*19820*/  STL.64 [R1+0x118], R14 ;  /* 0x0001180e01007387 */ /* 0x0007e20000100a00 */
[----:B-1----:R-:W-:Y:S03]  /*19830*/  HMMA.1688.F32.TF32 R4, R232, R38, R112 ;  /* 0x00000026e804723c */ /* 0x002fe60000081070 */
[----:B------:R-:W-:Y:S04]  /*19840*/  STL.64 [R1+0x100], R8 ;  /* 0x0001000801007387 */ /* 0x000fe80000100a00 */
[----:B------:R1:W-:Y:S01]  /*19850*/  STL.64 [R1+0x108], R10 ;  /* 0x0001080a01007387 */ /* 0x0003e20000100a00 */
[C---:B---3--:R-:W-:Y:S03]  /*19860*/  HMMA.1688.F32.TF32 R12, R236.reuse, R50, R116 ;  /* 0x00000032ec0c723c */ /* 0x048fe60000081074 */
[----:B------:R-:W-:Y:S04]  /*19870*/  LDS R142, [R2+0x1a000] ;  /* 0x01a00000028e7984 */ /* 0x000fe80000000800 */
[----:B------:R-:W-:Y:S01]  /*19880*/  LDS R141, [R3+0x18000] ;  /* 0x01800000038d7984 */ /* 0x000fe20000000800 */
[C---:B-1----:R-:W-:Y:S01]  /*19890*/  HMMA.1688.F32.TF32 R8, R236.reuse, R46, R120 ;  /* 0x0000002eec08723c */ /* 0x042fe20000081078 */
[----:B------:R-:W-:Y:S01]  /*198a0*/  IMAD.MOV.U32 R92, RZ, RZ, R186 ;  /* 0x000000ffff5c7224 */ /* 0x000fe200078e00ba */
[----:B------:R-:W-:Y:S01]  /*198b0*/  MOV R94, R181 ;  /* 0x000000b5005e7202 */ /* 0x000fe20000000f00 */
[----:B------:R-:W-:Y:S01]  /*198c0*/  IMAD.MOV.U32 R93, RZ, RZ, R180 ;  /* 0x000000ffff5d7224 */ /* 0x000fe200078e00b4 */
[----:B------:R-:W-:Y:S04]  /*198d0*/  LDS R143, [R3+0x1a000] ;  /* 0x01a00000038f7984 */ /* 0x000fe80000000800 */
[----:B------:R-:W-:Y:S04]  /*198e0*/  STL.64 [R1+0xf0], R4 ;  /* 0x0000f00401007387 */ /* 0x000fe80000100a00 */
[----:B------:R1:W-:Y:S04]  /*198f0*/  STL.64 [R1+0xf8], R6 ;  /* 0x0000f80601007387 */ /* 0x0003e80000100a00 */
[----:B------:R-:W-:Y:S04]  /*19900*/  STL.64 [R1+0xe0], R12 ;  /* 0x0000e00c01007387 */ /* 0x000fe80000100a00 */
[----:B------:R-:W-:Y:S04]  /*19910*/  STL.64 [R1+0xe8], R14 ;  /* 0x0000e80e01007387 */ /* 0x000fe80000100a00 */
[----:B------:R-:W-:Y:S04]  /*19920*/  STL.64 [R1+0xd0], R8 ;  /* 0x0000d00801007387 */ /* 0x000fe80000100a00 */
[----:B------:R-:W-:Y:S04]  /*19930*/  STL.64 [R1+0xd8], R10 ;  /* 0x0000d80a01007387 */ /* 0x000fe80000100a00 */
[----:B------:R-:W-:Y:S04]  /*19940*/  LDS R8, [R2+0x14300] ;  /* 0x0143000002087984 */ /* 0x000fe80000000800 */
[----:B------:R-:W-:Y:S04]  /*19950*/  LDS R10, [R2+0x16300] ;  /* 0x01630000020a7984 */ /* 0x000fe80000000800 */
[----:B------:R-:W-:Y:S04]  /*19960*/  LDS R9, [R3+0x14300] ;  /* 0x0143000003097984 */ /* 0x000fe80000000800 */
[----:B------:R-:W3:Y:S01]  /*19970*/  LDS R11, [R3+0x16300] ;  /* 0x01630000030b7984 */ /* 0x000ee20000000800 */
[----:B-1----:R-:W-:Y:S01]  /*19980*/  HMMA.1688.F32.TF32 R4, R236, R58, R124 ;  /* 0x0000003aec04723c */ /* 0x002fe2000008107c */
[----:B------:R-:W-:-:S02]  /*19990*/  IMAD.MOV.U32 R95, RZ, RZ, R176 ;  /* 0x000000ffff5f7224 */ /* 0x000fc400078e00b0 */
[----:B------:R-:W-:Y:S01]  /*199a0*/  IMAD.MOV.U32 R26, RZ, RZ, R179 ;  /* 0x000000ffff1a7224 */ /* 0x000fe200078e00b3 */
[----:B------:R-:W-:Y:S04]  /*199b0*/  LDS R124, [R2+0x18100] ;  /* 0x01810000027c7984 */ /* 0x000fe80000000800 */
[----:B------:R-:W-:Y:S01]  /*199c0*/  HMMA.1688.F32.TF32 R232, R236, R62, R136 ;  /* 0x0000003eece8723c */ /* 0x000fe20000081088 */
[----:B------:R-:W-:Y:S01]  /*199d0*/  IMAD.MOV.U32 R27, RZ, RZ, R182 ;  /* 0x000000ffff1b7224 */ /* 0x000fe200078e00b6 */
[----:B------:R-:W-:Y:S04]  /*199e0*/  LDS R126, [R2+0x1a100] ;  /* 0x01a10000027e7984 */ /* 0x000fe80000000800 */
[----:B------:R-:W-:Y:S02]  /*199f0*/  LDS R125, [R3+0x18100] ;  /* 0x01810000037d7984 */ /* 0x000fe40000000800 */
[----:B--2---:R-:W-:Y:S02]  /*19a00*/  HMMA.1688.F32.TF32 R32, R84, R58, R32 ;  /* 0x0000003a5420723c */ /* 0x004fe40000081020 */
[----:B------:R-:W-:Y:S04]  /*19a10*/  LDS R127, [R3+0x1a100] ;  /* 0x01a10000037f7984 */ /* 0x000fe80000000800 */
[----:B------:R-:W-:Y:S02]  /*19a20*/  LDS R120, [R2+0x18200] ;  /* 0x0182000002787984 */ /* 0x000fe40000000800 */
[----:B------:R-:W-:Y:S01]  /*19a30*/  MOV R224, R4 ;  /* 0x0000000400e07202 */ /* 0x000fe20000000f00 */
[----:B------:R-:W-:Y:S01]  /*19a40*/  IMAD.MOV.U32 R225, RZ, RZ, R5 ;  /* 0x000000ffffe17224 */ /* 0x000fe200078e0005 */
[----:B------:R-:W-:Y:S01]  /*19a50*/  MOV R227, R7 ;  /* 0x0000000700e37202 */ /* 0x000fe20000000f00 */
[----:B------:R-:W-:Y:S01]  /*19a60*/  IMAD.MOV.U32 R226, RZ, RZ, R6 ;  /* 0x000000ffffe27224 */ /* 0x000fe200078e0006 */
[----:B------:R-:W-:Y:S01]  /*19a70*/  HMMA.1688.F32.TF32 R216, R20, R46, R216 ;  /* 0x0000002e14d8723c */ /* 0x000fe200000810d8 */
[----:B------:R-:W-:Y:S04]  /*19a80*/  LDS R122, [R2+0x1a200] ;  /* 0x01a20000027a7984 */ /* 0x000fe80000000800 */
[----:B------:R-:W-:Y:S03]  /*19a90*/  LDS R121, [R3+0x18200] ;  /* 0x0182000003797984 */ /* 0x000fe60000000800 */
[C---:B------:R-:W-:Y:S01]  /*19aa0*/  HMMA.1688.F32.TF32 R4, R236.reuse, R54, R128 ;  /* 0x00000036ec04723c */ /* 0x040fe20000081080 */
[----:B------:R-:W-:Y:S07]  /*19ab0*/  LDS R123, [R3+0x1a200] ;  /* 0x01a20000037b7984 */ /* 0x000fee0000000800 */
[----:B------:R-:W-:Y:S08]  /*19ac0*/  HMMA.1688.F32.TF32 R236, R236, R38, R144 ;  /* 0x00000026ecec723c */ /* 0x000ff00000081090 */
[C---:B---3--:R-:W-:Y:S08]  /*19ad0*/  HMMA.1688.F32.TF32 R12, R8.reuse, R46, R152 ;  /* 0x0000002e080c723c */ /* 0x048ff00000081098 */
[----:B------:R-:W-:Y:S01]  /*19ae0*/  HMMA.1688.F32.TF32 R16, R8, R50, R148 ;  /* 0x000000320810723c */ /* 0x000fe20000081094 */
[----:B------:R-:W-:Y:S04]  /*19af0*/  STL.64 [R1+0xb0], R4 ;  /* 0x0000b00401007387 */ /* 0x000fe80000100a00 */
[----:B------:R-:W-:Y:S04]  /*19b00*/  STL.64 [R1+0xb8], R6 ;  /* 0x0000b80601007387 */ /* 0x000fe80000100a00 */
[----:B------:R-:W-:Y:S04]  /*19b10*/  STL [R1+0xeb4], R236 ;  /* 0x000eb4ec01007387 */ /* 0x000fe80000100800 */
[----:B------:R-:W-:Y:S04]  /*19b20*/  STL [R1+0xeb0], R237 ;  /* 0x000eb0ed01007387 */ /* 0x000fe80000100800 */
[----:B------:R-:W-:Y:S04]  /*19b30*/  STL [R1+0xeac], R238 ;  /* 0x000eacee01007387 */ /* 0x000fe80000100800 */
[----:B------:R-:W-:Y:S01]  /*19b40*/  STL [R1+0xea8], R239 ;  /* 0x000ea8ef01007387 */ /* 0x000fe20000100800 */
[----:B------:R-:W-:-:S03]  /*19b50*/  MOV R252, R15 ;  /* 0x0000000f00fc7202 */ /* 0x000fc60000000f00 */
[----:B------:R-:W-:Y:S04]  /*19b60*/  STL.64 [R1+0x250], R12 ;  /* 0x0002500c01007387 */ /* 0x000fe80000100a00 */
[----:B------:R-:W-:Y:S04]  /*19b70*/  STL.64 [R1+0x260], R16 ;  /* 0x0002601001007387 */ /* 0x000fe80000100a00 */
[----:B------:R-:W-:Y:S04]  /*19b80*/  STL.64 [R1+0x268], R18 ;  /* 0x0002681201007387 */ /* 0x000fe80000100a00 */
[----:B------:R1:W-:Y:S04]  /*19b90*/  STL [R1+0x258], R14 ;  /* 0x0002580e01007387 */ /* 0x0003e80000100800 */
[----:B------:R-:W-:Y:S04]  /*19ba0*/  LDS R4, [R2+0x14400] ;  /* 0x0144000002047984 */ /* 0x000fe80000000800 */
[----:B------:R-:W-:Y:S01]  /*19bb0*/  LDS R6, [R2+0x16400] ;  /* 0x0164000002067984 */ /* 0x000fe20000000800 */
[----:B-1----:R-:W-:Y:S03]  /*19bc0*/  HMMA.1688.F32.TF32 R12, R8, R58, R156 ;  /* 0x0000003a080c723c */ /* 0x002fe6000008109c */
[----:B------:R1:W-:Y:S01]  /*19bd0*/  STL [R1+0xeb8], R252 ;  /* 0x000eb8fc01007387 */ /* 0x0003e20000100800 */
[----:B------:R-:W-:Y:S01]  /*19be0*/  IMAD.MOV.U32 R16, RZ, RZ, R192 ;  /* 0x000000ffff107224 */ /* 0x000fe200078e00c0 */
[----:B------:R-:W-:Y:S01]  /*19bf0*/  MOV R17, R193 ;  /* 0x000000c100117202 */ /* 0x000fe20000000f00 */
[----:B------:R-:W-:Y:S01]  /*19c00*/  IMAD.MOV.U32 R18, RZ, RZ, R194 ;  /* 0x000000ffff127224 */ /* 0x000fe200078e00c2 */
[----:B------:R-:W-:Y:S01]  /*19c10*/  LDS R5, [R3+0x14400] ;  /* 0x0144000003057984 */ /* 0x000fe20000000800 */
[----:B------:R-:W-:-:S03]  /*19c20*/  IMAD.MOV.U32 R19, RZ, RZ, R195 ;  /* 0x000000ffff137224 */ /* 0x000fc600078e00c3 */
[----:B------:R-:W2:Y:S01]  /*19c30*/  LDS R7, [R3+0x16400] ;  /* 0x0164000003077984 */ /* 0x000ea20000000800 */
[----:B------:R-:W-:Y:S01]  /*19c40*/  IMAD.MOV.U32 R136, RZ, RZ, R60 ;  /* 0x000000ffff887224 */ /* 0x000fe200078e003c */
[----:B------:R-:W-:Y:S01]  /*19c50*/  MOV R137, R61 ;  /* 0x0000003d00897202 */ /* 0x000fe20000000f00 */
[----:B------:R-:W-:Y:S01]  /*19c60*/  IMAD.MOV.U32 R138, RZ, RZ, R64 ;  /* 0x000000ffff8a7224 */ /* 0x000fe200078e0040 */
[----:B------:R-:W-:Y:S01]  /*19c70*/  LDS R156, [R2+0x14700] ;  /* 0x01470000029c7984 */ /* 0x000fe20000000800 */
[----:B------:R-:W-:-:S03]  /*19c80*/  IMAD.MOV.U32 R139, RZ, RZ, R65 ;  /* 0x000000ffff8b7224 */ /* 0x000fc600078e0041 */
[----:B------:R-:W-:Y:S04]  /*19c90*/  LDS R158, [R2+0x16700] ;  /* 0x01670000029e7984 */ /* 0x000fe80000000800 */
[----:B------:R-:W-:Y:S01]  /*19ca0*/  LDS R157, [R3+0x14700] ;  /* 0x01470000039d7984 */ /* 0x000fe20000000800 */
[----:B------:R-:W-:Y:S01]  /*19cb0*/  IMAD.MOV.U32 R236, RZ, RZ, R12 ;  /* 0x000000ffffec7224 */ /* 0x000fe200078e000c */
[----:B------:R-:W-:Y:S01]  /*19cc0*/  MOV R238, R14 ;  /* 0x0000000e00ee7202 */ /* 0x000fe20000000f00 */
[----:B------:R-:W-:Y:S01]  /*19cd0*/  IMAD.MOV.U32 R237, RZ, RZ, R13 ;  /* 0x000000ffffed7224 */ /* 0x000fe200078e000d */
[----:B------:R-:W-:Y:S01]  /*19ce0*/  LDS R159, [R3+0x16700] ;  /* 0x01670000039f7984 */ /* 0x000fe20000000800 */
[----:B------:R-:W-:Y:S02]  /*19cf0*/  IMAD.MOV.U32 R239, RZ, RZ, R15 ;  /* 0x000000ffffef7224 */ /* 0x000fe400078e000f */
[----:B------:R-:W-:Y:S01]  /*19d00*/  HMMA.1688.F32.TF32 R12, R8, R54, R160 ;  /* 0x00000036080c723c */ /* 0x000fe200000810a0 */
[----:B------:R-:W-:Y:S04]  /*19d10*/  STL [R1+0xec4], R238 ;  /* 0x000ec4ee01007387 */ /* 0x000fe80000100800 */
[----:B------:R-:W-:Y:S04]  /*19d20*/  STL [R1+0xec0], R237 ;  /* 0x000ec0ed01007387 */ /* 0x000fe80000100800 */
[----:B------:R-:W-:Y:S11]  /*19d30*/  STL [R1+0xebc], R236 ;  /* 0x000ebcec01007387 */ /* 0x000ff60000100800 */
[----:B------:R-:W-:Y:S03]  /*19d40*/  @!UPT UIADD3 URZ, URZ, URZ, URZ ;  /* 0x0000003f3f3ff290 */ /* 0x000fe6000fffe03f */
[----:B------:R-:W-:Y:S01]  /*19d50*/  STL.64 [R1+0x230], R12 ;  /* 0x0002300c01007387 */ /* 0x000fe20000100a00 */
[----:B-1----:R-:W-:-:S03]  /*19d60*/  IMAD.MOV.U32 R252, RZ, RZ, R15 ;  /* 0x000000fffffc7224 */ /* 0x002fc600078e000f */
[----:B------:R1:W-:Y:S04]  /*19d70*/  STL [R1+0x238], R14 ;  /* 0x0002380e01007387 */ /* 0x0003e80000100800 */
[----:B------:R-:W3:Y:S04]  /*19d80*/  LDL.LU R214, [R1+0xf8c] ;  /* 0x000f8c0001d67983 */ /* 0x000ee80000300800 */
[----:B------:R-:W3:Y:S01]  /*19d90*/  LDL.LU R215, [R1+0xf88] ;  /* 0x000f880001d77983 */ /* 0x000ee20000300800 */
[C---:B-1----:R-:W-:Y:S03]  /*19da0*/  HMMA.1688.F32.TF32 R12, R8.reuse, R66, R164 ;  /* 0x00000042080c723c */ /* 0x042fe600000810a4 */
[----:B------:R-:W2:Y:S04]  /*19db0*/  LDL.LU R208, [R1+0xf84] ;  /* 0x000f840001d07983 */ /* 0x000ea80000300800 */
[----:B------:R-:W2:Y:S04]  /*19dc0*/  LDL.LU R209, [R1+0xf80] ;  /* 0x000f800001d17983 */ /* 0x000ea80000300800 */
[----:B------:R-:W2:Y:S04]  /*19dd0*/  LDL.LU R210, [R1+0xf7c] ;  /* 0x000f7c0001d27983 */ /* 0x000ea80000300800 */
[----:B------:R-:W2:Y:S04]  /*19de0*/  LDL.LU R211, [R1+0xf78] ;  /* 0x000f780001d37983 */ /* 0x000ea80000300800 */
[----:B------:R-:W4:Y:S04]  /*19df0*/  LDL.LU R204, [R1+0xf74] ;  /* 0x000f740001cc7983 */ /* 0x000f280000300800 */
[----:B------:R-:W4:Y:S01]  /*19e00*/  LDL.LU R205, [R1+0xf70] ;  /* 0x000f700001cd7983 */ /* 0x000f220000300800 */
[----:B------:R-:W-:Y:S01]  /*19e10*/  MOV R166, R12 ;  /* 0x0000000c00a67202 */ /* 0x000fe20000000f00 */
[----:B------:R-:W-:Y:S01]  /*19e20*/  IMAD.MOV.U32 R165, RZ, RZ, R13 ;  /* 0x000000ffffa57224 */ /* 0x000fe200078e000d */
[----:B------:R-:W-:Y:S01]  /*19e30*/  MOV R0, R15 ;  /* 0x0000000f00007202 */ /* 0x000fe20000000f00 */
[----:B------:R-:W-:Y:S01]  /*19e40*/  IMAD.MOV.U32 R164, RZ, RZ, R14 ;  /* 0x000000ffffa47224 */ /* 0x000fe200078e000e */
[----:B------:R-:W4:Y:S01]  /*19e50*/  LDL.LU R206, [R1+0xf6c] ;  /* 0x000f6c0001ce7983 */ /* 0x000f220000300800 */
[----:B------:R-:W-:Y:S03]  /*19e60*/  HMMA.1688.F32.TF32 R12, R8, R62, R168 ;  /* 0x0000003e080c723c */ /* 0x000fe600000810a8 */
[----:B------:R-:W4:Y:S04]  /*19e70*/  LDL.LU R207, [R1+0xf68] ;  /* 0x000f680001cf7983 */ /* 0x000f280000300800 */
[----:B------:R-:W5:Y:S04]  /*19e80*/  LDL.LU R200, [R1+0xf64] ;  /* 0x000f640001c87983 */ /* 0x000f680000300800 */
[----:B------:R-:W5:Y:S04]  /*19e90*/  LDL.LU R201, [R1+0xf60] ;  /* 0x000f600001c97983 */ /* 0x000f680000300800 */
[----:B------:R-:W5:Y:S04]  /*19ea0*/  LDL.LU R202, [R1+0xf5c] ;  /* 0x000f5c0001ca7983 */ /* 0x000f680000300800 */
[----:B------:R-:W5:Y:S04]  /*19eb0*/  LDL.LU R203, [R1+0xf58] ;  /* 0x000f580001cb7983 */ /* 0x000f680000300800 */
[----:B------:R-:W3:Y:S01]  /*19ec0*/  LDL.LU R196, [R1+0xf54] ;  /* 0x000f540001c47983 */ /* 0x000ee20000300800 */
[----:B------:R-:W-:Y:S01]  /*19ed0*/  IMAD.MOV.U32 R170, RZ, RZ, R12 ;  /* 0x000000ffffaa7224 */ /* 0x000fe200078e000c */
[----:B------:R-:W-:Y:S01]  /*19ee0*/  MOV R168, R14 ;  /* 0x0000000e00a87202 */ /* 0x000fe20000000f00 */
[----:B------:R-:W-:Y:S01]  /*19ef0*/  IMAD.MOV.U32 R169, RZ, RZ, R13 ;  /* 0x000000ffffa97224 */ /* 0x000fe200078e000d */
[----:B------:R-:W3:Y:S01]  /*19f00*/  LDL.LU R197, [R1+0xf50] ;  /* 0x000f500001c57983 */ /* 0x000ee20000300800 */
[----:B------:R-:W-:-:S02]  /*19f10*/  IMAD.MOV.U32 R167, RZ, RZ, R15 ;  /* 0x000000ffffa77224 */ /* 0x000fc400078e000f */
[----:B------:R-:W-:Y:S01]  /*19f20*/  HMMA.1688.F32.TF32 R12, R8, R42, R172 ;  /* 0x0000002a080c723c */ /* 0x000fe200000810ac */
[----:B------:R-:W3:Y:S04]  /*19f30*/  LDL.LU R198, [R1+0xf4c] ;  /* 0x000f4c0001c67983 */ /* 0x000ee80000300800 */
[----:B------:R-:W3:Y:S04]  /*19f40*/  LDL.LU R199, [R1+0xf48] ;  /* 0x000f480001c77983 */ /* 0x000ee80000300800 */
[----:B------:R-:W3:Y:S04]  /*19f50*/  LDL.LU R192, [R1+0xf44] ;  /* 0x000f440001c07983 */ /* 0x000ee80000300800 */
[----:B------:R-:W3:Y:S04]  /*19f60*/  LDL.LU R193, [R1+0xf40] ;  /* 0x000f400001c17983 */ /* 0x000ee80000300800 */
[----:B------:R-:W3:Y:S04]  /*19f70*/  LDL.LU R194, [R1+0xf3c] ;  /* 0x000f3c0001c27983 */ /* 0x000ee80000300800 */
[----:B------:R-:W3:Y:S03]  /*19f80*/  LDL.LU R195, [R1+0xf38] ;  /* 0x000f380001c37983 */ /* 0x000ee60000300800 */
[----:B------:R-:W-:Y:S01]  /*19f90*/  IMAD.MOV.U32 R238, RZ, RZ, R12 ;  /* 0x000000ffffee7224 */ /* 0x000fe200078e000c */
[----:B------:R-:W-:Y:S01]  /*19fa0*/  MOV R237, R13 ;  /* 0x0000000d00ed7202 */ /* 0x000fe20000000f00 */
[----:B------:R-:W-:Y:S01]  /*19fb0*/  IMAD.MOV.U32 R236, RZ, RZ, R14 ;  /* 0x000000ffffec7224 */ /* 0x000fe200078e000e */
[----:B------:R-:W-:Y:S01]  /*19fc0*/  MOV R12, R188 ;  /* 0x000000bc000c7202 */ /* 0x000fe20000000f00 */
[----:B------:R-:W-:Y:S01]  /*19fd0*/  IMAD.MOV.U32 R13, RZ, RZ, R189 ;  /* 0x000000ffff0d7224 */ /* 0x000fe200078e00bd */
[----:B------:R-:W3:Y:S01]  /*19fe0*/  LDL.LU R188, [R1+0xf34] ;  /* 0x000f340001bc7983 */ /* 0x000ee20000300800 */
[----:B------:R-:W-:Y:S01]  /*19ff0*/  IMAD.MOV.U32 R171, RZ, RZ, R15 ;  /* 0x000000ffffab7224 */ /* 0x000fe200078e000f */
[----:B------:R-:W-:Y:S01]  /*1a000*/  MOV R15, R185 ;  /* 0x000000b9000f7202 */ /* 0x000fe20000000f00 */
[----:B------:R-:W-:Y:S01]  /*1a010*/  IMAD.MOV.U32 R14, RZ, RZ, R184 ;  /* 0x000000ffff0e7224 */ /* 0x000fe200078e00b8 */
        /* <DEDUP_REMOVED lines=20> */
[C---:B--2---:R-:W-:Y:S08]  /*1a160*/  HMMA.1688.F32.TF32 R208, R4.reuse, R38, R208 ;  /* 0x0000002604d0723c */ /* 0x044ff000000810d0 */
[C---:B----4-:R-:W-:Y:S08]  /*1a170*/  HMMA.1688.F32.TF32 R204, R4.reuse, R42, R204 ;  /* 0x0000002a04cc723c */ /* 0x050ff000000810cc */
[C---:B-----5:R-:W-:Y:S08]  /*1a180*/  HMMA.1688.F32.TF32 R200, R4.reuse, R62, R200 ;  /* 0x0000003e04c8723c */ /* 0x060ff000000810c8 */
[C---:B---3--:R-:W-:Y:S08]  /*1a190*/  HMMA.1688.F32.TF32 R196, R4.reuse, R66, R196 ;  /* 0x0000004204c4723c */ /* 0x048ff000000810c4 */
[----:B------:R-:W-:Y:S08]  /*1a1a0*/  HMMA.1688.F32.TF32 R192, R4, R54, R192 ;  /* 0x0000003604c0723c */ /* 0x000ff000000810c0 */
[----:B------:R-:W-:Y:S08]  /*1a1b0*/  HMMA.1688.F32.TF32 R176, R8, R38, R176 ;  /* 0x0000002608b0723c */ /* 0x000ff000000810b0 */
[C---:B------:R-:W-:Y:S08]  /*1a1c0*/  HMMA.1688.F32.TF32 R180, R4.reuse, R50, R180 ;  /* 0x0000003204b4723c */ /* 0x040ff000000810b4 */
[C---:B------:R-:W-:Y:S08]  /*1a1d0*/  HMMA.1688.F32.TF32 R184, R4.reuse, R46, R184 ;  /* 0x0000002e04b8723c */ /* 0x040ff000000810b8 */
[----:B------:R-:W-:Y:S01]  /*1a1e0*/  HMMA.1688.F32.TF32 R188, R4, R58, R188 ;  /* 0x0000003a04bc723c */ /* 0x000fe200000810bc */
[----:B------:R-:W1:Y:S04]  /*1a1f0*/  LDSM.16.M88.4 R100, [R91+0x40080] ;  /* 0x040080005b64783b */ /* 0x000e680000000200 */
[----:B------:R-:W-:Y:S03]  /*1a200*/  LDSM.16.M88.4 R108, [R91+0x41080] ;  /* 0x041080005b6c783b */ /* 0x000fe60000000200 */
[C---:B------:R-:W-:Y:S01]  /*1a210*/  HMMA.1688.F32.TF32 R4, R20.reuse, R54, R96 ;  /* 0x000000361404723c */ /* 0x040fe20000081060 */
[----:B------:R-:W2:Y:S04]  /*1a220*/  LDSM.16.M88.4 R96, [R91+0x40880] ;  /* 0x040880005b60783b */ /* 0x000ea80000000200 */
[----:B------:R-:W3:Y:S04]  /*1a230*/  LDSM.16.M88.4 R104, [R91+0x41880] ;  /* 0x041880005b68783b */ /* 0x000ee80000000200 */
[----:B------:R-:W4:Y:S01]  /*1a240*/  LDSM.16.M88.4 R116, [R91+0x42080] ;  /* 0x042080005b74783b */ /* 0x000f220000000200 */
[----:B------:R-:W-:Y:S03]  /*1a250*/  HMMA.1688.F32.TF32 R8, R20, R66, R92 ;  /* 0x000000421408723c */ /* 0x000fe6000008105c */
[----:B------:R-:W2:Y:S04]  /*1a260*/  LDSM.16.M88.4 R112, [R91+0x42880] ;  /* 0x042880005b70783b */ /* 0x000ea80000000200 */
[----:B------:R-:W1:Y:S04]  /*1a270*/  LDSM.16.M88.4 R92, [R91+0x43080] ;  /* 0x043080005b5c783b */ /* 0x000e680000000200 */
[----:B------:R-:W1:Y:S04]  /*1a280*/  LDSM.16.M88.4 R88, [R91+0x43880] ;  /* 0x043880005b58783b */ /* 0x000e680000000200 */
[----:B------:R-:W-:Y:S04]  /*1a290*/  STL.64 [R1+0xe70], R178 ;  /* 0x000e70b201007387 */ /* 0x000fe80000100a00 */
[----:B------:R-:W-:Y:S04]  /*1a2a0*/  STL.64 [R1+0xe68], R176 ;  /* 0x000e68b001007387 */ /* 0x000fe80000100a00 */
[----:B------:R-:W-:Y:S04]  /*1a2b0*/  STL.64 [R1+0xe80], R182 ;  /* 0x000e80b601007387 */ /* 0x000fe80000100a00 */
[----:B------:R-:W-:Y:S04]  /*1a2c0*/  STL.64 [R1+0xe78], R180 ;  /* 0x000e78b401007387 */ /* 0x000fe80000100a00 */
[----:B------:R-:W-:Y:S04]  /*1a2d0*/  STL.64 [R1+0xe90], R186 ;  /* 0x000e90ba01007387 */ /* 0x000fe80000100a00 */
[----:B------:R1:W-:Y:S04]  /*1a2e0*/  STL.64 [R1+0xe88], R184 ;  /* 0x000e88b801007387 */ /* 0x0003e80000100a00 */
[----:B------:R-:W-:Y:S04]  /*1a2f0*/  STL.64 [R1+0xea0], R190 ;  /* 0x000ea0be01007387 */ /* 0x000fe80000100a00 */
[----:B------:R1:W-:Y:S04]  /*1a300*/  STL.64 [R1+0xe98], R188 ;  /* 0x000e98bc01007387 */ /* 0x0003e80000100a00 */
[----:B------:R-:W5:Y:S04]  /*1a310*/  LDL.LU R128, [R1+0x2c0] ;  /* 0x0002c00001807983 */ /* 0x000f680000300800 */
[----:B------:R-:W5:Y:S04]  /*1a320*/  LDL.LU R129, [R1+0x2c4] ;  /* 0x0002c40001817983 */ /* 0x000f680000300800 */
[----:B------:R-:W5:Y:S04]  /*1a330*/  LDL.LU R130, [R1+0x2c8] ;  /* 0x0002c80001827983 */ /* 0x000f680000300800 */
[----:B------:R-:W5:Y:S04]  /*1a340*/  LDL.LU R131, [R1+0x2cc] ;  /* 0x0002cc0001837983 */ /* 0x000f680000300800 */
[----:B-1----:R-:W-:Y:S04]  /*1a350*/  STL [R1+0xddc], R102 ;  /* 0x000ddc6601007387 */ /* 0x002fe80000100800 */
[----:B------:R-:W-:Y:S04]  /*1a360*/  STL [R1+0xdd8], R103 ;  /* 0x000dd86701007387 */ /* 0x000fe80000100800 */
[----:B--2---:R-:W-:Y:S04]  /*1a370*/  STL [R1+0xde4], R98 ;  /* 0x000de46201007387 */ /* 0x004fe80000100800 */
[----:B------:R-:W-:Y:S04]  /*1a380*/  STL [R1+0xde0], R99 ;  /* 0x000de06301007387 */ /* 0x000fe80000100800 */
[----:B------:R-:W-:Y:S04]  /*1a390*/  STL [R1+0xdec], R110 ;  /* 0x000dec6e01007387 */ /* 0x000fe80000100800 */
[----:B------:R-:W-:Y:S04]  /*1a3a0*/  STL [R1+0xde8], R111 ;  /* 0x000de86f01007387 */ /* 0x000fe80000100800 */
[----:B---3--:R-:W-:Y:S04]  /*1a3b0*/  STL [R1+0xdf4], R106 ;  /* 0x000df46a01007387 */ /* 0x008fe80000100800 */
[----:B------:R-:W-:Y:S04]  /*1a3c0*/  STL [R1+0xdf0], R107 ;  /* 0x000df06b01007387 */ /* 0x000fe80000100800 */
[----:B----4-:R-:W-:Y:S04]  /*1a3d0*/  STL [R1+0xdfc], R118 ;  /* 0x000dfc7601007387 */ /* 0x010fe80000100800 */
        /* <DEDUP_REMOVED lines=8> */
[----:B------:R-:W3:Y:S04]  /*1a460*/  LDL.LU R45, [R1+0xef0] ;  /* 0x000ef000012d7983 */ /* 0x000ee80000300800 */
        /* <DEDUP_REMOVED lines=25> */
[----:B------:R-:W4:Y:S01]  /*1a600*/  LDL.LU R163, [R1+0x28c] ;  /* 0x00028c0001a37983 */ /* 0x000f220000300800 */
[----:B------:R-:W-:Y:S01]  /*1a610*/  IMAD.MOV.U32 R144, RZ, RZ, R57 ;  /* 0x000000ffff907224 */ /* 0x000fe200078e0039 */
[----:B------:R-:W-:Y:S01]  /*1a620*/  HMMA.1688.F32.TF32 R28, R84, R46, R28 ;  /* 0x0000002e541c723c */ /* 0x000fe2000008101c */
[----:B------:R-:W-:Y:S01]  /*1a630*/  IMAD.MOV.U32 R145, RZ, RZ, R56 ;  /* 0x000000ffff917224 */ /* 0x000fe200078e0038 */
[----:B------:R-:W-:Y:S01]  /*1a640*/  MOV R146, R53 ;  /* 0x0000003500927202 */ /* 0x000fe20000000f00 */
[----:B------:R-:W-:-:S05]  /*1a650*/  IMAD.MOV.U32 R147, RZ, RZ, R52 ;  /* 0x000000ffff937224 */ /* 0x000fca00078e0034 */
[C---:B------:R-:W-:Y:S08]  /*1a660*/  HMMA.1688.F32.TF32 R68, R84.reuse, R54, R68 ;  /* 0x000000365444723c */ /* 0x040ff00000081044 */
[----:B------:R-:W-:Y:S08]  /*1a670*/  HMMA.1688.F32.TF32 R72, R84, R66, R72 ;  /* 0x000000425448723c */ /* 0x000ff00000081048 */
[-C--:B------:R-:W-:Y:S08]  /*1a680*/  HMMA.1688.F32.TF32 R12, R20, R62.reuse, R12 ;  /* 0x0000003e140c723c */ /* 0x080ff0000008100c */
[----:B------:R-:W-:Y:S08]  /*1a690*/  HMMA.1688.F32.TF32 R76, R84, R62, R76 ;  /* 0x0000003e544c723c */ /* 0x000ff0000008104c */
[C---:B------:R-:W-:Y:S08]  /*1a6a0*/  HMMA.1688.F32.TF32 R212, R20.reuse, R50, R212 ;  /* 0x0000003214d4723c */ /* 0x040ff000000810d4 */
[C---:B------:R-:W-:Y:S08]  /*1a6b0*/  HMMA.1688.F32.TF32 R16, R20.reuse, R42, R16 ;  /* 0x0000002a1410723c */ /* 0x040ff00000081010 */
[----:B------:R-:W-:Y:S08]  /*1a6c0*/  HMMA.1688.F32.TF32 R20, R20, R38, R80 ;  /* 0x000000261414723c */ /* 0x000ff00000081050 */
[C---:B------:R-:W-:Y:S08]  /*1a6d0*/  HMMA.1688.F32.TF32 R80, R84.reuse, R42, R248 ;  /* 0x0000002a5450723c */ /* 0x040ff000000810f8 */
[C---:B------:R-:W-:Y:S08]  /*1a6e0*/  HMMA.1688.F32.TF32 R24, R84.reuse, R50, R24 ;  /* 0x000000325418723c */ /* 0x040ff00000081018 */
[----:B------:R-:W-:Y:S08]  /*1a6f0*/  HMMA.1688.F32.TF32 R84, R84, R38, R244 ;  /* 0x000000265454723c */ /* 0x000ff000000810f4 */
[----:B-----5:R-:W-:Y:S07]  /*1a700*/  HMMA.1688.F32.TF32 R172, R156, R50, R128 ;  /* 0x000000329cac723c */ /* 0x020fee0000081080 */
[----:B------:R-:W-:Y:S01]  /*1a710*/  MOV R128, R41 ;  /* 0x0000002900807202 */ /* 0x000fe20000000f00 */
[----:B------:R-:W-:Y:S01]  /*1a720*/  IMAD.MOV.U32 R129, RZ, RZ, R40 ;  /* 0x000000ffff817224 */ /* 0x000fe200078e0028 */
[----:B------:R-:W-:Y:S01]  /*1a730*/  MOV R131, R36 ;  /* 0x0000002400837202 */ /* 0x000fe20000000f00 */
[----:B------:R-:W-:-:S02]  /*1a740*/  IMAD.MOV.U32 R130, RZ, RZ, R37 ;  /* 0x000000ffff827224 */ /* 0x000fc400078e0025 */
[----:B--2---:R-:W-:Y:S02]  /*1a750*/  IMAD.MOV.U32 R151, RZ, RZ, R44 ;  /* 0x000000ffff977224 */ /* 0x004fe400078e002c */
[----:B---3--:R-:W-:Y:S01]  /*1a760*/  IMAD.MOV.U32 R150, RZ, RZ, R45 ;  /* 0x000000ffff967224 */ /* 0x008fe200078e002d */
[C---:B----4-:R-:W-:Y:S08]  /*1a770*/  HMMA.1688.F32.TF32 R56, R156.reuse, R58, R184 ;  /* 0x0000003a9c38723c */ /* 0x050ff000000810b8 */
[----:B------:R-:W-:Y:S01]  /*1a780*/  HMMA.1688.F32.TF32 R44, R156, R46, R188 ;  /* 0x0000002e9c2c723c */ /* 0x000fe200000810bc */
[----:B------:R-:W-:Y:S01]  /*1a790*/  MOV R155, R60 ;  /* 0x0000003c009b7202 */ /* 0x000fe20000000f00 */
[----:B------:R-:W-:-:S02]  /*1a7a0*/  IMAD.MOV.U32 R154, RZ, RZ, R61 ;  /* 0x000000ffff9a7224 */ /* 0x000fc400078e003d */
[----:B------:R-:W-:Y:S01]  /*1a7b0*/  IMAD.MOV.U32 R153, RZ, RZ, R64 ;  /* 0x000000ffff997224 */ /* 0x000fe200078e0040 */
[----:B------:R-:W-:-:S03]  /*1a7c0*/  MOV R152, R65 ;  /* 0x0000004100987202 */ /* 0x000fc60000000f00 */
[C---:B------:R-:W-:Y:S07]  /*1a7d0*/  HMMA.1688.F32.TF32 R52, R156.reuse, R54, R180 ;  /* 0x000000369c34723c */ /* 0x040fee00000810b4 */
[----:B------:R-:W-:Y:S01]  /*1a7e0*/  STL [R1+0xe24], R56 ;  /* 0x000e243801007387 */ /* 0x000fe20000100800 */
[C---:B------:R-:W-:Y:S08]  /*1a7f0*/  HMMA.1688.F32.TF32 R40, R156.reuse, R42, R152 ;  /* 0x0000002a9c28723c */ /* 0x040ff00000081098 */
[C---:B------:R-:W-:Y:S01]  /*1a800*/  HMMA.1688.F32.TF32 R64, R156.reuse, R66, R176 ;  /* 0x000000429c40723c */ /* 0x040fe200000810b0 */
[----:B------:R-:W-:Y:S04]  /*1a810*/  STL.64 [R1+0x1f0], R44 ;  /* 0x0001f02c01007387 */ /* 0x000fe80000100a00 */
[----:B------:R1:W-:Y:S03]  /*1a820*/  STL.64 [R1+0x1f8], R46 ;  /* 0x0001f82e01007387 */ /* 0x0003e60000100a00 */
[----:B------:R-:W-:Y:S01]  /*1a830*/  HMMA.1688.F32.TF32 R60, R156, R62, R160 ;  /* 0x0000003e9c3c723c */ /* 0x000fe200000810a0 */
[----:B------:R-:W-:Y:S04]  /*1a840*/  STL [R1+0xe20], R57 ;  /* 0x000e203901007387 */ /* 0x000fe80000100800 */
[----:B------:R-:W-:Y:S04]  /*1a850*/  STL [R1+0xe1c], R58 ;  /* 0x000e1c3a01007387 */ /* 0x000fe80000100800 */
[----:B------:R-:W-:Y:S04]  /*1a860*/  STL [R1+0xe18], R59 ;  /* 0x000e183b01007387 */ /* 0x000fe80000100800 */
[----:B------:R2:W-:Y:S04]  /*1a870*/  STL [R1+0xe34], R52 ;  /* 0x000e343401007387 */ /* 0x0005e80000100800 */
[----:B------:R3:W-:Y:S04]  /*1a880*/  STL [R1+0xe30], R53 ;  /* 0x000e303501007387 */ /* 0x0007e80000100800 */
[----:B------:R4:W-:Y:S04]  /*1a890*/  STL [R1+0xe2c], R54 ;  /* 0x000e2c3601007387 */ /* 0x0009e80000100800 */
[----:B------:R2:W-:Y:S04]  /*1a8a0*/  STL [R1+0xe28], R55 ;  /* 0x000e283701007387 */ /* 0x0005e80000100800 */
        /* <DEDUP_REMOVED lines=11> */
[----:B------:R-:W-:-:S03]  /*1a960*/  IMAD.MOV.U32 R148, RZ, RZ, R49 ;  /* 0x000000ffff947224 */ /* 0x000fc600078e0031 */
[----:B------:R1:W-:Y:S01]  /*1a970*/  STL [R1+0xe58], R43 ;  /* 0x000e582b01007387 */ /* 0x0003e20000100800 */
[----:B------:R-:W-:-:S03]  /*1a980*/  MOV R149, R48 ;  /* 0x0000003000957202 */ /* 0x000fc60000000f00 */
[----:B------:R-:W5:Y:S01]  /*1a990*/  LDL.LU R248, [R1+0x110] ;  /* 0x0001100001f87983 */ /* 0x000f620000300800 */
[C---:B------:R-:W-:Y:S03]  /*1a9a0*/  HMMA.1688.F32.TF32 R48, R140.reuse, R104, R128 ;  /* 0x000000688c30723c */ /* 0x040fe60000081080 */
[----:B------:R-:W5:Y:S04]  /*1a9b0*/  LDL.LU R249, [R1+0x114] ;  /* 0x0001140001f97983 */ /* 0x000f680000300800 */
[----:B------:R-:W5:Y:S04]  /*1a9c0*/  LDL.LU R250, [R1+0x118] ;  /* 0x0001180001fa7983 */ /* 0x000f680000300800 */
[----:B------:R-:W5:Y:S01]  /*1a9d0*/  LDL.LU R251, [R1+0x11c] ;  /* 0x00011c0001fb7983 */ /* 0x000f620000300800 */
[----:B-1----:R-:W-:Y:S03]  /*1a9e0*/  HMMA.1688.F32.TF32 R44, R140, R108, R132 ;  /* 0x0000006c8c2c723c */ /* 0x002fe60000081084 */
[----:B------:R-:W5:Y:S04]  /*1a9f0*/  LDL.LU R128, [R1+0x190] ;  /* 0x0001900001807983 */ /* 0x000f680000300800 */
[----:B------:R-:W5:Y:S04]  /*1aa00*/  LDL.LU R129, [R1+0x194] ;  /* 0x0001940001817983 */ /* 0x000f680000300800 */
[----:B------:R-:W5:Y:S04]  /*1aa10*/  LDL.LU R130, [R1+0x198] ;  /* 0x0001980001827983 */ /* 0x000f680000300800 */
[----:B------:R-:W5:Y:S04]  /*1aa20*/  LDL.LU R131, [R1+0x19c] ;  /* 0x00019c0001837983 */ /* 0x000f680000300800 */
[----:B------:R-:W5:Y:S04]  /*1aa30*/  LDL.LU R132, [R1+0x180] ;  /* 0x0001800001847983 */ /* 0x000f680000300800 */
[----:B------:R-:W5:Y:S04]  /*1aa40*/  LDL.LU R133, [R1+0x184] ;  /* 0x0001840001857983 */ /* 0x000f680000300800 */
[----:B------:R-:W5:Y:S01]  /*1aa50*/  LDL.LU R134, [R1+0x188] ;  /* 0x0001880001867983 */ /* 0x000f620000300800 */
[----:B------:R-:W-:Y:S03]  /*1aa60*/  HMMA.1688.F32.TF32 R156, R156, R38, R148 ;  /* 0x000000269c9c723c */ /* 0x000fe60000081094 */
[----:B------:R-:W5:Y:S04]  /*1aa70*/  LDL.LU R135, [R1+0x18c] ;  /* 0x00018c0001877983 */ /* 0x000f680000300800 */
[----:B------:R-:W5:Y:S01]  /*1aa80*/  LDL.LU R244, [R1+0x120] ;  /* 0x0001200001f47983 */ /* 0x000f620000300800 */
[C---:B------:R-:W-:Y:S03]  /*1aa90*/  HMMA.1688.F32.TF32 R36, R140.reuse, R96, R136 ;  /* 0x000000608c24723c */ /* 0x040fe60000081088 */
        /* <DEDUP_REMOVED lines=24> */
[----:B--2---:R-:W2:Y:S04]  /*1ac20*/  LDL.LU R52, [R1+0x100] ;  /* 0x0001000001347983 */ /* 0x004ea80000300800 */
[----:B---3--:R-:W2:Y:S04]  /*1ac30*/  LDL.LU R53, [R1+0x104] ;  /* 0x0001040001357983 */ /* 0x008ea80000300800 */
[----:B----4-:R-:W2:Y:S04]  /*1ac40*/  LDL.LU R54, [R1+0x108] ;  /* 0x0001080001367983 */ /* 0x010ea80000300800 */
        /* <DEDUP_REMOVED lines=14> */
[----:B------:R-:W-:Y:S01]  /*1ad30*/  MOV R182, R226 ;  /* 0x000000e200b67202 */ /* 0x000fe20000000f00 */
[----:B------:R-:W-:Y:S01]  /*1ad40*/  IMAD.MOV.U32 R181, RZ, RZ, R225 ;  /* 0x000000ffffb57224 */ /* 0x000fe200078e00e1 */
[----:B------:R-:W4:Y:S01]  /*1ad50*/  LDL.LU R224, [R1+0xed4] ;  /* 0x000ed40001e07983 */ /* 0x000f220000300800 */
[----:B------:R-:W-:-:S03]  /*1ad60*/  IMAD.MOV.U32 R183, RZ, RZ, R227 ;  /* 0x000000ffffb77224 */ /* 0x000fc600078e00e3 */
[----:B------:R-:W4:Y:S04]  /*1ad70*/  LDL.LU R225, [R1+0xed0] ;  /* 0x000ed00001e17983 */ /* 0x000f280000300800 */
[----:B------:R-:W4:Y:S04]  /*1ad80*/  LDL.LU R226, [R1+0xecc] ;  /* 0x000ecc0001e27983 */ /* 0x000f280000300800 */
[----:B------:R-:W4:Y:S01]  /*1ad90*/  LDL.LU R227, [R1+0xec8] ;  /* 0x000ec80001e37983 */ /* 0x000f220000300800 */
[C---:B-----5:R-:W-:Y:S08]  /*1ada0*/  HMMA.1688.F32.TF32 R128, R140.reuse, R116, R128 ;  /* 0x000000748c80723c */ /* 0x060ff00000081080 */
[C---:B------:R-:W-:Y:S08]  /*1adb0*/  HMMA.1688.F32.TF32 R132, R140.reuse, R112, R132 ;  /* 0x000000708c84723c */ /* 0x040ff00000081084 */
[C---:B------:R-:W-:Y:S08]  /*1adc0*/  HMMA.1688.F32.TF32 R136, R140.reuse, R92, R136 ;  /* 0x0000005c8c88723c */ /* 0x040ff00000081088 */
[----:B------:R-:W-:Y:S01]  /*1add0*/  HMMA.1688.F32.TF32 R140, R140, R88, R176 ;  /* 0x000000588c8c723c */ /* 0x000fe200000810b0 */
[----:B------:R-:W5:Y:S04]  /*1ade0*/  LDL.LU R176, [R1+0xb0] ;  /* 0x0000b00001b07983 */ /* 0x000f680000300800 */
[----:B------:R-:W5:Y:S04]  /*1adf0*/  LDL.LU R177, [R1+0xb4] ;  /* 0x0000b40001b17983 */ /* 0x000f680000300800 */
[----:B------:R-:W5:Y:S04]  /*1ae00*/  LDL.LU R178, [R1+0xb8] ;  /* 0x0000b80001b27983 */ /* 0x000f680000300800 */
[----:B------:R-:W5:Y:S01]  /*1ae10*/  LDL.LU R179, [R1+0xbc] ;  /* 0x0000bc0001b37983 */ /* 0x000f620000300800 */
[C---:B--2---:R-:W-:Y:S11]  /*1ae20*/  HMMA.1688.F32.TF32 R40, R124.reuse, R92, R52 ;  /* 0x0000005c7c28723c */ /* 0x044ff60000081034 */
[----:B------:R-:W-:Y:S11]  /*1ae30*/  @!UPT UIADD3 URZ, URZ, URZ, URZ ;  /* 0x0000003f3f3ff290 */ /* 0x000ff6000fffe03f */
[----:B------:R-:W-:Y:S02]  /*1ae40*/  @!UPT UIADD3 URZ, URZ, URZ, URZ ;  /* 0x0000003f3f3ff290 */ /* 0x000fe4000fffe03f */
[----:B------:R-:W-:Y:S01]  /*1ae50*/  IMAD.MOV.U32 R106, RZ, RZ, R40 ;  /* 0x000000ffff6a7224 */ /* 0x000fe200078e0028 */
[----:B------:R-:W-:Y:S01]  /*1ae60*/  MOV R107, R41 ;  /* 0x00000029006b7202 */ /* 0x000fe20000000f00 */
[----:B------:R-:W-:Y:S02]  /*1ae70*/  IMAD.MOV.U32 R110, RZ, RZ, R42 ;  /* 0x000000ffff6e7224 */ /* 0x000fe400078e002a */
[----:B------:R-:W-:Y:S02]  /*1ae80*/  IMAD.MOV.U32 R111, RZ, RZ, R43 ;  /* 0x000000ffff6f7224 */ /* 0x000fe400078e002b */
[----:B---3--:R-:W-:Y:S11]  /*1ae90*/  HMMA.1688.F32.TF32 R40, R124, R88, R56 ;  /* 0x000000587c28723c */ /* 0x008ff60000081038 */
[----:B------:R-:W-:Y:S11]  /*1aea0*/  @!UPT UIADD3 URZ, URZ, URZ, URZ ;  /* 0x0000003f3f3ff290 */ /* 0x000ff6000fffe03f */
[----:B------:R-:W-:Y:S02]  /*1aeb0*/  @!UPT UIADD3 URZ, URZ, URZ, URZ ;  /* 0x0000003f3f3ff290 */ /* 0x000fe4000fffe03f */
[----:B------:R-:W-:Y:S01]  /*1aec0*/  MOV R114, R40 ;  /* 0x0000002800727202 */ /* 0x000fe20000000f00 */
[----:B------:R-:W-:Y:S01]  /*1aed0*/  IMAD.MOV.U32 R115, RZ, RZ, R41 ;  /* 0x000000ffff737224 */ /* 0x000fe200078e0029 */
[----:B------:R-:W-:Y:S01]  /*1aee0*/  MOV R119, R43 ;  /* 0x0000002b00777202 */ /* 0x000fe20000000f00 */
[----:B------:R-:W-:Y:S02]  /*1aef0*/  IMAD.MOV.U32 R118, RZ, RZ, R42 ;  /* 0x000000ffff767224 */ /* 0x000fe400078e002a */
[C---:B----4-:R-:W-:Y:S11]  /*1af00*/  HMMA.1688.F32.TF32 R40, R120.reuse, R100, R188 ;  /* 0x000000647828723c */ /* 0x050ff600000810bc */
        /* <DEDUP_REMOVED lines=34> */
[----:B------:R-:W-:Y:S07]  /*1b130*/  HMMA.1688.F32.TF32 R40, R120, R112, R232 ;  /* 0x000000707828723c */ /* 0x000fee00000810e8 */
[----:B------:R-:W-:Y:S01]  /*1b140*/  IMAD.MOV.U32 R232, RZ, RZ, R238 ;  /* 0x000000ffffe87224 */ /* 0x000fe200078e00ee */
[----:B------:R-:W-:Y:S01]  /*1b150*/  MOV R234, R236 ;  /* 0x000000ec00ea7202 */ /* 0x000fe20000000f00 */
[----:B------:R-:W2:Y:S01]  /*1b160*/  LDL.LU R238, [R1+0xec4] ;  /* 0x000ec40001ee7983 */ /* 0x000ea20000300800 */
[----:B------:R-:W-:-:S03]  /*1b170*/  IMAD.MOV.U32 R233, RZ, RZ, R237 ;  /* 0x000000ffffe97224 */ /* 0x000fc600078e00ed */
[----:B------:R-:W3:Y:S04]  /*1b180*/  LDL.LU R237, [R1+0xec0] ;  /* 0x000ec00001ed7983 */ /* 0x000ee80000300800 */
[----:B------:R-:W4:Y:S01]  /*1b190*/  LDL.LU R236, [R1+0xebc] ;  /* 0x000ebc0001ec7983 */ /* 0x000f220000300800 */
[----:B------:R-:W-:-:S03]  /*1b1a0*/  MOV R179, R252 ;  /* 0x000000fc00b37202 */ /* 0x000fc60000000f00 */
[----:B------:R-:W5:Y:S04]  /*1b1b0*/  LDL.LU R176, [R1+0x230] ;  /* 0x0002300001b07983 */ /* 0x000f680000300800 */
[----:B------:R-:W5:Y:S04]  /*1b1c0*/  LDL.LU R177, [R1+0x234] ;  /* 0x0002340001b17983 */ /* 0x000f680000300800 */
[----:B------:R-:W5:Y:S01]  /*1b1d0*/  LDL.LU R178, [R1+0x238] ;  /* 0x0002380001b27983 */ /* 0x000f620000300800 */
[----:B------:R-:W-:-:S03]  /*1b1e0*/  IMAD.MOV.U32 R183, RZ, RZ, R239 ;  /* 0x000000ffffb77224 */ /* 0x000fc600078e00ef */
[----:B------:R-:W5:Y:S01]  /*1b1f0*/  LDL.LU R252, [R1+0xeb8] ;  /* 0x000eb80001fc7983 */ /* 0x000f620000300800 */
[----:B------:R-:W-:Y:S01]  /*1b200*/  MOV R64, R40 ;  /* 0x0000002800407202 */ /* 0x000fe20000000f00 */
[----:B------:R-:W-:Y:S01]  /*1b210*/  IMAD.MOV.U32 R65, RZ, RZ, R41 ;  /* 0x000000ffff417224 */ /* 0x000fe200078e0029 */
[----:B------:R-:W-:Y:S01]  /*1b220*/  MOV R67, R43 ;  /* 0x0000002b00437202 */ /* 0x000fe20000000f00 */
[----:B------:R-:W-:Y:S02]  /*1b230*/  IMAD.MOV.U32 R66, RZ, RZ, R42 ;  /* 0x000000ffff427224 */ /* 0x000fe400078e002a */
[----:B------:R-:W-:Y:S01]  /*1b240*/  HMMA.1688.F32.TF32 R40, R120, R92, R228 ;  /* 0x0000005c7828723c */ /* 0x000fe200000810e4 */
[----:B------:R-:W-:Y:S02]  /*1b250*/  IMAD.MOV.U32 R235, RZ, RZ, R171 ;  /* 0x000000ffffeb7224 */ /* 0x000fe400078e00ab */
[----:B------:R-:W-:Y:S01]  /*1b260*/  LDS R171, [R3+0x1a300] ;  /* 0x01a3000003ab7984 */ /* 0x000fe20000000800 */
[----:B--2---:R-:W-:Y:S01]  /*1b270*/  MOV R182, R238 ;  /* 0x000000ee00b67202 */ /* 0x004fe20000000f00 */
[----:B---3--:R-:W-:-:S02]  /*1b280*/  IMAD.MOV.U32 R181, RZ, RZ, R237 ;  /* 0x000000ffffb57224 */ /* 0x008fc400078e00ed */
[----:B----4-:R-:W-:Y:S02]  /*1b290*/  IMAD.MOV.U32 R180, RZ, RZ, R236 ;  /* 0x000000ffffb47224 */ /* 0x010fe400078e00ec */
        /* <DEDUP_REMOVED lines=8> */
[----:B------:R-:W4:Y:S04]  /*1b320*/  LDL.LU R184, [R1+0x250] ;  /* 0x0002500001b87983 */ /* 0x000f280000300800 */
[----:B------:R-:W4:Y:S04]  /*1b330*/  LDL.LU R185, [R1+0x254] ;  /* 0x0002540001b97983 */ /* 0x000f280000300800 */
[----:B------:R-:W4:Y:S01]  /*1b340*/  LDL.LU R186, [R1+0x258] ;  /* 0x0002580001ba7983 */ /* 0x000f220000300800 */
[----:B------:R-:W-:Y:S01]  /*1b350*/  MOV R228, R170 ;  /* 0x000000aa00e47202 */ /* 0x000fe20000000f00 */
[----:B------:R-:W-:-:S02]  /*1b360*/  IMAD.MOV.U32 R229, RZ, RZ, R169 ;  /* 0x000000ffffe57224 */ /* 0x000fc400078e00a9 */
[----:B------:R-:W-:Y:S01]  /*1b370*/  IMAD.MOV.U32 R230, RZ, RZ, R168 ;  /* 0x000000ffffe67224 */ /* 0x000fe200078e00a8 */
[----:B------:R-:W-:Y:S04]  /*1b380*/  LDS R170, [R2+0x1a300] ;  /* 0x01a3000002aa7984 */ /* 0x000fe80000000800 */
[----:B------:R-:W-:Y:S04]  /*1b390*/  LDS R168, [R2+0x18300] ;  /* 0x0183000002a87984 */ /* 0x000fe80000000800 */
[----:B------:R-:W1:Y:S01]  /*1b3a0*/  LDS R169, [R3+0x18300] ;  /* 0x0183000003a97984 */ /* 0x000e620000000800 */
[----:B-----5:R-:W-:Y:S01]  /*1b3b0*/  IMAD.MOV.U32 R187, RZ, RZ, R252 ;  /* 0x000000ffffbb7224 */ /* 0x020fe200078e00fc */
[C---:B-1----:R-:W-:Y:S08]  /*1b3c0*/  HMMA.1688.F32.TF32 R180, R168.reuse, R108, R180 ;  /* 0x0000006ca8b4723c */ /* 0x042ff000000810b4 */
[C---:B------:R-:W-:Y:S08]  /*1b3d0*/  HMMA.1688.F32.TF32 R176, R168.reuse, R104, R176 ;  /* 0x00000068a8b0723c */ /* 0x040ff000000810b0 */
        /* <DEDUP_REMOVED lines=17> */
[----:B-1----:R-:W3:Y:S04]  /*1b4f0*/  LDL.LU.64 R178, [R1+0xe70] ;  /* 0x000e700001b27983 */ /* 0x002ee80000300a00 */
[----:B------:R-:W3:Y:S01]  /*1b500*/  LDL.LU.64 R176, [R1+0xe68] ;  /* 0x000e680001b07983 */ /* 0x000ee20000300a00 */
[----:B--2---:R-:W-:Y:S01]  /*1b510*/  HMMA.1688.F32.TF32 R120, R120, R88, R236 ;  /* 0x000000587878723c */ /* 0x004fe200000810ec */
[----:B------:R-:W-:-:S02]  /*1b520*/  MOV R231, R167 ;  /* 0x000000a700e77202 */ /* 0x000fc40000000f00 */
[----:B------:R-:W-:Y:S04]  /*1b530*/  LDS R167, [R3+0x1a400] ;  /* 0x01a4000003a77984 */ /* 0x000fe80000000800 */
[----:B------:R-:W-:Y:S01]  /*1b540*/  IMAD.MOV.U32 R236, RZ, RZ, R166 ;  /* 0x000000ffffec7224 */ /* 0x000fe200078e00a6 */
[----:B------:R-:W-:Y:S01]  /*1b550*/  MOV R237, R165 ;  /* 0x000000a500ed7202 */ /* 0x000fe20000000f00 */
[----:B------:R-:W-:Y:S01]  /*1b560*/  IMAD.MOV.U32 R238, RZ, RZ, R164 ;  /* 0x000000ffffee7224 */ /* 0x000fe200078e00a4 */
[----:B------:R-:W-:Y:S01]  /*1b570*/  LDS R166, [R2+0x1a400] ;  /* 0x01a4000002a67984 */ /* 0x000fe20000000800 */
[----:B------:R-:W-:-:S03]  /*1b580*/  IMAD.MOV.U32 R239, RZ, RZ, R0 ;  /* 0x000000ffffef7224 */ /* 0x000fc600078e0000 */
[----:B------:R-:W-:Y:S04]  /*1b590*/  LDS R164, [R2+0x18400] ;  /* 0x0184000002a47984 */ /* 0x000fe80000000800 */
[----:B------:R-:W5:Y:S01]  /*1b5a0*/  LDS R165, [R3+0x18400] ;  /* 0x0184000003a57984 */ /* 0x000f620000000800 */
[C---:B------:R-:W-:Y:S08]  /*1b5b0*/  HMMA.1688.F32.TF32 R236, R168.reuse, R116, R236 ;  /* 0x00000074a8ec723c */ /* 0x040ff000000810ec */
[C---:B------:R-:W-:Y:S11]  /*1b5c0*/  HMMA.1688.F32.TF32 R232, R168.reuse, R92, R232 ;  /* 0x0000005ca8e8723c */ /* 0x040ff600000810e8 */
[----:B------:R-:W-:Y:S04]  /*1b5d0*/  @!UPT UIADD3 URZ, URZ, URZ, URZ ;  /* 0x0000003f3f3ff290 */ /* 0x000fe8000fffe03f */
[----:B------:R-:W-:Y:S04]  /*1b5e0*/  STL.64 [R1+0x170], R236 ;  /* 0x000170ec01007387 */ /* 0x000fe80000100a00 */
[----:B------:R1:W-:Y:S02]  /*1b5f0*/  STL.64 [R1+0x178], R238 ;  /* 0x000178ee01007387 */ /* 0x0003e40000100a00 */
[C---:B-1----:R-:W-:Y:S11]  /*1b600*/  HMMA.1688.F32.TF32 R236, R168.reuse, R112, R228 ;  /* 0x00000070a8ec723c */ /* 0x042ff600000810e4 */
[----:B------:R-:W-:Y:S11]  /*1b610*/  @!UPT UIADD3 URZ, URZ, URZ, URZ ;  /* 0x0000003f3f3ff290 */ /* 0x000ff6000fffe03f */
[----:B------:R-:W-:Y:S01]  /*1b620*/  @!UPT UIADD3 URZ, URZ, URZ, URZ ;  /* 0x0000003f3f3ff290 */ /* 0x000fe2000fffe03f */
[----:B------:R-:W-:Y:S04]  /*1b630*/  STL.64 [R1+0x180], R236 ;  /* 0x000180ec01007387 */ /* 0x000fe80000100a00 */
[----:B------:R-:W-:Y:S04]  /*1b640*/  STL.64 [R1+0x188], R238 ;  /* 0x000188ee01007387 */ /* 0x000fe80000100a00 */
[----:B------:R-:W-:Y:S04]  /*1b650*/  STL.64 [R1+0x190], R232 ;  /* 0x000190e801007387 */ /* 0x000fe80000100a00 */
[----:B------:R-:W-:Y:S01]  /*1b660*/  STL.64 [R1+0x198], R234 ;  /* 0x000198ea01007387 */ /* 0x000fe20000100a00 */
[----:B---3--:R-:W-:Y:S08]  /*1b670*/  HMMA.1688.F32.TF32 R228, R168, R88, R176 ;  /* 0x00000058a8e4723c */ /* 0x008ff000000810b0 */
[C---:B-----5:R-:W-:Y:S08]  /*1b680*/  HMMA.1688.F32.TF32 R176, R164.reuse, R100, R180 ;  /* 0x00000064a4b0723c */ /* 0x060ff000000810b4 */
[C---:B----4-:R-:W-:Y:S07]  /*1b690*/  HMMA.1688.F32.TF32 R168, R164.reuse, R96, R184 ;  /* 0x00000060a4a8723c */ /* 0x050fee00000810b8 */
[----:B------:R-:W-:Y:S01]  /*1b6a0*/  STL.64 [R1+0x120], R228 ;  /* 0x000120e401007387 */ /* 0x000fe20000100a00 */
[C---:B------:R-:W-:Y:S03]  /*1b6b0*/  HMMA.1688.F32.TF32 R180, R164.reuse, R108, R188 ;  /* 0x0000006ca4b4723c */ /* 0x040fe600000810bc */
[----:B------:R-:W-:Y:S04]  /*1b6c0*/  STL.64 [R1+0x128], R230 ;  /* 0x000128e601007387 */ /* 0x000fe80000100a00 */
[----:B------:R-:W-:Y:S04]  /*1b6d0*/  STL.64 [R1+0x110], R176 ;  /* 0x000110b001007387 */ /* 0x000fe80000100a00 */
[----:B------:R1:W-:Y:S04]  /*1b6e0*/  STL.64 [R1+0x118], R178 ;  /* 0x000118b201007387 */ /* 0x0003e80000100a00 */
[----:B------:R-:W-:Y:S04]  /*1b6f0*/  STL.64 [R1+0xc0], R168 ;  /* 0x0000c0a801007387 */ /* 0x000fe80000100a00 */
[----:B------:R2:W-:Y:S01]  /*1b700*/  STL.64 [R1+0xc8], R170 ;  /* 0x0000c8aa01007387 */ /* 0x0005e20000100a00 */
[C---:B-1----:R-:W-:Y:S08]  /*1b710*/  HMMA.1688.F32.TF32 R176, R164.reuse, R104, R192 ;  /* 0x00000068a4b0723c */ /* 0x042ff000000810c0 */
[C---:B--2---:R-:W-:Y:S01]  /*1b720*/  HMMA.1688.F32.TF32 R168, R164.reuse, R116, R196 ;  /* 0x00000074a4a8723c */ /* 0x044fe200000810c4 */
[----:B------:R-:W-:Y:S04]  /*1b730*/  STL.64 [R1+0xb0], R180 ;  /* 0x0000b0b401007387 */ /* 0x000fe80000100a00 */
[----:B------:R-:W-:Y:S10]  /*1b740*/  STL.64 [R1+0xb8], R182 ;  /* 0x0000b8b601007387 */ /* 0x000ff40000100a00 */
[----:B------:R-:W-:Y:S04]  /*1b750*/  STL.64 [R1+0x60], R176 ;  /* 0x000060b001007387 */ /* 0x000fe80000100a00 */
[----:B------:R1:W-:Y:S04]  /*1b760*/  STL.64 [R1+0x68], R178 ;  /* 0x000068b201007387 */ /* 0x0003e80000100a00 */
[----:B------:R2:W-:Y:S01]  /*1b770*/  STL.64 [R1+0x30], R168 ;  /* 0x000030a801007387 */ /* 0x0005e20000100a00 */
[----:B------:R-:W-:Y:S01]  /*1b780*/  MOV R0, R170 ;  /* 0x000000aa00007202 */ /* 0x000fe20000000f00 */
[----:B------:R-:W-:Y:S01]  /*1b790*/  IMAD.MOV.U32 R252, RZ, RZ, R171 ;  /* 0x000000fffffc7224 */ /* 0x000fe200078e00ab */
[C---:B-1----:R-:W-:Y:S08]  /*1b7a0*/  HMMA.1688.F32.TF32 R176, R164.reuse, R112, R200 ;  /* 0x00000070a4b0723c */ /* 0x042ff000000810c8 */
[C---:B--2---:R-:W-:Y:S08]  /*1b7b0*/  HMMA.1688.F32.TF32 R168, R164.reuse, R92, R204 ;  /* 0x0000005ca4a8723c */ /* 0x044ff000000810cc */
[----:B------:R-:W-:Y:S01]  /*1b7c0*/  HMMA.1688.F32.TF32 R164, R164, R88, R208 ;  /* 0x00000058a4a4723c */ /* 0x000fe200000810d0 */
[----:B------:R-:W-:Y:S04]  /*1b7d0*/  STL [R1+0xdd4], R252 ;  /* 0x000dd4fc01007387 */ /* 0x000fe80000100800 */
[----:B------:R-:W-:Y:S04]  /*1b7e0*/  STL [R1+0xdd0], R0 ;  /* 0x000dd00001007387 */ /* 0x000fe80000100800 */
[----:B------:R1:W-:Y:S04]  /*1b7f0*/  STL.64 [R1+0x20], R176 ;  /* 0x000020b001007387 */ /* 0x0003e80000100a00 */
[----:B------:R2:W-:Y:S04]  /*1b800*/  STL.64 [R1+0x28], R178 ;  /* 0x000028b201007387 */ /* 0x0005e80000100a00 */
[----:B------:R-:W-:Y:S04]  /*1b810*/  STL.64 [R1+0x10], R168 ;  /* 0x000010a801007387 */ /* 0x000fe80000100a00 */
[----:B-1----:R-:W5:Y:S04]  /*1b820*/  LDL.LU R176, [R1+0x1f0] ;  /* 0x0001f00001b07983 */ /* 0x002f680000300800 */
[----:B------:R-:W-:Y:S04]  /*1b830*/  STL.64 [R1], R164 ;  /* 0x000000a401007387 */ /* 0x000fe80000100a00 */
[----:B------:R-:W-:Y:S04]  /*1b840*/  STL.64 [R1+0x8], R166 ;  /* 0x000008a601007387 */ /* 0x000fe80000100a00 */
[----:B------:R-:W5:Y:S04]  /*1b850*/  LDL.LU R177, [R1+0x1f4] ;  /* 0x0001f40001b17983 */ /* 0x000f680000300800 */
[----:B--2---:R-:W5:Y:S04]  /*1b860*/  LDL.LU R178, [R1+0x1f8] ;  /* 0x0001f80001b27983 */ /* 0x004f680000300800 */
[----:B------:R-:W5:Y:S01]  /*1b870*/  LDL.LU R179, [R1+0x1fc] ;  /* 0x0001fc0001b37983 */ /* 0x000f620000300800 */
[----:B------:R-:W-:Y:S01]  /*1b880*/  IMAD.MOV.U32 R60, RZ, RZ, R40 ;  /* 0x000000ffff3c7224 */ /* 0x000fe200078e0028 */
[----:B------:R-:W-:Y:S01]  /*1b890*/  MOV R61, R41 ;  /* 0x00000029003d7202 */ /* 0x000fe20000000f00 */
[----:B------:R-:W-:Y:S01]  /*1b8a0*/  IMAD.MOV.U32 R62, RZ, RZ, R42 ;  /* 0x000000ffff3e7224 */ /* 0x000fe200078e002a */
[----:B------:R-:W-:Y:S01]  /*1b8b0*/  MOV R42, R122 ;  /* 0x0000007a002a7202 */ /* 0x000fe20000000f00 */
[----:B------:R-:W-:Y:S01]  /*1b8c0*/  IMAD.MOV.U32 R63, RZ, RZ, R43 ;  /* 0x000000ffff3f7224 */ /* 0x000fe200078e002b */
[----:B------:R-:W-:Y:S01]  /*1b8d0*/  LDS R122, [R2+0x1a600] ;  /* 0x01a60000027a7984 */ /* 0x000fe20000000800 */
[----:B------:R-:W-:-:S02]  /*1b8e0*/  IMAD.MOV.U32 R40, RZ, RZ, R120 ;  /* 0x000000ffff287224 */ /* 0x000fc400078e0078 */
[----:B------:R-:W-:Y:S01]  /*1b8f0*/  IMAD.MOV.U32 R41, RZ, RZ, R121 ;  /* 0x000000ffff297224 */ /* 0x000fe200078e0079 */
[----:B------:R-:W-:Y:S01]  /*1b900*/  LDS R120, [R2+0x18600] ;  /* 0x0186000002787984 */ /* 0x000fe20000000800 */
[----:B------:R-:W-:-:S03]  /*1b910*/  IMAD.MOV.U32 R43, RZ, RZ, R123 ;  /* 0x000000ffff2b7224 */ /* 0x000fc600078e007b */
[----:B------:R-:W-:Y:S04]  /*1b920*/  LDS R121, [R3+0x18600] ;  /* 0x0186000003797984 */ /* 0x000fe80000000800 */
[----:B------:R-:W1:Y:S01]  /*1b930*/  LDS R123, [R3+0x1a600] ;  /* 0x01a60000037b7984 */ /* 0x000e620000000800 */
[C---:B------:R-:W-:Y:S08]  /*1b940*/  HMMA.1688.F32.TF32 R144, R124.reuse, R100, R144 ;  /* 0x000000647c90723c */ /* 0x040ff00000081090 */
        /* <DEDUP_REMOVED lines=8> */
[----:B------:R-:W2:Y:S01]  /*1b9d0*/  LDS R127, [R3+0x1a500] ;  /* 0x01a50000037f7984 */ /* 0x000ea20000000800 */
[----:B------:R-:W-:Y:S01]  /*1b9e0*/  IMAD.MOV.U32 R252, RZ, RZ, R170 ;  /* 0x000000fffffc7224 */ /* 0x000fe200078e00aa */
[----:B------:R-:W-:-:S02]  /*1b9f0*/  MOV R0, R171 ;  /* 0x000000ab00007202 */ /* 0x000fc40000000f00 */
[----:B-1----:R-:W-:Y:S01]  /*1ba00*/  HMMA.1688.F32.TF32 R168, R120, R88, R84 ;  /* 0x0000005878a8723c */ /* 0x002fe20000081054 */
[----:B------:R-:W-:Y:S04]  /*1ba10*/  LDS R84, [R2+0x18700] ;  /* 0x0187000002547984 */ /* 0x000fe80000000800 */
[----:B------:R-:W-:Y:S04]  /*1ba20*/  LDS R86, [R2+0x1a700] ;  /* 0x01a7000002567984 */ /* 0x000fe80000000800 */
[----:B------:R-:W-:Y:S04]  /*1ba30*/  LDS R85, [R3+0x18700] ;  /* 0x0187000003557984 */ /* 0x000fe80000000800 */
[----:B------:R-:W5:Y:S01]  /*1ba40*/  LDS R87, [R3+0x1a700] ;  /* 0x01a7000003577984 */ /* 0x000f620000000800 */
[----:B------:R-:W-:Y:S01]  /*1ba50*/  MOV R188, R106 ;  /* 0x0000006a00bc7202 */ /* 0x000fe20000000f00 */
[----:B------:R-:W-:Y:S01]  /*1ba60*/  IMAD.MOV.U32 R189, RZ, RZ, R107 ;  /* 0x000000ffffbd7224 */ /* 0x000fe200078e006b */
[----:B------:R-:W-:Y:S01]  /*1ba70*/  MOV R191, R111 ;  /* 0x0000006f00bf7202 */ /* 0x000fe20000000f00 */
[----:B------:R-:W-:Y:S01]  /*1ba80*/  IMAD.MOV.U32 R190, RZ, RZ, R110 ;  /* 0x000000ffffbe7224 */ /* 0x000fe200078e006e */
[----:B------:R-:W-:Y:S04]  /*1ba90*/  LDS R208, [R2+0x1c000] ;  /* 0x01c0000002d07984 */ /* 0x000fe80000000800 */
[----:B------:R-:W-:Y:S04]  /*1baa0*/  LDS R210, [R2+0x1e000] ;  /* 0x01e0000002d27984 */ /* 0x000fe80000000800 */
[----:B------:R-:W-:Y:S04]  /*1bab0*/  LDS R209, [R3+0x1c000] ;  /* 0x01c0000003d17984 */ /* 0x000fe80000000800 */
[----:B------:R-:W-:Y:S01]  /*1bac0*/  LDS R211, [R3+0x1e000] ;  /* 0x01e0000003d37984 */ /* 0x000fe20000000800 */
[C---:B--2---:R-:W-:Y:S08]  /*1bad0*/  HMMA.1688.F32.TF32 R236, R124.reuse, R100, R212 ;  /* 0x000000647cec723c */ /* 0x044ff000000810d4 */
[C---:B------:R-:W-:Y:S08]  /*1bae0*/  HMMA.1688.F32.TF32 R232, R124.reuse, R96, R216 ;  /* 0x000000607ce8723c */ /* 0x040ff000000810d8 */
[C---:B------:R-:W-:Y:S08]  /*1baf0*/  HMMA.1688.F32.TF32 R228, R124.reuse, R108, R220 ;  /* 0x0000006c7ce4723c */ /* 0x040ff000000810dc */
[C---:B------:R-:W-:Y:S01]  /*1bb00*/  HMMA.1688.F32.TF32 R4, R124.reuse, R104, R4 ;  /* 0x000000687c04723c */ /* 0x040fe20000081004 */
[----:B------:R-:W-:Y:S07]  /*1bb10*/  STL.64 [R1+0xd30], R238 ;  /* 0x000d30ee01007387 */ /* 0x000fee0000100a00 */
[C---:B------:R-:W-:Y:S01]  /*1bb20*/  HMMA.1688.F32.TF32 R8, R124.reuse, R116, R8 ;  /* 0x000000747c08723c */ /* 0x040fe20000081008 */
[----:B------:R1:W-:Y:S07]  /*1bb30*/  STL.64 [R1+0xd28], R236 ;  /* 0x000d28ec01007387 */ /* 0x0003ee0000100a00 */
[C---:B------:R-:W-:Y:S01]  /*1bb40*/  HMMA.1688.F32.TF32 R12, R124.reuse, R112, R12 ;  /* 0x000000707c0c723c */ /* 0x040fe2000008100c */
[----:B------:R-:W-:Y:S07]  /*1bb50*/  STL.64 [R1+0xd40], R234 ;  /* 0x000d40ea01007387 */ /* 0x000fee0000100a00 */
[C---:B------:R-:W-:Y:S01]  /*1bb60*/  HMMA.1688.F32.TF32 R16, R124.reuse, R92, R16 ;  /* 0x0000005c7c10723c */ /* 0x040fe20000081010 */
[----:B------:R2:W-:Y:S04]  /*1bb70*/  STL.64 [R1+0xd38], R232 ;  /* 0x000d38e801007387 */ /* 0x0005e80000100a00 */
[----:B------:R-:W-:Y:S03]  /*1bb80*/  STL.64 [R1+0xd50], R230 ;  /* 0x000d50e601007387 */ /* 0x000fe60000100a00 */
[----:B------:R-:W-:Y:S01]  /*1bb90*/  HMMA.1688.F32.TF32 R20, R124, R88, R20 ;  /* 0x000000587c14723c */ /* 0x000fe20000081014 */
[----:B------:R4:W-:Y:S04]  /*1bba0*/  STL.64 [R1+0xd48], R228 ;  /* 0x000d48e401007387 */ /* 0x0009e80000100a00 */
[----:B------:R-:W-:Y:S03]  /*1bbb0*/  STL.64 [R1+0xd60], R6 ;  /* 0x000d600601007387 */ /* 0x000fe60000100a00 */
[C---:B------:R-:W-:Y:S01]  /*1bbc0*/  HMMA.1688.F32.TF32 R24, R120.reuse, R100, R24 ;  /* 0x000000647818723c */ /* 0x040fe20000081018 */
[----:B------:R-:W-:Y:S07]  /*1bbd0*/  STL.64 [R1+0xd58], R4 ;  /* 0x000d580401007387 */ /* 0x000fee0000100a00 */
[----:B------:R-:W-:Y:S01]  /*1bbe0*/  HMMA.1688.F32.TF32 R28, R120, R96, R28 ;  /* 0x00000060781c723c */ /* 0x000fe2000008101c */
[----:B------:R-:W-:Y:S04]  /*1bbf0*/  STL.64 [R1+0xd78], R10 ;  /* 0x000d780a01007387 */ /* 0x000fe80000100a00 */
[----:B------:R5:W-:Y:S04]  /*1bc00*/  STL.64 [R1+0xd70], R8 ;  /* 0x000d700801007387 */ /* 0x000be80000100a00 */
[----:B------:R-:W-:Y:S04]  /*1bc10*/  STL.64 [R1+0xd88], R14 ;  /* 0x000d880e01007387 */ /* 0x000fe80000100a00 */
[----:B------:R1:W-:Y:S04]  /*1bc20*/  STL.64 [R1+0xd80], R12 ;  /* 0x000d800c01007387 */ /* 0x0003e80000100a00 */
[----:B------:R-:W-:Y:S04]  /*1bc30*/  STL.64 [R1+0xd98], R18 ;  /* 0x000d981201007387 */ /* 0x000fe80000100a00 */
[----:B------:R2:W-:Y:S04]  /*1bc40*/  STL.64 [R1+0xd90], R16 ;  /* 0x000d901001007387 */ /* 0x0005e80000100a00 */
[----:B------:R-:W-:Y:S04]  /*1bc50*/  STL.64 [R1+0xda8], R22 ;  /* 0x000da81601007387 */ /* 0x000fe80000100a00 */
[----:B------:R2:W-:Y:S01]  /*1bc60*/  STL.64 [R1+0xda0], R20 ;  /* 0x000da01401007387 */ /* 0x0005e20000100a00 */
[----:B-1----:R-:W-:-:S03]  /*1bc70*/  IMAD.MOV.U32 R236, RZ, RZ, R40 ;  /* 0x000000ffffec7224 */ /* 0x002fc600078e0028 */
[----:B------:R-:W-:Y:S04]  /*1bc80*/  STL.64 [R1+0xdb8], R26 ;  /* 0x000db81a01007387 */ /* 0x000fe80000100a00 */
[----:B------:R-:W-:Y:S04]  /*1bc90*/  STL.64 [R1+0xdb0], R24 ;  /* 0x000db01801007387 */ /* 0x000fe80000100a00 */
[----:B------:R-:W-:Y:S01]  /*1bca0*/  STL.64 [R1+0xdc8], R30 ;  /* 0x000dc81e01007387 */ /* 0x000fe20000100a00 */
[----:B------:R-:W-:-:S03]  /*1bcb0*/  IMAD.MOV.U32 R237, RZ, RZ, R41 ;  /* 0x000000ffffed7224 */ /* 0x000fc600078e0029 */
[----:B------:R-:W-:Y:S01]  /*1bcc0*/  STL.64 [R1+0xdc0], R28 ;  /* 0x000dc01c01007387 */ /* 0x000fe20000100a00 */
[----:B------:R-:W-:-:S03]  /*1bcd0*/  MOV R238, R42 ;  /* 0x0000002a00ee7202 */ /* 0x000fc60000000f00 */
[----:B------:R-:W3:Y:S01]  /*1bce0*/  LDL.LU R40, [R1+0xe64] ;  /* 0x000e640001287983 */ /* 0x000ee20000300800 */
[----:B------:R-:W-:Y:S01]  /*1bcf0*/  IMAD.MOV.U32 R239, RZ, RZ, R43 ;  /* 0x000000ffffef7224 */ /* 0x000fe200078e002b */
[----:B--2---:R-:W-:Y:S01]  /*1bd00*/  MOV R233, R61 ;  /* 0x0000003d00e97202 */ /* 0x004fe20000000f00 */
[----:B------:R-:W-:Y:S02]  /*1bd10*/  IMAD.MOV.U32 R232, RZ, RZ, R60 ;  /* 0x000000ffffe87224 */ /* 0x000fe400078e003c */
[----:B------:R-:W-:Y:S01]  /*1bd20*/  IMAD.MOV.U32 R234, RZ, RZ, R62 ;  /* 0x000000ffffea7224 */ /* 0x000fe200078e003e */
[----:B----4-:R-:W-:Y:S01]  /*1bd30*/  MOV R228, R64 ;  /* 0x0000004000e47202 */ /* 0x010fe20000000f00 */
[----:B------:R-:W-:Y:S02]  /*1bd40*/  IMAD.MOV.U32 R235, RZ, RZ, R63 ;  /* 0x000000ffffeb7224 */ /* 0x000fe400078e003f */
[----:B------:R-:W-:Y:S01]  /*1bd50*/  IMAD.MOV.U32 R229, RZ, RZ, R65 ;  /* 0x000000ffffe57224 */ /* 0x000fe200078e0041 */
[----:B------:R-:W-:Y:S01]  /*1bd60*/  MOV R231, R67 ;  /* 0x0000004300e77202 */ /* 0x000fe20000000f00 */
[----:B------:R-:W-:Y:S01]  /*1bd70*/  IMAD.MOV.U32 R230, RZ, RZ, R66 ;  /* 0x000000ffffe67224 */ /* 0x000fe200078e0042 */
[----:B-----5:R-:W-:Y:S01]  /*1bd80*/  MOV R9, R53 ;  /* 0x0000003500097202 */ /* 0x020fe20000000f00 */
[----:B------:R-:W-:-:S02]  /*1bd90*/  IMAD.MOV.U32 R8, RZ, RZ, R52 ;  /* 0x000000ffff087224 */ /* 0x000fc400078e0034 */
[----:B------:R-:W-:Y:S01]  /*1bda0*/  IMAD.MOV.U32 R10, RZ, RZ, R54 ;  /* 0x000000ffff0a7224 */ /* 0x000fe200078e0036 */
[----:B------:R-:W-:Y:S01]  /*1bdb0*/  MOV R12, R56 ;  /* 0x00000038000c7202 */ /* 0x000fe20000000f00 */
[----:B------:R-:W-:Y:S02]  /*1bdc0*/  IMAD.MOV.U32 R11, RZ, RZ, R55 ;  /* 0x000000ffff0b7224 */ /* 0x000fe400078e0037 */
[----:B------:R-:W-:Y:S01]  /*1bdd0*/  IMAD.MOV.U32 R13, RZ, RZ, R57 ;  /* 0x000000ffff0d7224 */ /* 0x000fe200078e0039 */
[----:B------:R-:W-:Y:S01]  /*1bde0*/  MOV R15, R59 ;  /* 0x0000003b000f7202 */ /* 0x000fe20000000f00 */
[----:B------:R-:W-:Y:S02]  /*1bdf0*/  IMAD.MOV.U32 R14, RZ, RZ, R58 ;  /* 0x000000ffff0e7224 */ /* 0x000fe400078e003a */
[----:B------:R-:W-:Y:S01]  /*1be00*/  IMAD.MOV.U32 R16, RZ, RZ, R90 ;  /* 0x000000ffff107224 */ /* 0x000fe200078e005a */
[----:B------:R-:W-:Y:S01]  /*1be10*/  HMMA.1688.F32.TF32 R4, R84, R96, R176 ;  /* 0x000000605404723c */ /* 0x000fe200000810b0 */
[----:B------:R-:W-:Y:S11]  /*1be20*/  IMAD.MOV.U32 R17, RZ, RZ, R91 ;  /* 0x000000ffff117224 */ /* 0x000ff600078e005b */
[----:B------:R-:W-:Y:S11]  /*1be30*/  @!UPT UIADD3 URZ, URZ, URZ, URZ ;  /* 0x0000003f3f3ff290 */ /* 0x000ff6000fffe03f */
[----:B------:R1:W-:Y:S04]  /*1be40*/  STL.64 [R1+0x1f0], R4 ;  /* 0x0001f00401007387 */ /* 0x0003e80000100a00 */
[----:B------:R2:W-:Y:S04]  /*1be50*/  STL.64 [R1+0x1f8], R6 ;  /* 0x0001f80601007387 */ /* 0x0005e80000100a00 */
        /* <DEDUP_REMOVED lines=19> */
[----:B------:R-:W-:-:S03]  /*1bf90*/  IMAD.MOV.U32 R19, RZ, RZ, R95 ;  /* 0x000000ffff137224 */ /* 0x000fc600078e005f */
[----:B------:R-:W5:Y:S01]  /*1bfa0*/  LDL.LU R59, [R1+0xe18] ;  /* 0x000e1800013b7983 */ /* 0x000f620000300800 */
[----:B------:R-:W-:-:S03]  /*1bfb0*/  IMAD.MOV.U32 R20, RZ, RZ, R114 ;  /* 0x000000ffff147224 */ /* 0x000fc600078e0072 */
[----:B------:R-:W5:Y:S01]  /*1bfc0*/  LDL.LU R90, [R1+0xe14] ;  /* 0x000e1400015a7983 */ /* 0x000f620000300800 */
[----:B------:R-:W-:-:S03]  /*1bfd0*/  MOV R21, R115 ;  /* 0x0000007300157202 */ /* 0x000fc60000000f00 */
[----:B------:R-:W5:Y:S01]  /*1bfe0*/  LDL.LU R91, [R1+0xe10] ;  /* 0x000e1000015b7983 */ /* 0x000f620000300800 */
[----:B------:R-:W-:-:S03]  /*1bff0*/  IMAD.MOV.U32 R22, RZ, RZ, R118 ;  /* 0x000000ffff167224 */ /* 0x000fc600078e0076 */
        /* <DEDUP_REMOVED lines=8> */
[----:B------:R-:W5:Y:S01]  /*1c080*/  LDL.LU R107, [R1+0xdf0] ;  /* 0x000df000016b7983 */ /* 0x000f620000300800 */
[----:B------:R-:W-:-:S03]  /*1c090*/  IMAD.MOV.U32 R124, RZ, RZ, R98 ;  /* 0x000000ffff7c7224 */ /* 0x000fc600078e0062 */
[----:B------:R-:W5:Y:S01]  /*1c0a0*/  LDL.LU R110, [R1+0xdec] ;  /* 0x000dec00016e7983 */ /* 0x000f620000300800 */
[----:B------:R-:W-:Y:S01]  /*1c0b0*/  IMAD.MOV.U32 R125, RZ, RZ, R99 ;  /* 0x000000ffff7d7224 */ /* 0x000fe200078e0063 */
[----:B------:R-:W-:Y:S02]  /*1c0c0*/  MOV R126, R102 ;  /* 0x00000066007e7202 */ /* 0x000fe40000000f00 */
[----:B------:R-:W5:Y:S01]  /*1c0d0*/  LDL.LU R111, [R1+0xde8] ;  /* 0x000de800016f7983 */ /* 0x000f620000300800 */
[----:B------:R-:W-:-:S03]  /*1c0e0*/  IMAD.MOV.U32 R127, RZ, RZ, R103 ;  /* 0x000000ffff7f7224 */ /* 0x000fc600078e0067 */
[----:B------:R-:W5:Y:S04]  /*1c0f0*/  LDL.LU R98, [R1+0xde4] ;  /* 0x000de40001627983 */ /* 0x000f680000300800 */
[----:B------:R-:W5:Y:S04]  /*1c100*/  LDL.LU R99, [R1+0xde0] ;  /* 0x000de00001637983 */ /* 0x000f680000300800 */
[----:B------:R-:W5:Y:S04]  /*1c110*/  LDL.LU R102, [R1+0xddc] ;  /* 0x000ddc0001667983 */ /* 0x000f680000300800 */
[----:B------:R-:W5:Y:S01]  /*1c120*/  LDL.LU R103, [R1+0xdd8] ;  /* 0x000dd80001677983 */ /* 0x000f620000300800 */
[C---:B------:R-:W-:Y:S03]  /*1c130*/  HMMA.1688.F32.TF32 R164, R120.reuse, R92, R80 ;  /* 0x0000005c78a4723c */ /* 0x040fe60000081050 */
[----:B------:R-:W-:Y:S04]  /*1c140*/  LDS R80, [R2+0x1c100] ;  /* 0x01c1000002507984 */ /* 0x000fe80000000800 */
[----:B------:R-:W-:Y:S04]  /*1c150*/  LDS R82, [R2+0x1e100] ;  /* 0x01e1000002527984 */ /* 0x000fe80000000800 */
[----:B------:R-:W-:Y:S04]  /*1c160*/  LDS R81, [R3+0x1c100] ;  /* 0x01c1000003517984 */ /* 0x000fe80000000800 */
[----:B------:R-:W1:Y:S01]  /*1c170*/  LDS R83, [R3+0x1e100] ;  /* 0x01e1000003537984 */ /* 0x000e620000000800 */
        /* <DEDUP_REMOVED lines=8> */
[----:B------:R-:W-:Y:S01]  /*1c200*/  HMMA.1688.F32.TF32 R172, R84, R100, R172 ;  /* 0x0000006454ac723c */ /* 0x000fe200000810ac */
[----:B-1----:R-:W-:Y:S01]  /*1c210*/  IMAD.MOV.U32 R4, RZ, RZ, R243 ;  /* 0x000000ffff047224 */ /* 0x002fe200078e00f3 */
[----:B--2---:R-:W-:Y:S01]  /*1c220*/  MOV R6, R241 ;  /* 0x000000f100067202 */ /* 0x004fe20000000f00 */
[----:B------:R-:W-:-:S02]  /*1c230*/  IMAD.MOV.U32 R5, RZ, RZ, R242 ;  /* 0x000000ffff057224 */ /* 0x000fc400078e00f2 */
[----:B------:R-:W-:-:S03]  /*1c240*/  IMAD.MOV.U32 R7, RZ, RZ, R240 ;  /* 0x000000ffff077224 */ /* 0x000fc600078e00f0 */
[C---:B----4-:R-:W-:Y:S08]  /*1c250*/  HMMA.1688.F32.TF32 R24, R84.reuse, R112, R60 ;  /* 0x000000705418723c */ /* 0x050ff0000008103c */
[C---:B---3--:R-:W-:Y:S01]  /*1c260*/  HMMA.1688.F32.TF32 R60, R84.reuse, R92, R40 ;  /* 0x0000005c543c723c */ /* 0x048fe20000081028 */
[----:B------:R-:W-:Y:S04]  /*1c270*/  LDS R40, [R2+0x1c300] ;  /* 0x01c3000002287984 */ /* 0x000fe80000000800 */
[----:B------:R-:W-:Y:S03]  /*1c280*/  LDS R42, [R2+0x1e300] ;  /* 0x01e30000022a7984 */ /* 0x000fe60000000800 */
[----:B-----5:R-:W-:Y:S01]  /*1c290*/  HMMA.1688.F32.TF32 R64, R84, R116, R64 ;  /* 0x000000745440723c */ /* 0x020fe20000081040 */
[----:B------:R-:W-:Y:S04]  /*1c2a0*/  LDS R41, [R3+0x1c300] ;  /* 0x01c3000003297984 */ /* 0x000fe80000000800 */
[----:B------:R-:W-:Y:S03]  /*1c2b0*/  LDS R43, [R3+0x1e300] ;  /* 0x01e30000032b7984 */ /* 0x000fe60000000800 */
[----:B------:R-:W-:Y:S01]  /*1c2c0*/  IMAD.MOV.U32 R101, RZ, RZ, R24 ;  /* 0x000000ffff657224 */ /* 0x000fe200078e0018 */
[----:B------:R-:W-:Y:S01]  /*1c2d0*/  MOV R100, R25 ;  /* 0x0000001900647202 */ /* 0x000fe20000000f00 */
[----:B------:R-:W-:-:S02]  /*1c2e0*/  IMAD.MOV.U32 R97, RZ, RZ, R26 ;  /* 0x000000ffff617224 */ /* 0x000fc400078e001a */
[----:B------:R-:W-:Y:S02]  /*1c2f0*/  IMAD.MOV.U32 R96, RZ, RZ, R27 ;  /* 0x000000ffff607224 */ /* 0x000fe400078e001b */
[C---:B------:R-:W-:Y:S08]  /*1c300*/  HMMA.1688.F32.TF32 R24, R84.reuse, R88, R156 ;  /* 0x000000585418723c */ /* 0x040ff0000008109c */
[C---:B------:R-:W-:Y:S08]  /*1c310*/  HMMA.1688.F32.TF32 R52, R84.reuse, R104, R52 ;  /* 0x000000685434723c */ /* 0x040ff00000081034 */
[----:B------:R-:W-:Y:S08]  /*1c320*/  HMMA.1688.F32.TF32 R56, R84, R108, R56 ;  /* 0x0000006c5438723c */ /* 0x000ff00000081038 */
[C---:B------:R-:W-:Y:S08]  /*1c330*/  HMMA.1688.F32.TF32 R196, R80.reuse, R114, R248 ;  /* 0x0000007250c4723c */ /* 0x040ff000000810f8 */
[----:B------:R-:W-:Y:S08]  /*1c340*/  HMMA.1688.F32.TF32 R204, R80, R118, R244 ;  /* 0x0000007650cc723c */ /* 0x000ff000000810f4 */
[----:B------:R-:W-:Y:S01]  /*1c350*/  HMMA.1688.F32.TF32 R180, R208, R106, R48 ;  /* 0x0000006ad0b4723c */ /* 0x000fe20000081030 */
[----:B------:R-:W2:Y:S04]  /*1c360*/  LDL.LU R48, [R1] ;  /* 0x0000000001307983 */ /* 0x000ea80000300800 */
[----:B------:R-:W2:Y:S04]  /*1c370*/  LDL.LU R49, [R1+0x4] ;  /* 0x0000040001317983 */ /* 0x000ea80000300800 */
[----:B------:R-:W2:Y:S04]  /*1c380*/  LDL.LU R50, [R1+0x8] ;  /* 0x0000080001327983 */ /* 0x000ea80000300800 */
[----:B------:R-:W2:Y:S04]  /*1c390*/  LDL.LU R51, [R1+0xc] ;  /* 0x00000c0001337983 */ /* 0x000ea80000300800 */
[----:B------:R-:W3:Y:S04]  /*1c3a0*/  LDL.LU R248, [R1+0x20] ;  /* 0x0000200001f87983 */ /* 0x000ee80000300800 */
[----:B------:R-:W3:Y:S01]  /*1c3b0*/  LDL.LU R249, [R1+0x24] ;  /* 0x0000240001f97983 */ /* 0x000ee20000300800 */
[----:B------:R-:W-:-:S03]  /*1c3c0*/  IMAD.MOV.U32 R246, RZ, RZ, R252 ;  /* 0x000000fffff67224 */ /* 0x000fc600078e00fc */
[----:B------:R-:W3:Y:S01]  /*1c3d0*/  LDL.LU R250, [R1+0x28] ;  /* 0x0000280001fa7983 */ /* 0x000ee20000300800 */
[----:B------:R-:W-:Y:S03]  /*1c3e0*/  HMMA.1688.F32.TF32 R184, R208, R118, R128 ;  /* 0x00000076d0b8723c */ /* 0x000fe60000081080 */
[----:B------:R-:W3:Y:S01]  /*1c3f0*/  LDL.LU R251, [R1+0x2c] ;  /* 0x00002c0001fb7983 */ /* 0x000ee20000300800 */
[----:B------:R-:W-:-:S03]  /*1c400*/  IMAD.MOV.U32 R247, RZ, RZ, R0 ;  /* 0x000000fffff77224 */ /* 0x000fc600078e0000 */
[----:B------:R-:W4:Y:S01]  /*1c410*/  LDL.LU R244, [R1+0x10] ;  /* 0x0000100001f47983 */ /* 0x000f220000300800 */
[C---:B------:R-:W-:Y:S03]  /*1c420*/  HMMA.1688.F32.TF32 R128, R120.reuse, R90, R236 ;  /* 0x0000005a7880723c */ /* 0x040fe600000810ec */
[----:B------:R-:W4:Y:S04]  /*1c430*/  LDL.LU R245, [R1+0x14] ;  /* 0x0000140001f57983 */ /* 0x000f280000300800 */
[----:B------:R-:W5:Y:S04]  /*1c440*/  LDL.LU R252, [R1+0xdd4] ;  /* 0x000dd40001fc7983 */ /* 0x000f680000300800 */
[----:B------:R-:W2:Y:S01]  /*1c450*/  LDL.LU R0, [R1+0xdd0] ;  /* 0x000dd00001007983 */ /* 0x000ea20000300800 */
[----:B------:R-:W-:Y:S03]  /*1c460*/  HMMA.1688.F32.TF32 R84, R120, R114, R228 ;  /* 0x000000727854723c */ /* 0x000fe600000810e4 */
[----:B------:R-:W2:Y:S04]  /*1c470*/  LDL.LU R236, [R1+0x60] ;  /* 0x0000600001ec7983 */ /* 0x000ea80000300800 */
[----:B------:R-:W2:Y:S04]  /*1c480*/  LDL.LU R237, [R1+0x64] ;  /* 0x0000640001ed7983 */ /* 0x000ea80000300800 */
[----:B------:R-:W2:Y:S01]  /*1c490*/  LDL.LU R238, [R1+0x68] ;  /* 0x0000680001ee7983 */ /* 0x000ea20000300800 */
[----:B------:R-:W-:Y:S03]  /*1c4a0*/  HMMA.1688.F32.TF32 R200, R208, R94, R136 ;  /* 0x0000005ed0c8723c */ /* 0x000fe60000081088 */
[----:B------:R-:W2:Y:S04]  /*1c4b0*/  LDL.LU R239, [R1+0x6c] ;  /* 0x00006c0001ef7983 */ /* 0x000ea80000300800 */
[----:B------:R-:W3:Y:S01]  /*1c4c0*/  LDL.LU R228, [R1+0xc0] ;  /* 0x0000c00001e47983 */ /* 0x000ee20000300800 */
[----:B------:R-:W-:Y:S03]  /*1c4d0*/  HMMA.1688.F32.TF32 R136, R120, R106, R8 ;  /* 0x0000006a7888723c */ /* 0x000fe60000081008 */
[----:B------:R-:W3:Y:S04]  /*1c4e0*/  LDL.LU R229, [R1+0xc4] ;  /* 0x0000c40001e57983 */ /* 0x000ee80000300800 */
[----:B------:R-:W3:Y:S01]  /*1c4f0*/  LDL.LU R230, [R1+0xc8] ;  /* 0x0000c80001e67983 */ /* 0x000ee20000300800 */
[----:B------:R-:W-:Y:S03]  /*1c500*/  HMMA.1688.F32.TF32 R240, R80, R102, R144 ;  /* 0x0000006650f0723c */ /* 0x000fe60000081090 */
[----:B------:R-:W3:Y:S04]  /*1c510*/  LDL.LU R231, [R1+0xcc] ;  /* 0x0000cc0001e77983 */ /* 0x000ee80000300800 */
[----:B------:R-:W4:Y:S01]  /*1c520*/  LDL.LU R8, [R1+0x120] ;  /* 0x0001200001087983 */ /* 0x000f220000300800 */
[----:B------:R-:W-:Y:S03]  /*1c530*/  HMMA.1688.F32.TF32 R144, R120, R98, R16 ;  /* 0x000000627890723c */ /* 0x000fe60000081010 */
[----:B------:R-:W4:Y:S04]  /*1c540*/  LDL.LU R9, [R1+0x124] ;  /* 0x0001240001097983 */ /* 0x000f280000300800 */
[----:B------:R-:W4:Y:S01]  /*1c550*/  LDL.LU R10, [R1+0x128] ;  /* 0x00012800010a7983 */ /* 0x000f220000300800 */
[C---:B------:R-:W-:Y:S03]  /*1c560*/  HMMA.1688.F32.TF32 R160, R208.reuse, R102, R160 ;  /* 0x00000066d0a0723c */ /* 0x040fe600000810a0 */
[----:B------:R-:W4:Y:S04]  /*1c570*/  LDL.LU R11, [R1+0x12c] ;  /* 0x00012c00010b7983 */ /* 0x000f280000300800 */
[----:B------:R-:W4:Y:S01]  /*1c580*/  LDL.LU R16, [R1+0x180] ;  /* 0x0001800001107983 */ /* 0x000f220000300800 */
[C---:B------:R-:W-:Y:S03]  /*1c590*/  HMMA.1688.F32.TF32 R156, R208.reuse, R98, R36 ;  /* 0x00000062d09c723c */ /* 0x040fe60000081024 */
[----:B------:R-:W4:Y:S04]  /*1c5a0*/  LDL.LU R17, [R1+0x184] ;  /* 0x0001840001117983 */ /* 0x000f280000300800 */
[----:B------:R-:W4:Y:S01]  /*1c5b0*/  LDL.LU R18, [R1+0x188] ;  /* 0x0001880001127983 */ /* 0x000f220000300800 */
[C---:B------:R-:W-:Y:S03]  /*1c5c0*/  HMMA.1688.F32.TF32 R176, R208.reuse, R110, R44 ;  /* 0x0000006ed0b0723c */ /* 0x040fe6000008102c */
[----:B------:R-:W4:Y:S05]  /*1c5d0*/  LDL.LU R19, [R1+0x18c] ;  /* 0x00018c0001137983 */ /* 0x000f2a0000300800 */
[----:B------:R-:W-:Y:S08]  /*1c5e0*/  HMMA.1688.F32.TF32 R192, R208, R114, R132 ;  /* 0x00000072d0c0723c */ /* 0x000ff00000081084 */
[C---:B------:R-:W-:Y:S08]  /*1c5f0*/  HMMA.1688.F32.TF32 R220, R80.reuse, R110, R152 ;  /* 0x0000006e50dc723c */ /* 0x040ff00000081098 */
[C---:B------:R-:W-:Y:S08]  /*1c600*/  HMMA.1688.F32.TF32 R216, R80.reuse, R98, R148 ;  /* 0x0000006250d8723c */ /* 0x040ff00000081094 */
[C---:B------:R-:W-:Y:S08]  /*1c610*/  HMMA.1688.F32.TF32 R212, R80.reuse, R106, R224 ;  /* 0x0000006a50d4723c */ /* 0x040ff000000810e0 */
[----:B------:R-:W-:Y:S01]  /*1c620*/  HMMA.1688.F32.TF32 R188, R80, R94, R188 ;  /* 0x0000005e50bc723c */ /* 0x000fe200000810bc */
[----:B------:R-:W-:Y:S01]  /*1c630*/  MOV R93, R24 ;  /* 0x00000018005d7202 */ /* 0x000fe20000000f00 */
[----:B------:R-:W-:Y:S01]  /*1c640*/  IMAD.MOV.U32 R92, RZ, RZ, R25 ;  /* 0x000000ffff5c7224 */ /* 0x000fe200078e0019 */
[----:B------:R-:W-:Y:S01]  /*1c650*/  MOV R88, R27 ;  /* 0x0000001b00587202 */ /* 0x000fe20000000f00 */
[----:B------:R-:W-:Y:S01]  /*1c660*/  IMAD.MOV.U32 R89, RZ, RZ, R26 ;  /* 0x000000ffff597224 */ /* 0x000fe200078e001a */
[----:B------:R-:W-:Y:S03]  /*1c670*/  LDS R44, [R2+0x1c400] ;  /* 0x01c40000022c7984 */ /* 0x000fe60000000800 */
[-C--:B------:R-:W-:Y:S01]  /*1c680*/  HMMA.1688.F32.TF32 R208, R208, R90.reuse, R140 ;  /* 0x0000005ad0d0723c */ /* 0x080fe2000008108c */
[----:B------:R-:W-:Y:S04]  /*1c690*/  LDS R46, [R2+0x1e400] ;  /* 0x01e40000022e7984 */ /* 0x000fe80000000800 */
[----:B------:R-:W-:Y:S03]  /*1c6a0*/  LDS R45, [R3+0x1c400] ;  /* 0x01c40000032d7984 */ /* 0x000fe60000000800 */
[----:B------:R-:W-:Y:S01]  /*1c6b0*/  HMMA.1688.F32.TF32 R152, R80, R90, R20 ;  /* 0x0000005a5098723c */ /* 0x000fe20000081014 */
[----:B------:R-:W2:Y:S04]  /*1c6c0*/  LDS R47, [R3+0x1e400] ;  /* 0x01e40000032f7984 */ /* 0x000ea80000000800 */
[----:B------:R-:W-:Y:S03]  /*1c6d0*/  LDS R36, [R2+0x1c500] ;  /* 0x01c5000002247984 */ /* 0x000fe60000000800 */
[C---:B------:R-:W-:Y:S01]  /*1c6e0*/  HMMA.1688.F32.TF32 R148, R120.reuse, R102, R124 ;  /* 0x000000667894723c */ /* 0x040fe2000008107c */
[----:B------:R-:W-:Y:S04]  /*1c6f0*/  LDS R38, [R2+0x1e500] ;  /* 0x01e5000002267984 */ /* 0x000fe80000000800 */
[----:B------:R-:W-:Y:S03]  /*1c700*/  LDS R37, [R3+0x1c500] ;  /* 0x01c5000003257984 */ /* 0x000fe60000000800 */
[C---:B------:R-:W-:Y:S01]  /*1c710*/  HMMA.1688.F32.TF32 R140, R120.reuse, R110, R12 ;  /* 0x0000006e788c723c */ /* 0x040fe2000008100c */
[----:B------:R-:W1:Y:S04]  /*1c720*/  LDS R39, [R3+0x1e500] ;  /* 0x01e5000003277984 */ /* 0x000e680000000800 */
[----:B------:R-:W-:Y:S03]  /*1c730*/  LDS R224, [R2+0x1c600] ;  /* 0x01c6000002e07984 */ /* 0x000fe60000000800 */
[C---:B------:R-:W-:Y:S01]  /*1c740*/  HMMA.1688.F32.TF32 R80, R120.reuse, R118, R4 ;  /* 0x000000767850723c */ /* 0x040fe20000081004 */
[----:B------:R-:W-:Y:S04]  /*1c750*/  LDS R226, [R2+0x1e600] ;  /* 0x01e6000002e27984 */ /* 0x000fe80000000800 */
[----:B------:R-:W-:Y:S03]  /*1c760*/  LDS R225, [R3+0x1c600] ;  /* 0x01c6000003e17984 */ /* 0x000fe60000000800 */
[----:B------:R-:W-:Y:S01]  /*1c770*/  HMMA.1688.F32.TF32 R132, R120, R94, R232 ;  /* 0x0000005e7884723c */ /* 0x000fe200000810e8 */
        /* <DEDUP_REMOVED lines=32> */
[----:B------:R-:W1:Y:S01]  /*1c980*/  LDS R227, [R3+0x1e600] ;  /* 0x01e6000003e37984 */ /* 0x000e620000000800 */
[C---:B--2---:R-:W-:Y:S08]  /*1c990*/  HMMA.1688.F32.TF32 R236, R44.reuse, R106, R236 ;  /* 0x0000006a2cec723c */ /* 0x044ff000000810ec */
[----:B---3--:R-:W-:Y:S08]  /*1c9a0*/  HMMA.1688.F32.TF32 R228, R44, R98, R228 ;  /* 0x000000622ce4723c */ /* 0x008ff000000810e4 */
[C---:B----4-:R-:W-:Y:S08]  /*1c9b0*/  HMMA.1688.F32.TF32 R16, R40.reuse, R114, R16 ;  /* 0x000000722810723c */ /* 0x050ff00000081010 */
[C---:B-----5:R-:W-:Y:S08]  /*1c9c0*/  HMMA.1688.F32.TF32 R120, R40.reuse, R118, R120 ;  /* 0x000000762878723c */ /* 0x060ff00000081078 */
[C---:B------:R-:W-:Y:S08]  /*1c9d0*/  HMMA.1688.F32.TF32 R24, R40.reuse, R98, R24 ;  /* 0x000000622818723c */ /* 0x040ff00000081018 */
[C---:B------:R-:W-:Y:S08]  /*1c9e0*/  HMMA.1688.F32.TF32 R28, R40.reuse, R102, R28 ;  /* 0x00000066281c723c */ /* 0x040ff0000008101c */
[C---:B------:R-:W-:Y:S08]  /*1c9f0*/  HMMA.1688.F32.TF32 R20, R40.reuse, R110, R20 ;  /* 0x0000006e2814723c */ /* 0x040ff00000081014 */
[C---:B------:R-:W-:Y:S07]  /*1ca00*/  HMMA.1688.F32.TF32 R124, R40.reuse, R106, R124 ;  /* 0x0000006a287c723c */ /* 0x040fee000008107c */
[----:B------:R-:W-:Y:S01]  /*1ca10*/  STL.64 [R1+0x270], R28 ;  /* 0x0002701c01007387 */ /* 0x000fe20000100a00 */
[C---:B------:R-:W-:Y:S03]  /*1ca20*/  HMMA.1688.F32.TF32 R12, R40.reuse, R94, R12 ;  /* 0x0000005e280c723c */ /* 0x040fe6000008100c */
[----:B------:R2:W-:Y:S05]  /*1ca30*/  STL.64 [R1+0x278], R30 ;  /* 0x0002781e01007387 */ /* 0x0005ea0000100a00 */
[----:B------:R-:W-:Y:S01]  /*1ca40*/  HMMA.1688.F32.TF32 R40, R40, R90, R8 ;  /* 0x0000005a2828723c */ /* 0x000fe20000081008 */
[----:B--2---:R-:W2:Y:S04]  /*1ca50*/  LDL.LU.64 R30, [R1+0xdc8] ;  /* 0x000dc800011e7983 */ /* 0x004ea80000300a00 */
[----:B------:R-:W2:Y:S04]  /*1ca60*/  LDL.LU.64 R28, [R1+0xdc0] ;  /* 0x000dc000011c7983 */ /* 0x000ea80000300a00 */
[----:B------:R-:W-:Y:S04]  /*1ca70*/  STL.64 [R1+0x260], R24 ;  /* 0x0002601801007387 */ /* 0x000fe80000100a00 */
[----:B------:R3:W-:Y:S01]  /*1ca80*/  STL.64 [R1+0x268], R26 ;  /* 0x0002681a01007387 */ /* 0x0007e20000100a00 */
[C---:B------:R-:W-:Y:S03]  /*1ca90*/  HMMA.1688.F32.TF32 R4, R44.reuse, R102, R4 ;  /* 0x000000662c04723c */ /* 0x040fe60000081004 */
[----:B---3--:R-:W3:Y:S04]  /*1caa0*/  LDL.LU.64 R26, [R1+0xdb8] ;  /* 0x000db800011a7983 */ /* 0x008ee80000300a00 */
[----:B------:R-:W3:Y:S04]  /*1cab0*/  LDL.LU.64 R24, [R1+0xdb0] ;  /* 0x000db00001187983 */ /* 0x000ee80000300a00 */
[----:B------:R-:W-:Y:S04]  /*1cac0*/  STL.64 [R1+0x250], R20 ;  /* 0x0002501401007387 */ /* 0x000fe80000100a00 */
[----:B------:R4:W-:Y:S04]  /*1cad0*/  STL.64 [R1+0x258], R22 ;  /* 0x0002581601007387 */ /* 0x0009e80000100a00 */
[----:B----4-:R-:W4:Y:S04]  /*1cae0*/  LDL.LU.64 R22, [R1+0xda8] ;  /* 0x000da80001167983 */ /* 0x010f280000300a00 */
[----:B------:R-:W4:Y:S04]  /*1caf0*/  LDL.LU.64 R20, [R1+0xda0] ;  /* 0x000da00001147983 */ /* 0x000f280000300a00 */
[----:B------:R-:W-:Y:S04]  /*1cb00*/  STL.64 [R1+0x230], R16 ;  /* 0x0002301001007387 */ /* 0x000fe80000100a00 */
[----:B------:R5:W-:Y:S01]  /*1cb10*/  STL.64 [R1+0x238], R18 ;  /* 0x0002381201007387 */ /* 0x000be20000100a00 */
[----:B------:R-:W-:Y:S03]  /*1cb20*/  HMMA.1688.F32.TF32 R232, R44, R110, R232 ;  /* 0x0000006e2ce8723c */ /* 0x000fe600000810e8 */
[----:B-----5:R-:W5:Y:S04]  /*1cb30*/  LDL.LU.64 R18, [R1+0xd98] ;  /* 0x000d980001127983 */ /* 0x020f680000300a00 */
[----:B------:R-:W5:Y:S04]  /*1cb40*/  LDL.LU.64 R16, [R1+0xd90] ;  /* 0x000d900001107983 */ /* 0x000f680000300a00 */
[----:B------:R-:W-:Y:S04]  /*1cb50*/  STL.64 [R1+0x240], R12 ;  /* 0x0002400c01007387 */ /* 0x000fe80000100a00 */
[----:B------:R1:W-:Y:S04]  /*1cb60*/  STL.64 [R1+0x248], R14 ;  /* 0x0002480e01007387 */ /* 0x0003e80000100a00 */
[----:B-1----:R-:W2:Y:S04]  /*1cb70*/  LDL.LU.64 R14, [R1+0xd88] ;  /* 0x000d8800010e7983 */ /* 0x002ea80000300a00 */
[----:B------:R-:W2:Y:S04]  /*1cb80*/  LDL.LU.64 R12, [R1+0xd80] ;  /* 0x000d8000010c7983 */ /* 0x000ea80000300a00 */
[----:B------:R-:W2:Y:S04]  /*1cb90*/  LDL.LU.64 R10, [R1+0xd78] ;  /* 0x000d7800010a7983 */ /* 0x000ea80000300a00 */
[----:B------:R-:W2:Y:S04]  /*1cba0*/  LDL.LU.64 R8, [R1+0xd70] ;  /* 0x000d700001087983 */ /* 0x000ea80000300a00 */
[----:B------:R1:W-:Y:S04]  /*1cbb0*/  STL.64 [R1+0x1e0], R40 ;  /* 0x0001e02801007387 */ /* 0x0003e80000100a00 */
[----:B------:R1:W-:Y:S04]  /*1cbc0*/  STL.64 [R1+0x1e8], R42 ;  /* 0x0001e82a01007387 */ /* 0x0003e80000100a00 */
[----:B-1----:R-:W2:Y:S04]  /*1cbd0*/  LDL.LU R40, [R1+0x30] ;  /* 0x0000300001287983 */ /* 0x002ea80000300800 */
[----:B------:R-:W2:Y:S01]  /*1cbe0*/  LDL.LU R41, [R1+0x34] ;  /* 0x0000340001297983 */ /* 0x000ea20000300800 */
[----:B------:R-:W-:-:S03]  /*1cbf0*/  MOV R42, R0 ;  /* 0x00000000002a7202 */ /* 0x000fc60000000f00 */
[----:B------:R-:W3:Y:S04]  /*1cc00*/  LDL.LU R0, [R1+0xd68] ;  /* 0x000d680001007983 */ /* 0x000ee80000300800 */
        /* <DEDUP_REMOVED lines=14> */
[----:B-1----:R-:W4:Y:S04]  /*1ccf0*/  LDL.LU.64 R238, [R1+0xd30] ;  /* 0x000d300001ee7983 */ /* 0x002f280000300a00 */
[----:B------:R-:W4:Y:S01]  /*1cd00*/  LDL.LU.64 R236, [R1+0xd28] ;  /* 0x000d280001ec7983 */ /* 0x000f220000300a00 */
[----:B------:R-:W-:Y:S01]  /*1cd10*/  IMAD.MOV.U32 R43, RZ, RZ, R252 ;  /* 0x000000ffff2b7224 */ /* 0x000fe200078e00fc */
[C---:B------:R-:W-:Y:S08]  /*1cd20*/  HMMA.1688.F32.TF32 R248, R44.reuse, R114, R248 ;  /* 0x000000722cf8723c */ /* 0x040ff000000810f8 */
[C---:B------:R-:W-:Y:S08]  /*1cd30*/  HMMA.1688.F32.TF32 R48, R44.reuse, R90, R48 ;  /* 0x0000005a2c30723c */ /* 0x040ff00000081030 */
[C---:B--2---:R-:W-:Y:S11]  /*1cd40*/  HMMA.1688.F32.TF32 R40, R44.reuse, R118, R40 ;  /* 0x000000762c28723c */ /* 0x044ff60000081028 */
[----:B------:R-:W-:Y:S11]  /*1cd50*/  @!UPT UIADD3 URZ, URZ, URZ, URZ ;  /* 0x0000003f3f3ff290 */ /* 0x000ff6000fffe03f */
[----:B------:R-:W-:Y:S01]  /*1cd60*/  @!UPT UIADD3 URZ, URZ, URZ, URZ ;  /* 0x0000003f3f3ff290 */ /* 0x000fe2000fffe03f */
[----:B------:R-:W-:Y:S04]  /*1cd70*/  STL.64 [R1+0x190], R40 ;  /* 0x0001902801007387 */ /* 0x000fe80000100a00 */
[----:B------:R1:W-:Y:S02]  /*1cd80*/  STL.64 [R1+0x198], R42 ;  /* 0x0001982a01007387 */ /* 0x0003e40000100a00 */
[----:B-1----:R-:W-:Y:S02]  /*1cd90*/  HMMA.1688.F32.TF32 R40, R44, R94, R244 ;  /* 0x0000005e2c28723c */ /* 0x002fe400000810f4 */
[----:B------:R-:W-:Y:S04]  /*1cda0*/  STL.64 [R1+0x180], R248 ;  /* 0x000180f801007387 */ /* 0x000fe80000100a00 */
[----:B------:R-:W-:Y:S02]  /*1cdb0*/  STL.64 [R1+0x188], R250 ;  /* 0x000188fa01007387 */ /* 0x000fe40000100a00 */
[C---:B------:R-:W-:Y:S02]  /*1cdc0*/  HMMA.1688.F32.TF32 R12, R36.reuse, R114, R12 ;  /* 0x00000072240c723c */ /* 0x040fe4000008100c */
[----:B------:R-:W-:Y:S04]  /*1cdd0*/  LDS R251, [R3+0x1e700] ;  /* 0x01e7000003fb7984 */ /* 0x000fe80000000800 */
[----:B------:R-:W-:Y:S04]  /*1cde0*/  LDS R249, [R3+0x1c700] ;  /* 0x01c7000003f97984 */ /* 0x000fe80000000800 */
[----:B------:R-:W-:Y:S04]  /*1cdf0*/  LDS R250, [R2+0x1e700] ;  /* 0x01e7000002fa7984 */ /* 0x000fe80000000800 */
[----:B------:R-:W1:Y:S04]  /*1ce00*/  LDS R248, [R2+0x1c700] ;  /* 0x01c7000002f87984 */ /* 0x000e680000000800 */
[----:B------:R2:W-:Y:S04]  /*1ce10*/  STL.64 [R1+0x170], R40 ;  /* 0x0001702801007387 */ /* 0x0005e80000100a00 */
[----:B------:R-:W-:Y:S04]  /*1ce20*/  STL.64 [R1+0x178], R42 ;  /* 0x0001782a01007387 */ /* 0x000fe80000100a00 */
[----:B--2---:R-:W2:Y:S01]  /*1ce30*/  LDL.LU R40, [R1+0x3d8] ;  /* 0x0003d80001287983 */ /* 0x004ea20000300800 */
[C---:B---3--:R-:W-:Y:S08]  /*1ce40*/  HMMA.1688.F32.TF32 R232, R36.reuse, R98, R232 ;  /* 0x0000006224e8723c */ /* 0x048ff000000810e8 */
[C---:B----4-:R-:W-:Y:S01]  /*1ce50*/  HMMA.1688.F32.TF32 R44, R36.reuse, R102, R236 ;  /* 0x00000066242c723c */ /* 0x050fe200000810ec */
[----:B------:R-:W-:Y:S04]  /*1ce60*/  STL.64 [R1+0x150], R48 ;  /* 0x0001503001007387 */ /* 0x000fe80000100a00 */
[----:B------:R3:W-:Y:S03]  /*1ce70*/  STL.64 [R1+0x158], R50 ;  /* 0x0001583201007387 */ /* 0x0007e60000100a00 */
[C---:B---3--:R-:W-:Y:S11]  /*1ce80*/  HMMA.1688.F32.TF32 R48, R36.reuse, R110, R228 ;  /* 0x0000006e2430723c */ /* 0x048ff600000810e4 */
[----:B------:R-:W-:Y:S04]  /*1ce90*/  @!UPT UIADD3 URZ, URZ, URZ, URZ ;  /* 0x0000003f3f3ff290 */ /* 0x000fe8000fffe03f */
[----:B------:R-:W-:Y:S04]  /*1cea0*/  STL.64 [R1+0x130], R44 ;  /* 0x0001302c01007387 */ /* 0x000fe80000100a00 */
[----:B------:R3:W-:Y:S02]  /*1ceb0*/  STL.64 [R1+0x138], R46 ;  /* 0x0001382e01007387 */ /* 0x0007e40000100a00 */
[C---:B---3--:R-:W-:Y:S08]  /*1cec0*/  HMMA.1688.F32.TF32 R44, R36.reuse, R106, R4 ;  /* 0x0000006a242c723c */ /* 0x048ff00000081004 */
[C---:B------:R-:W-:Y:S08]  /*1ced0*/  HMMA.1688.F32.TF32 R4, R36.reuse, R118, R8 ;  /* 0x000000762404723c */ /* 0x040ff00000081008 */
[C---:B-----5:R-:W-:Y:S01]  /*1cee0*/  HMMA.1688.F32.TF32 R8, R36.reuse, R94, R16 ;  /* 0x0000005e2408723c */ /* 0x060fe20000081010 */
        /* <DEDUP_REMOVED lines=9> */
[----:B------:R4:W-:Y:S01]  /*1cf80*/  STL.64 [R1+0xd8], R14 ;  /* 0x0000d80e01007387 */ /* 0x0009e20000100a00 */
[----:B---3--:R-:W-:Y:S03]  /*1cf90*/  HMMA.1688.F32.TF32 R4, R36, R90, R20 ;  /* 0x0000005a2404723c */ /* 0x008fe60000081014 */
[----:B------:R-:W-:Y:S04]  /*1cfa0*/  STL.64 [R1+0xc0], R8 ;  /* 0x0000c00801007387 */ /* 0x000fe80000100a00 */
[----:B------:R3:W-:Y:S01]  /*1cfb0*/  STL.64 [R1+0xc8], R10 ;  /* 0x0000c80a01007387 */ /* 0x0007e20000100a00 */
[C---:B----4-:R-:W-:Y:S08]  /*1cfc0*/  HMMA.1688.F32.TF32 R12, R224.reuse, R102, R24 ;  /* 0x00000066e00c723c */ /* 0x050ff00000081018 */
[C---:B---3--:R-:W-:Y:S07]  /*1cfd0*/  HMMA.1688.F32.TF32 R8, R224.reuse, R98, R28 ;  /* 0x00000062e008723c */ /* 0x048fee000008101c */
[----:B------:R-:W-:Y:S04]  /*1cfe0*/  STL.64 [R1+0xb0], R4 ;  /* 0x0000b00401007387 */ /* 0x000fe80000100a00 */
[----:B------:R3:W-:Y:S04]  /*1cff0*/  STL.64 [R1+0xb8], R6 ;  /* 0x0000b80601007387 */ /* 0x0007e80000100a00 */
[----:B---3--:R-:W3:Y:S04]  /*1d000*/  LDL.LU R6, [R1+0xcbc] ;  /* 0x000cbc0001067983 */ /* 0x008ee80000300800 */
[----:B------:R-:W-:Y:S04]  /*1d010*/  STL.64 [R1+0xa0], R12 ;  /* 0x0000a00c01007387 */ /* 0x000fe80000100a00 */
[----:B------:R4:W-:Y:S04]  /*1d020*/  STL.64 [R1+0xa8], R14 ;  /* 0x0000a80e01007387 */ /* 0x0009e80000100a00 */
[----:B------:R-:W-:Y:S04]  /*1d030*/  STL.64 [R1+0x90], R8 ;  /* 0x0000900801007387 */ /* 0x000fe80000100a00 */
[----:B------:R5:W-:Y:S04]  /*1d040*/  STL.64 [R1+0x98], R10 ;  /* 0x0000980a01007387 */ /* 0x000be80000100a00 */
[----:B------:R-:W2:Y:S01]  /*1d050*/  LDL.LU R7, [R1+0xcb8] ;  /* 0x000cb80001077983 */ /* 0x000ea20000300800 */
[C---:B----4-:R-:W-:Y:S08]  /*1d060*/  HMMA.1688.F32.TF32 R12, R224.reuse, R110, R32 ;  /* 0x0000006ee00c723c */ /* 0x050ff00000081020 */
[----:B-----5:R-:W-:Y:S11]  /*1d070*/  HMMA.1688.F32.TF32 R8, R224, R106, R68 ;  /* 0x0000006ae008723c */ /* 0x020ff60000081044 */
[----:B------:R-:W-:Y:S04]  /*1d080*/  @!UPT UIADD3 URZ, URZ, URZ, URZ ;  /* 0x0000003f3f3ff290 */ /* 0x000fe8000fffe03f */
[----:B------:R4:W-:Y:S04]  /*1d090*/  STL.64 [R1+0x80], R12 ;  /* 0x0000800c01007387 */ /* 0x0009e80000100a00 */
[----:B------:R-:W-:Y:S04]  /*1d0a0*/  STL.64 [R1+0x88], R14 ;  /* 0x0000880e01007387 */ /* 0x000fe80000100a00 */
[----:B------:R-:W-:Y:S04]  /*1d0b0*/  STL.64 [R1+0x60], R8 ;  /* 0x0000600801007387 */ /* 0x000fe80000100a00 */
[----:B------:R5:W-:Y:S04]  /*1d0c0*/  STL.64 [R1+0x68], R10 ;  /* 0x0000680a01007387 */ /* 0x000be80000100a00 */
[----:B----4-:R-:W4:Y:S04]  /*1d0d0*/  LDL.LU R13, [R1+0xcc0] ;  /* 0x000cc000010d7983 */ /* 0x010f280000300800 */
[----:B------:R-:W4:Y:S04]  /*1d0e0*/  LDL.LU R12, [R1+0xcc4] ;  /* 0x000cc400010c7983 */ /* 0x000f280000300800 */
[----:B-----5:R-:W5:Y:S04]  /*1d0f0*/  LDL.LU R11, [R1+0xcc8] ;  /* 0x000cc800010b7983 */ /* 0x020f680000300800 */
[----:B------:R-:W4:Y:S01]  /*1d100*/  LDL.LU R8, [R1+0xccc] ;  /* 0x000ccc0001087983 */ /* 0x000f220000300800 */
[----:B------:R-:W-:-:S03]  /*1d110*/  IMAD.MOV.U32 R16, RZ, RZ, c[0x0][0x188] ;  /* 0x00006200ff107624 */ /* 0x000fc600078e00ff */
[----:B------:R-:W5:Y:S01]  /*1d120*/  LDL.LU R19, [R1+0xcd0] ;  /* 0x000cd00001137983 */ /* 0x000f620000300800 */
[----:B------:R-:W-:-:S03]  /*1d130*/  IMAD.SHL.U32 R16, R16, 0x40, RZ ;  /* 0x0000004010107824 */ /* 0x000fc600078e00ff */
[----:B------:R-:W5:Y:S04]  /*1d140*/  LDL.LU R17, [R1+0xcd4] ;  /* 0x000cd40001117983 */ /* 0x000f680000300800 */
[----:B------:R-:W5:Y:S01]  /*1d150*/  LDL.LU R15, [R1+0xc3c] ;  /* 0x000c3c00010f7983 */ /* 0x000f620000300800 */
[----:B------:R-:W-:-:S03]  /*1d160*/  SHF.L.U32 R16, R16, 0x2, RZ ;  /* 0x0000000210107819 */ /* 0x000fc600000006ff */
[----:B------:R-:W5:Y:S01]  /*1d170*/  LDL.LU R14, [R1+0xc40] ;  /* 0x000c4000010e7983 */ /* 0x000f620000300800 */
[----:B------:R-:W-:Y:S01]  /*1d180*/  IMAD.MOV.U32 R252, RZ, RZ, 0x3f ;  /* 0x0000003ffffc7424 */ /* 0x000fe200078e00ff */
[----:B------:R-:W-:Y:S01]  /*1d190*/  MOV R109, c[0x0][0x180] ;  /* 0x00006000006d7a02 */ /* 0x000fe20000000f00 */
[----:B------:R-:W-:Y:S01]  /*1d1a0*/  UIADD3 UR5, UR5, 0x1, URZ ;  /* 0x0000000105057890 */ /* 0x000fe2000fffe03f */
[----:B------:R-:W-:Y:S01]  /*1d1b0*/  BAR.SYNC.DEFER_BLOCKING 0x0 ;  /* 0x0000000000007b1d */ /* 0x000fe20000010000 */
[----:B---3--:R-:W-:-:S05]  /*1d1c0*/  IADD3 R6, P1, R6, R16, RZ ;  /* 0x0000001006067210 */ /* 0x008fca0007f3e0ff */
[----:B------:R-:W-:Y:S01]  /*1d1d0*/  STL [R1+0xcbc], R6 ;  /* 0x000cbc0601007387 */ /* 0x000fe20000100800 */
[----:B------:R-:W-:Y:S01]  /*1d1e0*/  IMAD.MOV.U32 R2, RZ, RZ, R6 ;  /* 0x000000ffff027224 */ /* 0x000fe200078e0006 */
[----:B--2---:R-:W-:-:S05]  /*1d1f0*/  IADD3.X R7, R7, R0, RZ, P1, !PT ;  /* 0x0000000007077210 */ /* 0x004fca0000ffe4ff */
[----:B------:R2:W-:Y:S01]  /*1d200*/  STL [R1+0xcb8], R7 ;  /* 0x000cb80701007387 */ /* 0x0005e20000100800 */
[----:B------:R-:W-:-:S03]  /*1d210*/  MOV R3, R7 ;  /* 0x0000000700037202 */ /* 0x000fc60000000f00 */
[----:B------:R-:W3:Y:S04]  /*1d220*/  LDL.LU R10, [R1+0xc44] ;  /* 0x000c4400010a7983 */ /* 0x000ee80000300800 */
[----:B------:R-:W3:Y:S04]  /*1d230*/  LDL.LU R9, [R1+0xc48] ;  /* 0x000c480001097983 */ /* 0x000ee80000300800 */
[----:B--2---:R-:W2:Y:S04]  /*1d240*/  LDL.LU R7, [R1+0xc4c] ;  /* 0x000c4c0001077983 */ /* 0x004ea80000300800 */
[----:B------:R-:W2:Y:S01]  /*1d250*/  LDL.LU R6, [R1+0xc50] ;  /* 0x000c500001067983 */ /* 0x000ea20000300800 */
[----:B------:R-:W-:-:S02]  /*1d260*/  IADD3 R252, R252, c[0x0][0x180], RZ ;  /* 0x00006000fcfc7a10 */ /* 0x000fc40007ffe0ff */
[----:B------:R-:W-:Y:S02]  /*1d270*/  IADD3 R4, R109, -0x80, RZ ;  /* 0xffffff806d047810 */ /* 0x000fe40007ffe0ff */
[----:B------:R-:W-:Y:S01]  /*1d280*/  SHF.R.S32.HI R5, RZ, 0x1f, R252 ;  /* 0x0000001fff057819 */ /* 0x000fe200000114fc */
[----:B------:R-:W1:Y:S03]  /*1d290*/  S2R R109, SR_TID.X ;  /* 0x00000000006d7919 */ /* 0x000e660000002100 */
[----:B------:R-:W-:Y:S01]  /*1d2a0*/  LEA.HI R5, R5, R252, RZ, 0x6 ;  /* 0x000000fc05057211 */ /* 0x000fe200078f30ff */
[----:B------:R-:W-:-:S03]  /*1d2b0*/  IMAD R4, R40, -0x40, R4 ;  /* 0xffffffc028047824 */ /* 0x000fc600078e0204 */
[----:B------:R-:W-:Y:S02]  /*1d2c0*/  SHF.R.S32.HI R5, RZ, 0x6, R5 ;  /* 0x00000006ff057819 */ /* 0x000fe40000011405 */
[----:B------:R-:W-:Y:S02]  /*1d2d0*/  ISETP.GT.AND P0, PT, R4, RZ, PT ;  /* 0x000000ff0400720c */ /* 0x000fe40003f04270 */
[----:B------:R-:W-:Y:S01]  /*1d2e0*/  IADD3 R5, R5, -0x2, RZ ;  /* 0xfffffffe05057810 */ /* 0x000fe20007ffe0ff */
[----:B------:R-:W-:-:S03]  /*1d2f0*/  UISETP.GT.AND UP0, UPT, UR5, 0x1, UPT ;  /* 0x000000010500788c */ /* 0x000fc6000bf04270 */
[----:B------:R-:W-:Y:S02]  /*1d300*/  ISETP.GE.AND P5, PT, R40, R5, PT ;  /* 0x000000052800720c */ /* 0x000fe40003fa6270 */
[----:B------:R-:W-:Y:S01]  /*1d310*/  SEL R5, RZ, 0x4, !P0 ;  /* 0x00000004ff057807 */ /* 0x000fe20004000000 */
[----:B------:R-:W-:-:S03]  /*1d320*/  USEL UR5, UR5, URZ, !UP0 ;  /* 0x0000003f05057287 */ /* 0x000fc6000c000000 */
[----:B------:R-:W-:Y:S02]  /*1d330*/  SEL R5, R5, RZ, !P5 ;  /* 0x000000ff05057207 */ /* 0x000fe40006800000 */
[----:B-1----:R-:W-:Y:S02]  /*1d340*/  LOP3.LUT R252, R109, 0x7f, RZ, 0xc0, !PT ;  /* 0x0000007f6dfc7812 */ /* 0x002fe400078ec0ff */
[----:B------:R-:W-:Y:S01]  /*1d350*/  ISETP.NE.U32.AND P0, PT, R5, RZ, PT ;  /* 0x000000ff0500720c */ /* 0x000fe20003f05070 */
[----:B------:R-:W-:Y:S01]  /*1d360*/  IMAD.U32 R5, RZ, RZ, UR5 ;  /* 0x00000005ff057e24 */ /* 0x000fe2000f8e00ff */
[-C--:B----4-:R-:W-:Y:S01]  /*1d370*/  IADD3 R12, P1, R12, R16.reuse, RZ ;  /* 0x000000100c0c7210 */ /* 0x090fe20007f3e0ff */
[----:B------:R-:W-:Y:S01]  /*1d380*/  IMAD.SHL.U32 R18, R252, 0x4, RZ ;  /* 0x00000004fc127824 */ /* 0x000fe200078e00ff */
[----:B------:R-:W-:-:S03]  /*1d390*/  IADD3 R8, P2, R8, R16, RZ ;  /* 0x0000001008087210 */ /* 0x000fc60007f5e0ff */
[----:B------:R-:W-:Y:S02]  /*1d3a0*/  IMAD R5, R5, 0x20000, R18 ;  /* 0x0002000005057824 */ /* 0x000fe400078e0212 */
[--C-:B------:R-:W-:Y:S02]  /*1d3b0*/  IMAD.X R13, R13, 0x1, R0.reuse, P1 ;  /* 0x000000010d0d7824 */ /* 0x100fe400008e0600 */
[----:B-----5:R-:W-:Y:S02]  /*1d3c0*/  IMAD.X R11, R11, 0x1, R0, P2 ;  /* 0x000000010b0b7824 */ /* 0x020fe400010e0600 */
[----:B------:R-:W-:Y:S01]  /*1d3d0*/  @!PT LDS RZ, [RZ] ;  /* 0x00000000fffff984 */ /* 0x000fe20000000800 */
[----:B------:R-:W-:Y:S01]  /*1d3e0*/  @!PT LDS RZ, [RZ] ;  /* 0x00000000fffff984 */ /* 0x000fe20000000800 */
[----:B------:R-:W-:Y:S01]  /*1d3f0*/  @!PT LDS RZ, [RZ] ;  /* 0x00000000fffff984 */ /* 0x000fe20000000800 */
[----:B------:R1:W-:Y:S04]  /*1d400*/  LDGSTS.E [R5], [R2.64], P0 ;  /* 0x0000000002057fae */ /* 0x0003e80008121848 */
[----:B------:R-:W-:Y:S04]  /*1d410*/  STL [R1+0xcc4], R12 ;  /* 0x000cc40c01007387 */ /* 0x000fe80000100800 */
[----:B------:R4:W-:Y:S01]  /*1d420*/  STL [R1+0xcc0], R13 ;  /* 0x000cc00d01007387 */ /* 0x0009e20000100800 */
[----:B-1----:R-:W-:Y:S01]  /*1d430*/  MOV R2, R12 ;  /* 0x0000000c00027202 */ /* 0x002fe20000000f00 */
[----:B------:R-:W-:-:S02]  /*1d440*/  IMAD.MOV.U32 R3, RZ, RZ, R13 ;  /* 0x000000ffff037224 */ /* 0x000fc400078e000d */
[----:B------:R-:W-:Y:S04]  /*1d450*/  STL [R1+0xccc], R8 ;  /* 0x000ccc0801007387 */ /* 0x000fe80000100800 */
[----:B------:R1:W-:Y:S01]  /*1d460*/  STL [R1+0xcc8], R11 ;  /* 0x000cc80b01007387 */ /* 0x0003e20000100800 */
[----:B------:R-:W-:-:S03]  /*1d470*/  ISETP.GT.AND P1, PT, R4, 0x4, PT ;  /* 0x000000040400780c */ /* 0x000fc60003f24270 */
[----:B------:R5:W-:Y:S04]  /*1d480*/  LDGSTS.E [R5+0x200], [R2.64], P0 ;  /* 0x0020000002057fae */ /* 0x000be80008121848 */
[----:B----4-:R-:W4:Y:S04]  /*1d490*/  LDL.LU R13, [R1+0xc54] ;  /* 0x000c5400010d7983 */ /* 0x010f280000300800 */
[----:B------:R-:W4:Y:S01]  /*1d4a0*/  LDL.LU R12, [R1+0xc58] ;  /* 0x000c5800010c7983 */ /* 0x000f220000300800 */
[----:B-----5:R-:W-:Y:S01]  /*1d4b0*/  IMAD.MOV.U32 R2, RZ, RZ, R8 ;  /* 0x000000ffff027224 */ /* 0x020fe200078e0008 */
[----:B------:R-:W-:-:S02]  /*1d4c0*/  MOV R3, R11 ;  /* 0x0000000b00037202 */ /* 0x000fc40000000f00 */
[----:B-1----:R-:W4:Y:S04]  /*1d4d0*/  LDL.LU R11, [R1+0xb9c] ;  /* 0x000b9c00010b7983 */ /* 0x002f280000300800 */
[----:B------:R-:W4:Y:S01]  /*1d4e0*/  LDL.LU R8, [R1+0xba0] ;  /* 0x000ba00001087983 */ /* 0x000f220000300800 */
[----:B------:R-:W-:-:S03]  /*1d4f0*/  IADD3 R17, P2, R17, R16, RZ ;  /* 0x0000001011117210 */ /* 0x000fc60007f5e0ff */
[----:B------:R1:W-:Y:S01]  /*1d500*/  LDGSTS.E [R5+0x400], [R2.64], P0 ;  /* 0x0040000002057fae */ /* 0x0003e20008121848 */
[----:B------:R-:W-:Y:S01]  /*1d510*/  IADD3 R14, P3, R14, R16, RZ ;  /* 0x000000100e0e7210 */ /* 0x000fe20007f7e0ff */
[----:B------:R-:W-:Y:S01]  /*1d520*/  IMAD.X R19, R19, 0x1, R0, P2 ;  /* 0x0000000113137824 */ /* 0x000fe200010e0600 */
[----:B-1----:R-:W-:-:S03]  /*1d530*/  SEL R2, RZ, 0x4, !P1 ;  /* 0x00000004ff027807 */ /* 0x002fc60004800000 */
[----:B------:R-:W-:Y:S01]  /*1d540*/  IMAD.X R15, R15, 0x1, R0, P3 ;  /* 0x000000010f0f7824 */ /* 0x000fe200018e0600 */
[----:B------:R-:W-:Y:S01]  /*1d550*/  SEL R2, R2, RZ, !P5 ;  /* 0x000000ff02027207 */ /* 0x000fe20006800000 */
[----:B------:R-:W-:Y:S01]  /*1d560*/  STL [R1+0xcd4], R17 ;  /* 0x000cd41101007387 */ /* 0x000fe20000100800 */
[----:B------:R-:W-:Y:S02]  /*1d570*/  IMAD.MOV.U32 R3, RZ, RZ, R19 ;  /* 0x000000ffff037224 */ /* 0x000fe400078e0013 */
[----:B------:R-:W-:Y:S01]  /*1d580*/  ISETP.NE.U32.AND P1, PT, R2, RZ, PT ;  /* 0x000000ff0200720c */ /* 0x000fe20003f25070 */
[----:B------:R1:W-:Y:S01]  /*1d590*/  STL [R1+0xcd0], R19 ;  /* 0x000cd01301007387 */ /* 0x0003e20000100800 */
[----:B------:R-:W-:-:S03]  /*1d5a0*/  MOV R2, R17 ;  /* 0x0000001100027202 */ /* 0x000fc60000000f00 */
[----:B------:R-:W-:Y:S04]  /*1d5b0*/  STL [R1+0xc40], R14 ;  /* 0x000c400e01007387 */ /* 0x000fe80000100800 */
[----:B------:R1:W-:Y:S04]  /*1d5c0*/  STL [R1+0xc3c], R15 ;  /* 0x000c3c0f01007387 */ /* 0x0003e80000100800 */
[----:B-1----:R-:W4:Y:S04]  /*1d5d0*/  LDL.LU R19, [R1+0xba4] ;  /* 0x000ba40001137983 */ /* 0x002f280000300800 */
[----:B------:R1:W-:Y:S04]  /*1d5e0*/  LDGSTS.E [R5+0x600], [R2.64], P0 ;  /* 0x0060000002057fae */ /* 0x0003e80008121848 */
[----:B------:R-:W4:Y:S01]  /*1d5f0*/  LDL.LU R17, [R1+0xba8] ;  /* 0x000ba80001117983 */ /* 0x000f220000300800 */
[----:B-1----:R-:W-:Y:S01]  /*1d600*/  MOV R3, R15 ;  /* 0x0000000f00037202 */ /* 0x002fe20000000f00 */
[----:B------:R-:W-:-:S02]  /*1d610*/  IMAD.MOV.U32 R2, RZ, RZ, R14 ;  /* 0x000000ffff027224 */ /* 0x000fc400078e000e */
[----:B------:R-:W4:Y:S04]  /*1d620*/  LDL.LU R15, [R1+0xbac] ;  /* 0x000bac00010f7983 */ /* 0x000f280000300800 */
[----:B------:R-:W4:Y:S04]  /*1d630*/  LDL.LU R14, [R1+0xbb0] ;  /* 0x000bb000010e7983 */ /* 0x000f280000300800 */
[----:B------:R1:W-:Y:S01]  /*1d640*/  LDGSTS.E [R5+0x2000], [R2.64], P1 ;  /* 0x0200000002057fae */ /* 0x0003e20008921848 */
[----:B---3--:R-:W-:-:S05]  /*1d650*/  IADD3 R9, P0, R9, R16, RZ ;  /* 0x0000001009097210 */ /* 0x008fca0007f1e0ff */
[----:B------:R-:W-:Y:S01]  /*1d660*/  IMAD.X R10, R10, 0x1, R0, P0 ;  /* 0x000000010a0a7824 */ /* 0x000fe200000e0600 */
[----:B--2---:R-:W-:-:S03]  /*1d670*/  IADD3 R6, P2, R6, R16, RZ ;  /* 0x0000001006067210 */ /* 0x004fc60007f5e0ff */
[----:B-1----:R-:W-:Y:S01]  /*1d680*/  IMAD.MOV.U32 R3, RZ, RZ, R10 ;  /* 0x000000ffff037224 */ /* 0x002fe200078e000a */
[----:B------:R-:W-:Y:S01]  /*1d690*/  MOV R2, R9 ;  /* 0x0000000900027202 */ /* 0x000fe20000000f00 */
[----:B------:R-:W-:Y:S01]  /*1d6a0*/  STL [R1+0xc48], R9 ;  /* 0x000c480901007387 */ /* 0x000fe20000100800 */
[----:B------:R-:W-:-:S03]  /*1d6b0*/  IMAD.X R7, R7, 0x1, R0, P2 ;  /* 0x0000000107077824 */ /* 0x000fc600010e0600 */
[----:B------:R1:W-:Y:S04]  /*1d6c0*/  STL [R1+0xc44], R10 ;  /* 0x000c440a01007387 */ /* 0x0003e80000100800 */
[----:B------:R-:W-:Y:S04]  /*1d6d0*/  STL [R1+0xc50], R6 ;  /* 0x000c500601007387 */ /* 0x000fe80000100800 */
[----:B------:R2:W-:Y:S04]  /*1d6e0*/  STL [R1+0xc4c], R7 ;  /* 0x000c4c0701007387 */ /* 0x0005e80000100800 */
[----:B------:R3:W-:Y:S04]  /*1d6f0*/  LDGSTS.E [R5+0x2200], [R2.64], P1 ;  /* 0x0220000002057fae */ /* 0x0007e80008921848 */
[----:B-1----:R-:W5:Y:S04]  /*1d700*/  LDL.LU R10, [R1+0xbb4] ;  /* 0x000bb400010a7983 */ /* 0x002f680000300800 */
[----:B------:R-:W5:Y:S01]  /*1d710*/  LDL.LU R9, [R1+0xbb8] ;  /* 0x000bb80001097983 */ /* 0x000f620000300800 */
[----:B---3--:R-:W-:Y:S01]  /*1d720*/  MOV R3, R7 ;  /* 0x0000000700037202 */ /* 0x008fe20000000f00 */
[----:B------:R-:W-:-:S02]  /*1d730*/  IMAD.MOV.U32 R2, RZ, RZ, R6 ;  /* 0x000000ffff027224 */ /* 0x000fc400078e0006 */
[----:B--2---:R-:W2:Y:S04]  /*1d740*/  LDL.LU R7, [R1+0x400] ;  /* 0x0004000001077983 */ /* 0x004ea80000300800 */
[----:B------:R-:W3:Y:S01]  /*1d750*/  LDL.LU R6, [R1+0x404] ;  /* 0x0004040001067983 */ /* 0x000ee20000300800 */
[----:B------:R-:W-:-:S03]  /*1d760*/  ISETP.GT.AND P0, PT, R4, 0x8, PT ;  /* 0x000000080400780c */ /* 0x000fc60003f04270 */
[----:B------:R1:W-:Y:S02]  /*1d770*/  LDGSTS.E [R5+0x2400], [R2.64], P1 ;  /* 0x0240000002057fae */ /* 0x0003e40008921848 */
[----:B-1----:R-:W-:-:S04]  /*1d780*/  SEL R2, RZ, 0x4, !P0 ;  /* 0x00000004ff027807 */ /* 0x002fc80004000000 */
[----:B------:R-:W-:-:S04]  /*1d790*/  SEL R2, R2, RZ, !P5 ;  /* 0x000000ff02027207 */ /* 0x000fc80006800000 */
[----:B------:R-:W-:Y:S02]  /*1d7a0*/  ISETP.NE.U32.AND P0, PT, R2, RZ, PT ;  /* 0x000000ff0200720c */ /* 0x000fe40003f05070 */
[----:B----4-:R-:W-:-:S05]  /*1d7b0*/  IADD3 R12, P2, R12, R16, RZ ;  /* 0x000000100c0c7210 */ /* 0x010fca0007f5e0ff */
[--C-:B------:R-:W-:Y:S01]  /*1d7c0*/  IMAD.X R13, R13, 0x1, R0.reuse, P2 ;  /* 0x000000010d0d7824 */ /* 0x100fe200010e0600 */
[----:B------:R-:W-:Y:S01]  /*1d7d0*/  IADD3 R8, P3, R8, R16, RZ ;  /* 0x0000001008087210 */ /* 0x000fe20007f7e0ff */
[----:B------:R-:W-:Y:S04]  /*1d7e0*/  STL [R1+0xc58], R12 ;  /* 0x000c580c01007387 */ /* 0x000fe80000100800 */
[----:B------:R-:W-:Y:S01]  /*1d7f0*/  IMAD.X R11, R11, 0x1, R0, P3 ;  /* 0x000000010b0b7824 */ /* 0x000fe200018e0600 */
[----:B------:R1:W-:Y:S01]  /*1d800*/  STL [R1+0xc54], R13 ;  /* 0x000c540d01007387 */ /* 0x0003e20000100800 */
[----:B------:R-:W-:Y:S01]  /*1d810*/  MOV R2, R12 ;  /* 0x0000000c00027202 */ /* 0x000fe20000000f00 */
[----:B------:R-:W-:Y:S02]  /*1d820*/  IMAD.MOV.U32 R3, RZ, RZ, R13 ;  /* 0x000000ffff037224 */ /* 0x000fe400078e000d */
[----:B------:R-:W-:Y:S04]  /*1d830*/  STL [R1+0xba0], R8 ;  /* 0x000ba00801007387 */ /* 0x000fe80000100800 */
[----:B------:R4:W-:Y:S04]  /*1d840*/  STL [R1+0xb9c], R11 ;  /* 0x000b9c0b01007387 */ /* 0x0009e80000100800 */
[----:B-1----:R-:W2:Y:S04]  /*1d850*/  LDL.LU R13, [R1+0x408] ;  /* 0x00040800010d7983 */ /* 0x002ea80000300800 */
[----:B------:R-:W2:Y:S04]  /*1d860*/  LDL.LU R12, [R1+0x40c] ;  /* 0x00040c00010c7983 */ /* 0x000ea80000300800 */
[----:B------:R1:W-:Y:S02]  /*1d870*/  LDGSTS.E [R5+0x2600], [R2.64], P1 ;  /* 0x0260000002057fae */ /* 0x0003e40008921848 */
[----:B-1----:R-:W-:Y:S01]  /*1d880*/  MOV R3, R11 ;  /* 0x0000000b00037202 */ /* 0x002fe20000000f00 */
[----:B------:R-:W-:Y:S01]  /*1d890*/  IMAD.MOV.U32 R2, RZ, RZ, R8 ;  /* 0x000000ffff027224 */ /* 0x000fe200078e0008 */
[----:B----4-:R-:W4:Y:S04]  /*1d8a0*/  LDL.LU R11, [R1+0x410] ;  /* 0x00041000010b7983 */ /* 0x010f280000300800 */
[----:B------:R-:W4:Y:S01]  /*1d8b0*/  LDL.LU R8, [R1+0x414] ;  /* 0x0004140001087983 */ /* 0x000f220000300800 */
[----:B------:R-:W-:-:S03]  /*1d8c0*/  IADD3 R17, P1, R17, R16, RZ ;  /* 0x0000001011117210 */ /* 0x000fc60007f3e0ff */
[----:B------:R1:W-:Y:S02]  /*1d8d0*/  LDGSTS.E [R5+0x4000], [R2.64], P0 ;  /* 0x0400000002057fae */ /* 0x0003e40008121848 */
[----:B------:R-:W-:Y:S02]  /*1d8e0*/  IMAD.X R19, R19, 0x1, R0, P1 ;  /* 0x0000000113137824 */ /* 0x000fe400008e0600 */
[----:B------:R-:W-:Y:S01]  /*1d8f0*/  STL [R1+0xba8], R17 ;  /* 0x000ba81101007387 */ /* 0x000fe20000100800 */
[----:B------:R-:W-:Y:S01]  /*1d900*/  IADD3 R14, P2, R14, R16, RZ ;  /* 0x000000100e0e7210 */ /* 0x000fe20007f5e0ff */
[----:B-1----:R-:W-:Y:S01]  /*1d910*/  IMAD.MOV.U32 R3, RZ, RZ, R19 ;  /* 0x000000ffff037224 */ /* 0x002fe200078e0013 */
[----:B------:R-:W-:-:S03]  /*1d920*/  MOV R2, R17 ;  /* 0x0000001100027202 */ /* 0x000fc60000000f00 */
[----:B------:R-:W-:Y:S01]  /*1d930*/  IMAD.X R15, R15, 0x1, R0, P2 ;  /* 0x000000010f0f7824 */ /* 0x000fe200010e0600 */
[----:B------:R1:W-:Y:S04]  /*1d940*/  STL [R1+0xba4], R19 ;  /* 0x000ba41301007387 */ /* 0x0003e80000100800 */
[----:B------:R-:W-:Y:S04]  /*1d950*/  STL [R1+0xbb0], R14 ;  /* 0x000bb00e01007387 */ /* 0x000fe80000100800 */
[----:B------:R1:W-:Y:S01]  /*1d960*/  STL [R1+0xbac], R15 ;  /* 0x000bac0f01007387 */ /* 0x0003e20000100800 */
[----:B------:R-:W-:-:S03]  /*1d970*/  ISETP.GT.AND P1, PT, R4, 0xc, PT ;  /* 0x0000000c0400780c */ /* 0x000fc60003f24270 */
[----:B------:R1:W-:Y:S04]  /*1d980*/  LDGSTS.E [R5+0x4200], [R2.64], P0 ;  /* 0x0420000002057fae */ /* 0x0003e80008121848 */
[----:B-1----:R-:W4:Y:S04]  /*1d990*/  LDL.LU R19, [R1+0x418] ;  /* 0x0004180001137983 */ /* 0x002f280000300800 */
[----:B------:R-:W4:Y:S01]  /*1d9a0*/  LDL.LU R17, [R1+0x41c] ;  /* 0x00041c0001117983 */ /* 0x000f220000300800 */
[----:B------:R-:W-:Y:S01]  /*1d9b0*/  IMAD.MOV.U32 R2, RZ, RZ, R14 ;  /* 0x000000ffff027224 */ /* 0x000fe200078e000e */
[----:B------:R-:W-:-:S02]  /*1d9c0*/  MOV R3, R15 ;  /* 0x0000000f00037202 */ /* 0x000fc40000000f00 */
[----:B------:R-:W4:Y:S04]  /*1d9d0*/  LDL.LU R15, [R1+0x480] ;  /* 0x00048000010f7983 */ /* 0x000f280000300800 */
[----:B------:R-:W4:Y:S04]  /*1d9e0*/  LDL.LU R14, [R1+0x484] ;  /* 0x00048400010e7983 */ /* 0x000f280000300800 */
[----:B------:R1:W-:Y:S02]  /*1d9f0*/  LDGSTS.E [R5+0x4400], [R2.64], P0 ;  /* 0x0440000002057fae */ /* 0x0003e40008121848 */
[----:B-1----:R-:W-:-:S04]  /*1da00*/  SEL R2, RZ, 0x4, !P1 ;  /* 0x00000004ff027807 */ /* 0x002fc80004800000 */
[----:B------:R-:W-:-:S04]  /*1da10*/  SEL R2, R2, RZ, !P5 ;  /* 0x000000ff02027207 */ /* 0x000fc80006800000 */
[----:B------:R-:W-:Y:S02]  /*1da20*/  ISETP.NE.U32.AND P1, PT, R2, RZ, PT ;  /* 0x000000ff0200720c */ /* 0x000fe40003f25070 */
[----:B-----5:R-:W-:-:S05]  /*1da30*/  IADD3 R9, P2, R9, R16, RZ ;  /* 0x0000001009097210 */ /* 0x020fca0007f5e0ff */
[----:B------:R-:W-:Y:S01]  /*1da40*/  IMAD.X R10, R10, 0x1, R0, P2 ;  /* 0x000000010a0a7824 */ /* 0x000fe200010e0600 */
[----:B---3--:R-:W-:Y:S01]  /*1da50*/  IADD3 R6, P3, R6, R16, RZ ;  /* 0x0000001006067210 */ /* 0x008fe20007f7e0ff */
[----:B------:R-:W-:Y:S01]  /*1da60*/  STL [R1+0xbb8], R9 ;  /* 0x000bb80901007387 */ /* 0x000fe20000100800 */
[----:B------:R-:W-:Y:S01]  /*1da70*/  MOV R2, R9 ;  /* 0x0000000900027202 */ /* 0x000fe20000000f00 */
[----:B------:R-:W-:Y:S02]  /*1da80*/  IMAD.MOV.U32 R3, RZ, RZ, R10 ;  /* 0x000000ffff037224 */ /* 0x000fe400078e000a */
[----:B--2---:R-:W-:Y:S01]  /*1da90*/  IMAD.X R7, R7, 0x1, R0, P3 ;  /* 0x0000000107077824 */ /* 0x004fe200018e0600 */
[----:B------:R1:W-:Y:S04]  /*1daa0*/  STL [R1+0xbb4], R10 ;  /* 0x000bb40a01007387 */ /* 0x0003e80000100800 */
[----:B------:R-:W-:Y:S04]  /*1dab0*/  STL [R1+0x404], R6 ;  /* 0x0004040601007387 */ /* 0x000fe80000100800 */
[----:B------:R2:W-:Y:S04]  /*1dac0*/  STL [R1+0x400], R7 ;  /* 0x0004000701007387 */ /* 0x0005e80000100800 */
[----:B-1----:R-:W3:Y:S04]  /*1dad0*/  LDL.LU R10, [R1+0x488] ;  /* 0x00048800010a7983 */ /* 0x002ee80000300800 */
[----:B------:R1:W-:Y:S04]  /*1dae0*/  LDGSTS.E [R5+0x4600], [R2.64], P0 ;  /* 0x0460000002057fae */ /* 0x0003e80008121848 */
[----:B------:R-:W5:Y:S01]  /*1daf0*/  LDL.LU R9, [R1+0x48c] ;  /* 0x00048c0001097983 */ /* 0x000f620000300800 */
[----:B-1----:R-:W-:Y:S01]  /*1db00*/  MOV R3, R7 ;  /* 0x0000000700037202 */ /* 0x002fe20000000f00 */
[----:B------:R-:W-:-:S02]  /*1db10*/  IMAD.MOV.U32 R2, RZ, RZ, R6 ;  /* 0x000000ffff027224 */ /* 0x000fc400078e0006 */
[----:B--2---:R-:W2:Y:S04]  /*1db20*/  LDL.LU R7, [R1+0x490] ;  /* 0x0004900001077983 */ /* 0x004ea80000300800 */
[----:B------:R-:W2:Y:S04]  /*1db30*/  LDL.LU R6, [R1+0x494] ;  /* 0x0004940001067983 */ /* 0x000ea80000300800 */
[----:B------:R1:W-:Y:S01]  /*1db40*/  LDGSTS.E [R5+0x6000], [R2.64], P1 ;  /* 0x0600000002057fae */ /* 0x0003e20008921848 */
[----:B------:R-:W-:-:S05]  /*1db50*/  IADD3 R12, P0, R12, R16, RZ ;  /* 0x000000100c0c7210 */ /* 0x000fca0007f1e0ff */
[----:B------:R-:W-:Y:S01]  /*1db60*/  IMAD.X R13, R13, 0x1, R0, P0 ;  /* 0x000000010d0d7824 */ /* 0x000fe200000e0600 */
[----:B-1----:R-:W-:-:S03]  /*1db70*/  MOV R2, R12 ;  /* 0x0000000c00027202 */ /* 0x002fc60000000f00 */
[----:B------:R-:W-:Y:S01]  /*1db80*/  IMAD.MOV.U32 R3, RZ, RZ, R13 ;  /* 0x000000ffff037224 */ /* 0x000fe200078e000d */
[----:B------:R-:W-:Y:S04]  /*1db90*/  STL [R1+0x40c], R12 ;  /* 0x00040c0c01007387 */ /* 0x000fe80000100800 */
[----:B------:R1:W-:Y:S01]  /*1dba0*/  STL [R1+0x408], R13 ;  /* 0x0004080d01007387 */ /* 0x0003e20000100800 */
[----:B----4-:R-:W-:-:S03]  /*1dbb0*/  IADD3 R8, P2, R8, R16, RZ ;  /* 0x0000001008087210 */ /* 0x010fc60007f5e0ff */
[----:B------:R4:W-:Y:S02]  /*1dbc0*/  LDGSTS.E [R5+0x6200], [R2.64], P1 ;  /* 0x0620000002057fae */ /* 0x0009e40008921848 */
[----:B------:R-:W-:Y:S02]  /*1dbd0*/  IMAD.X R11, R11, 0x1, R0, P2 ;  /* 0x000000010b0b7824 */ /* 0x000fe400010e0600 */
[----:B------:R-:W-:Y:S01]  /*1dbe0*/  STL [R1+0x414], R8 ;  /* 0x0004140801007387 */ /* 0x000fe20000100800 */
[----:B------:R-:W-:-:S03]  /*1dbf0*/  ISETP.GT.AND P0, PT, R4, 0x10, PT ;  /* 0x000000100400780c */ /* 0x000fc60003f04270 */
[----:B------:R4:W-:Y:S02]  /*1dc00*/  STL [R1+0x410], R11 ;  /* 0x0004100b01007387 */ /* 0x0009e40000100800 */
[----:B----4-:R-:W-:Y:S01]  /*1dc10*/  IMAD.MOV.U32 R2, RZ, RZ, R8 ;  /* 0x000000ffff027224 */ /* 0x010fe200078e0008 */
[----:B------:R-:W-:Y:S01]  /*1dc20*/  MOV R3, R11 ;  /* 0x0000000b00037202 */ /* 0x000fe20000000f00 */
[----:B-1----:R-:W4:Y:S04]  /*1dc30*/  LDL.LU R13, [R1+0x498] ;  /* 0x00049800010d7983 */ /* 0x002f280000300800 */
[----:B------:R-:W4:Y:S04]  /*1dc40*/  LDL.LU R12, [R1+0x49c] ;  /* 0x00049c00010c7983 */ /* 0x000f280000300800 */
[----:B------:R-:W4:Y:S04]  /*1dc50*/  LDL.LU R11, [R1+0x500] ;  /* 0x00050000010b7983 */ /* 0x000f280000300800 */
[----:B------:R-:W4:Y:S04]  /*1dc60*/  LDL.LU R8, [R1+0x504] ;  /* 0x0005040001087983 */ /* 0x000f280000300800 */
[----:B------:R1:W-:Y:S01]  /*1dc70*/  LDGSTS.E [R5+0x6400], [R2.64], P1 ;  /* 0x0640000002057fae */ /* 0x0003e20008921848 */
[----:B------:R-:W-:-:S02]  /*1dc80*/  IADD3 R17, P2, R17, R16, RZ ;  /* 0x0000001011117210 */ /* 0x000fc40007f5e0ff */
[----:B-1----:R-:W-:-:S03]  /*1dc90*/  SEL R2, RZ, 0x4, !P0 ;  /* 0x00000004ff027807 */ /* 0x002fc60004000000 */
[--C-:B------:R-:W-:Y:S01]  /*1dca0*/  IMAD.X R19, R19, 0x1, R0.reuse, P2 ;  /* 0x0000000113137824 */ /* 0x100fe200010e0600 */
[----:B------:R-:W-:Y:S02]  /*1dcb0*/  SEL R2, R2, RZ, !P5 ;  /* 0x000000ff02027207 */ /* 0x000fe40006800000 */
[----:B------:R-:W-:Y:S01]  /*1dcc0*/  IADD3 R14, P3, R14, R16, RZ ;  /* 0x000000100e0e7210 */ /* 0x000fe20007f7e0ff */
[----:B------:R-:W-:Y:S01]  /*1dcd0*/  STL [R1+0x41c], R17 ;  /* 0x00041c1101007387 */ /* 0x000fe20000100800 */
[----:B------:R-:W-:Y:S01]  /*1dce0*/  ISETP.NE.U32.AND P0, PT, R2, RZ, PT ;  /* 0x000000ff0200720c */ /* 0x000fe20003f05070 */
[----:B------:R-:W-:Y:S02]  /*1dcf0*/  IMAD.MOV.U32 R3, RZ, RZ, R19 ;  /* 0x000000ffff037224 */ /* 0x000fe400078e0013 */
[----:B------:R-:W-:Y:S01]  /*1dd00*/  IMAD.X R15, R15, 0x1, R0, P3 ;  /* 0x000000010f0f7824 */ /* 0x000fe200018e0600 */
[----:B------:R-:W-:Y:S01]  /*1dd10*/  MOV R2, R17 ;  /* 0x0000001100027202 */ /* 0x000fe20000000f00 */
[----:B------:R1:W-:Y:S04]  /*1dd20*/  STL [R1+0x418], R19 ;  /* 0x0004181301007387 */ /* 0x0003e80000100800 */
        /* <DEDUP_REMOVED lines=10> */
[----:B-----5:R-:W-:-:S05]  /*1ddd0*/  IADD3 R9, P1, R9, R16, RZ ;  /* 0x0000001009097210 */ /* 0x020fca0007f3e0ff */
[----:B---3--:R-:W-:Y:S01]  /*1dde0*/  IMAD.X R10, R10, 0x1, R0, P1 ;  /* 0x000000010a0a7824 */ /* 0x008fe200008e0600 */
[----:B-1----:R-:W-:Y:S01]  /*1ddf0*/  MOV R2, R9 ;  /* 0x0000000900027202 */ /* 0x002fe20000000f00 */
[----:B------:R-:W-:Y:S01]  /*1de00*/  STL [R1+0x48c], R9 ;  /* 0x00048c0901007387 */ /* 0x000fe20000100800 */
[----:B--2---:R-:W-:Y:S01]  /*1de10*/  IADD3 R6, P2, R6, R16, RZ ;  /* 0x0000001006067210 */ /* 0x004fe20007f5e0ff */
[----:B------:R-:W-:Y:S02]  /*1de20*/  IMAD.MOV.U32 R3, RZ, RZ, R10 ;  /* 0x000000ffff037224 */ /* 0x000fe400078e000a */
[----:B------:R1:W-:Y:S02]  /*1de30*/  STL [R1+0x488], R10 ;  /* 0x0004880a01007387 */ /* 0x0003e40000100800 */
[----:B------:R-:W-:Y:S02]  /*1de40*/  IMAD.X R7, R7, 0x1, R0, P2 ;  /* 0x0000000107077824 */ /* 0x000fe400010e0600 */
        /* <DEDUP_REMOVED lines=15> */
[----:B------:R-:W-:Y:S01]  /*1df40*/  IMAD.X R13, R13, 0x1, R0, P2 ;  /* 0x000000010d0d7824 */ /* 0x000fe200010e0600 */
[----:B------:R-:W-:Y:S01]  /*1df50*/  IADD3 R8, P3, R8, R16, RZ ;  /* 0x0000001008087210 */ /* 0x000fe20007f7e0ff */
[----:B------:R-:W-:Y:S01]  /*1df60*/  STL [R1+0x49c], R12 ;  /* 0x00049c0c01007387 */ /* 0x000fe20000100800 */
[----:B------:R-:W-:-:S03]  /*1df70*/  MOV R2, R12 ;  /* 0x0000000c00027202 */ /* 0x000fc60000000f00 */
[----:B------:R-:W-:Y:S01]  /*1df80*/  IMAD.X R11, R11, 0x1, R0, P3 ;  /* 0x000000010b0b7824 */ /* 0x000fe200018e0600 */
[----:B------:R1:W-:Y:S01]  /*1df90*/  STL [R1+0x498], R13 ;  /* 0x0004980d01007387 */ /* 0x0003e20000100800 */
[----:B------:R-:W-:-:S03]  /*1dfa0*/  IMAD.MOV.U32 R3, RZ, RZ, R13 ;  /* 0x000000ffff037224 */ /* 0x000fc600078e000d */
        /* <DEDUP_REMOVED lines=8> */
[----:B------:R-:W4:Y:S04]  /*1e030*/  LDL.LU R8, [R1+0x594] ;  /* 0x0005940001087983 */ /* 0x000f280000300800 */
[----:B------:R1:W-:Y:S01]  /*1e040*/  LDGSTS.E [R5+0xa000], [R2.64], P1 ;  /* 0x0a00000002057fae */ /* 0x0003e20008921848 */
[----:B------:R-:W-:-:S05]  /*1e050*/  IADD3 R17, P0, R17, R16, RZ ;  /* 0x0000001011117210 */ /* 0x000fca0007f1e0ff */
[--C-:B------:R-:W-:Y:S01]  /*1e060*/  IMAD.X R19, R19, 0x1, R0.reuse, P0 ;  /* 0x0000000113137824 */ /* 0x100fe200000e0600 */
[----:B------:R-:W-:Y:S01]  /*1e070*/  STL [R1+0x50c], R17 ;  /* 0x00050c1101007387 */ /* 0x000fe20000100800 */
[----:B-1----:R-:W-:Y:S02]  /*1e080*/  MOV R2, R17 ;  /* 0x0000001100027202 */ /* 0x002fe40000000f00 */
[----:B------:R-:W-:Y:S01]  /*1e090*/  IADD3 R14, P2, R14, R16, RZ ;  /* 0x000000100e0e7210 */ /* 0x000fe20007f5e0ff */
[----:B------:R-:W-:Y:S01]  /*1e0a0*/  IMAD.MOV.U32 R3, RZ, RZ, R19 ;  /* 0x000000ffff037224 */ /* 0x000fe200078e0013 */
[----:B------:R1:W-:Y:S03]  /*1e0b0*/  STL [R1+0x508], R19 ;  /* 0x0005081301007387 */ /* 0x0003e60000100800 */
[----:B------:R-:W-:Y:S01]  /*1e0c0*/  IMAD.X R15, R15, 0x1, R0, P2 ;  /* 0x000000010f0f7824 */ /* 0x000fe200010e0600 */
        /* <DEDUP_REMOVED lines=34> */
[----:B-1----:R-:W-:Y:S01]  /*1e2f0*/  MOV R2, R12 ;  /* 0x0000000c00027202 */ /* 0x002fe20000000f00 */
[----:B------:R-:W-:Y:S02]  /*1e300*/  STL [R1+0x58c], R12 ;  /* 0x00058c0c01007387 */ /* 0x000fe40000100800 */
[----:B------:R-:W-:Y:S02]  /*1e310*/  IMAD.MOV.U32 R3, RZ, RZ, R13 ;  /* 0x000000ffff037224 */ /* 0x000fe400078e000d */
        /* <DEDUP_REMOVED lines=16> */
[----:B------:R-:W-:Y:S01]  /*1e420*/  IMAD.X R19, R19, 0x1, R0, P2 ;  /* 0x0000000113137824 */ /* 0x000fe200010e0600 */
[----:B------:R-:W-:Y:S02]  /*1e430*/  SEL R2, R2, RZ, !P5 ;  /* 0x000000ff02027207 */ /* 0x000fe40006800000 */
[----:B------:R-:W-:Y:S01]  /*1e440*/  IADD3 R14, P3, R14, R16, RZ ;  /* 0x000000100e0e7210 */ /* 0x000fe20007f7e0ff */
[----:B------:R-:W-:Y:S01]  /*1e450*/  STL [R1+0x59c], R17 ;  /* 0x00059c1101007387 */ /* 0x000fe20000100800 */
[----:B------:R-:W-:-:S03]  /*1e460*/  ISETP.NE.U32.AND P1, PT, R2, RZ, PT ;  /* 0x000000ff0200720c */ /* 0x000fc60003f25070 */
[----:B------:R-:W-:Y:S01]  /*1e470*/  IMAD.X R15, R15, 0x1, R0, P3 ;  /* 0x000000010f0f7824 */ /* 0x000fe200018e0600 */
[----:B------:R1:W-:Y:S01]  /*1e480*/  STL [R1+0x598], R19 ;  /* 0x0005981301007387 */ /* 0x0003e20000100800 */
[----:B------:R-:W-:Y:S01]  /*1e490*/  MOV R2, R17 ;  /* 0x0000001100027202 */ /* 0x000fe20000000f00 */
[----:B------:R-:W-:Y:S02]  /*1e4a0*/  IMAD.MOV.U32 R3, RZ, RZ, R19 ;  /* 0x000000ffff037224 */ /* 0x000fe400078e0013 */
[----:B------:R-:W-:Y:S04]  /*1e4b0*/  STL [R1+0x604], R14 ;  /* 0x0006040e01007387 */ /* 0x000fe80000100800 */
[----:B------:R1:W-:Y:S04]  /*1e4c0*/  STL [R1+0x600], R15 ;  /* 0x0006000f01007387 */ /* 0x0003e80000100800 */
[----:B-1----:R-:W4:Y:S04]  /*1e4d0*/  LDL.LU R19, [R1+0x688] ;  /* 0x0006880001137983 */ /* 0x002f280000300800 */
[----:B------:R-:W4:Y:S04]  /*1e4e0*/  LDL.LU R17, [R1+0x68c] ;  /* 0x00068c0001117983 */ /* 0x000f280000300800 */
[----:B------:R1:W-:Y:S02]  /*1e4f0*/  LDGSTS.E [R5+0xc600], [R2.64], P0 ;  /* 0x0c60000002057fae */ /* 0x0003e40008121848 */
[----:B-1----:R-:W-:Y:S01]  /*1e500*/  MOV R3, R15 ;  /* 0x0000000f00037202 */ /* 0x002fe20000000f00 */
[----:B------:R-:W-:Y:S01]  /*1e510*/  IMAD.MOV.U32 R2, RZ, RZ, R14 ;  /* 0x000000ffff027224 */ /* 0x000fe200078e000e */
        /* <DEDUP_REMOVED lines=44> */
[----:B------:R-:W-:Y:S01]  /*1e7e0*/  IMAD.X R19, R19, 0x1, R0, P1 ;  /* 0x0000000113137824 */ /* 0x000fe200008e0600 */
[----:B------:R-:W-:Y:S01]  /*1e7f0*/  STL [R1+0x68c], R17 ;  /* 0x00068c1101007387 */ /* 0x000fe20000100800 */
[----:B-1----:R-:W-:Y:S02]  /*1e800*/  MOV R2, R17 ;  /* 0x0000001100027202 */ /* 0x002fe40000000f00 */
[----:B------:R-:W-:Y:S01]  /*1e810*/  IMAD.MOV.U32 R3, RZ, RZ, R19 ;  /* 0x000000ffff037224 */ /* 0x000fe200078e0013 */
[----:B------:R1:W-:Y:S01]  /*1e820*/  STL [R1+0x688], R19 ;  /* 0x0006881301007387 */ /* 0x0003e20000100800 */
[----:B------:R-:W-:-:S03]  /*1e830*/  IADD3 R14, P2, R14, R16, RZ ;  /* 0x000000100e0e7210 */ /* 0x000fc60007f5e0ff */
[----:B------:R1:W-:Y:S02]  /*1e840*/  LDGSTS.E [R5+0x10200], [R2.64], P0 ;  /* 0x1020000002057fae */ /* 0x0003e40008121848 */
[----:B------:R-:W-:Y:S02]  /*1e850*/  IMAD.X R15, R15, 0x1, R0, P2 ;  /* 0x000000010f0f7824 */ /* 0x000fe400010e0600 */
[----:B------:R-:W-:Y:S01]  /*1e860*/  STL [R1+0x694], R14 ;  /* 0x0006940e01007387 */ /* 0x000fe20000100800 */
[----:B------:R-:W-:-:S03]  /*1e870*/  ISETP.GT.AND P1, PT, R4, 0x24, PT ;  /* 0x000000240400780c */ /* 0x000fc60003f24270 */
[----:B------:R1:W-:Y:S02]  /*1e880*/  STL [R1+0x690], R15 ;  /* 0x0006900f01007387 */ /* 0x0003e40000100800 */
[----:B-1----:R-:W-:Y:S01]  /*1e890*/  IMAD.MOV.U32 R2, RZ, RZ, R14 ;  /* 0x000000ffff027224 */ /* 0x002fe200078e000e */
[----:B------:R-:W-:Y:S01]  /*1e8a0*/  MOV R3, R15 ;  /* 0x0000000f00037202 */ /* 0x000fe20000000f00 */
[----:B------:R-:W4:Y:S04]  /*1e8b0*/  LDL.LU R19, [R1+0x718] ;  /* 0x0007180001137983 */ /* 0x000f280000300800 */
[----:B------:R-:W4:Y:S04]  /*1e8c0*/  LDL.LU R17, [R1+0x71c] ;  /* 0x00071c0001117983 */ /* 0x000f280000300800 */
        /* <DEDUP_REMOVED lines=42> */
[----:B------:R1:W-:Y:S02]  /*1eb70*/  LDGSTS.E [R5+0x12400], [R2.64], P1 ;  /* 0x1240000002057fae */ /* 0x0003e40008921848 */
[----:B-1----:R-:W-:-:S02]  /*1eb80*/  SEL R2, RZ, 0x4, !P0 ;  /* 0x00000004ff027807 */ /* 0x002fc40004000000 */
[----:B------:R-:W-:Y:S02]  /*1eb90*/  IADD3 R17, P2, R17, R16, RZ ;  /* 0x0000001011117210 */ /* 0x000fe40007f5e0ff */
[----:B------:R-:W-:-:S03]  /*1eba0*/  SEL R2, R2, RZ, !P5 ;  /* 0x000000ff02027207 */ /* 0x000fc60006800000 */
[----:B------:R-:W-:Y:S01]  /*1ebb0*/  IMAD.X R19, R19, 0x1, R0, P2 ;  /* 0x0000000113137824 */ /* 0x000fe200010e0600 */
        /* <DEDUP_REMOVED lines=80> */
[--C-:B------:R-:W-:Y:S01]  /*1f0c0*/  IMAD.X R10, R10, 0x1, R0.reuse, P2 ;  /* 0x000000010a0a7824 */ /* 0x100fe200010e0600 */
[-C--:B---3--:R-:W-:Y:S01]  /*1f0d0*/  IADD3 R6, P3, R6, R16.reuse, RZ ;  /* 0x0000001006067210 */ /* 0x088fe20007f7e0ff */
[----:B------:R-:W-:Y:S04]  /*1f0e0*/  STL [R1+0x81c], R9 ;  /* 0x00081c0901007387 */ /* 0x000fe80000100800 */
[----:B--2---:R-:W-:Y:S01]  /*1f0f0*/  IMAD.X R7, R7, 0x1, R0, P3 ;  /* 0x0000000107077824 */ /* 0x004fe200018e0600 */
[----:B------:R1:W-:Y:S01]  /*1f100*/  STL [R1+0x818], R10 ;  /* 0x0008180a01007387 */ /* 0x0003e20000100800 */
[----:B------:R-:W-:Y:S01]  /*1f110*/  MOV R2, R9 ;  /* 0x0000000900027202 */ /* 0x000fe20000000f00 */
[----:B------:R-:W-:Y:S02]  /*1f120*/  IMAD.MOV.U32 R3, RZ, RZ, R10 ;  /* 0x000000ffff037224 */ /* 0x000fe400078e000a */
[----:B------:R-:W-:Y:S04]  /*1f130*/  STL [R1+0x884], R6 ;  /* 0x0008840601007387 */ /* 0x000fe80000100800 */
[----:B------:R2:W-:Y:S04]  /*1f140*/  STL [R1+0x880], R7 ;  /* 0x0008800701007387 */ /* 0x0005e80000100800 */
[----:B-1----:R-:W3:Y:S04]  /*1f150*/  LDL.LU R10, [R1+0x908] ;  /* 0x00090800010a7983 */ /* 0x002ee80000300800 */
[----:B------:R-:W5:Y:S04]  /*1f160*/  LDL.LU R9, [R1+0x90c] ;  /* 0x00090c0001097983 */ /* 0x000f680000300800 */
[----:B------:R1:W-:Y:S02]  /*1f170*/  LDGSTS.E [R5+0x16600], [R2.64], P1 ;  /* 0x1660000002057fae */ /* 0x0003e40008921848 */
[----:B-1----:R-:W-:Y:S01]  /*1f180*/  MOV R3, R7 ;  /* 0x0000000700037202 */ /* 0x002fe20000000f00 */
[----:B------:R-:W-:Y:S01]  /*1f190*/  IMAD.MOV.U32 R2, RZ, RZ, R6 ;  /* 0x000000ffff027224 */ /* 0x000fe200078e0006 */
[----:B--2---:R-:W2:Y:S04]  /*1f1a0*/  LDL.LU R7, [R1+0x910] ;  /* 0x0009100001077983 */ /* 0x004ea80000300800 */
[----:B------:R-:W2:Y:S04]  /*1f1b0*/  LDL.LU R6, [R1+0x914] ;  /* 0x0009140001067983 */ /* 0x000ea80000300800 */
[----:B------:R1:W-:Y:S01]  /*1f1c0*/  LDGSTS.E [R5+0x18000], [R2.64], P0 ;  /* 0x1800000002057fae */ /* 0x0003e20008121848 */
[----:B------:R-:W-:-:S05]  /*1f1d0*/  IADD3 R12, P1, R12, R16, RZ ;  /* 0x000000100c0c7210 */ /* 0x000fca0007f3e0ff */
[----:B------:R-:W-:Y:S01]  /*1f1e0*/  IMAD.X R13, R13, 0x1, R0, P1 ;  /* 0x000000010d0d7824 */ /* 0x000fe200008e0600 */
[----:B-1----:R-:W-:-:S03]  /*1f1f0*/  MOV R2, R12 ;  /* 0x0000000c00027202 */ /* 0x002fc60000000f00 */
[----:B------:R-:W-:Y:S01]  /*1f200*/  IMAD.MOV.U32 R3, RZ, RZ, R13 ;  /* 0x000000ffff037224 */ /* 0x000fe200078e000d */
[----:B------:R-:W-:Y:S01]  /*1f210*/  STL [R1+0x88c], R12 ;  /* 0x00088c0c01007387 */ /* 0x000fe20000100800 */
[----:B----4-:R-:W-:-:S03]  /*1f220*/  IADD3 R8, P2, R8, R16, RZ ;  /* 0x0000001008087210 */ /* 0x010fc60007f5e0ff */
[----:B------:R1:W-:Y:S02]  /*1f230*/  STL [R1+0x888], R13 ;  /* 0x0008880d01007387 */ /* 0x0003e40000100800 */
[----:B------:R-:W-:Y:S02]  /*1f240*/  IMAD.X R11, R11, 0x1, R0, P2 ;  /* 0x000000010b0b7824 */ /* 0x000fe400010e0600 */
[----:B------:R4:W-:Y:S01]  /*1f250*/  LDGSTS.E [R5+0x18200], [R2.64], P0 ;  /* 0x1820000002057fae */ /* 0x0009e20008121848 */
[----:B------:R-:W-:-:S03]  /*1f260*/  ISETP.GT.AND P1, PT, R4, 0x34, PT ;  /* 0x000000340400780c */ /* 0x000fc60003f24270 */
[----:B------:R-:W-:Y:S04]  /*1f270*/  STL [R1+0x894], R8 ;  /* 0x0008940801007387 */ /* 0x000fe80000100800 */
[----:B------:R4:W-:Y:S02]  /*1f280*/  STL [R1+0x890], R11 ;  /* 0x0008900b01007387 */ /* 0x0009e40000100800 */
[----:B----4-:R-:W-:Y:S01]  /*1f290*/  IMAD.MOV.U32 R2, RZ, RZ, R8 ;  /* 0x000000ffff027224 */ /* 0x010fe200078e0008 */
[----:B------:R-:W-:Y:S01]  /*1f2a0*/  MOV R3, R11 ;  /* 0x0000000b00037202 */ /* 0x000fe20000000f00 */
[----:B-1----:R-:W4:Y:S04]  /*1f2b0*/  LDL.LU R13, [R1+0x918] ;  /* 0x00091800010d7983 */ /* 0x002f280000300800 */
[----:B------:R-:W4:Y:S04]  /*1f2c0*/  LDL.LU R12, [R1+0x91c] ;  /* 0x00091c00010c7983 */ /* 0x000f280000300800 */
[----:B------:R1:W-:Y:S04]  /*1f2d0*/  LDGSTS.E [R5+0x18400], [R2.64], P0 ;  /* 0x1840000002057fae */ /* 0x0003e80008121848 */
[----:B------:R-:W4:Y:S04]  /*1f2e0*/  LDL.LU R11, [R1+0x980] ;  /* 0x00098000010b7983 */ /* 0x000f280000300800 */
[----:B------:R-:W4:Y:S01]  /*1f2f0*/  LDL.LU R8, [R1+0x984] ;  /* 0x0009840001087983 */ /* 0x000f220000300800 */
        /* <DEDUP_REMOVED lines=12> */
[----:B------:R-:W-:Y:S04]  /*1f3c0*/  STL [R1+0x900], R15 ;  /* 0x0009000f01007387 */ /* 0x000fe80000100800 */
[----:B------:R-:W4:Y:S04]  /*1f3d0*/  LDL.LU R21, [R1+0x988] ;  /* 0x0009880001157983 */ /* 0x000f280000300800 */
[----:B------:R-:W4:Y:S04]  /*1f3e0*/  LDL.LU R20, [R1+0x98c] ;  /* 0x00098c0001147983 */ /* 0x000f280000300800 */
[----:B------:R1:W-:Y:S04]  /*1f3f0*/  LDGSTS.E [R5+0x18600], [R2.64], P0 ;  /* 0x1860000002057fae */ /* 0x0003e80008121848 */
[----:B-1----:R-:W4:Y:S04]  /*1f400*/  LDL.LU R19, [R1+0x990] ;  /* 0x0009900001137983 */ /* 0x002f280000300800 */
[----:B------:R-:W4:Y:S01]  /*1f410*/  LDL.LU R17, [R1+0x994] ;  /* 0x0009940001117983 */ /* 0x000f220000300800 */
[----:B------:R-:W-:Y:S01]  /*1f420*/  IMAD.MOV.U32 R2, RZ, RZ, R14 ;  /* 0x000000ffff027224 */ /* 0x000fe200078e000e */
[----:B------:R-:W-:-:S05]  /*1f430*/  MOV R3, R15 ;  /* 0x0000000f00037202 */ /* 0x000fca0000000f00 */
[----:B------:R1:W-:Y:S01]  /*1f440*/  LDGSTS.E [R5+0x1a000], [R2.64], P1 ;  /* 0x1a00000002057fae */ /* 0x0003e20008921848 */
[----:B-----5:R-:W-:-:S05]  /*1f450*/  IADD3 R9, P0, R9, R16, RZ ;  /* 0x0000001009097210 */ /* 0x020fca0007f1e0ff */
[----:B---3--:R-:W-:Y:S01]  /*1f460*/  IMAD.X R10, R10, 0x1, R0, P0 ;  /* 0x000000010a0a7824 */ /* 0x008fe200000e0600 */
[----:B-1----:R-:W-:-:S03]  /*1f470*/  MOV R2, R9 ;  /* 0x0000000900027202 */ /* 0x002fc60000000f00 */
[----:B------:R-:W-:Y:S01]  /*1f480*/  IMAD.MOV.U32 R3, RZ, RZ, R10 ;  /* 0x000000ffff037224 */ /* 0x000fe200078e000a */
[----:B------:R-:W-:Y:S04]  /*1f490*/  STL [R1+0x90c], R9 ;  /* 0x00090c0901007387 */ /* 0x000fe80000100800 */
[----:B------:R-:W-:Y:S04]  /*1f4a0*/  STL [R1+0x908], R10 ;  /* 0x0009080a01007387 */ /* 0x000fe80000100800 */
[----:B------:R1:W-:Y:S01]  /*1f4b0*/  LDGSTS.E [R5+0x1a200], [R2.64], P1 ;  /* 0x1a20000002057fae */ /* 0x0003e20008921848 */
[----:B--2---:R-:W-:-:S05]  /*1f4c0*/  IADD3 R6, P2, R6, R16, RZ ;  /* 0x0000001006067210 */ /* 0x004fca0007f5e0ff */
[----:B------:R-:W-:Y:S01]  /*1f4d0*/  IMAD.X R7, R7, 0x1, R0, P2 ;  /* 0x0000000107077824 */ /* 0x000fe200010e0600 */
[----:B------:R-:W-:Y:S01]  /*1f4e0*/  STL [R1+0x914], R6 ;  /* 0x0009140601007387 */ /* 0x000fe20000100800 */
[----:B-1----:R-:W-:-:S03]  /*1f4f0*/  IMAD.MOV.U32 R2, RZ, RZ, R6 ;  /* 0x000000ffff027224 */ /* 0x002fc600078e0006 */
[----:B------:R1:W-:Y:S01]  /*1f500*/  STL [R1+0x910], R7 ;  /* 0x0009100701007387 */ /* 0x0003e20000100800 */
[----:B------:R-:W-:Y:S02]  /*1f510*/  MOV R3, R7 ;  /* 0x0000000700037202 */ /* 0x000fe40000000f00 */
[----:B------:R-:W-:-:S03]  /*1f520*/  ISETP.GT.AND P0, PT, R4, 0x38, PT ;  /* 0x000000380400780c */ /* 0x000fc60003f04270 */
[----:B------:R2:W-:Y:S04]  /*1f530*/  LDGSTS.E [R5+0x1a400], [R2.64], P1 ;  /* 0x1a40000002057fae */ /* 0x0005e80008921848 */
[----:B-1----:R-:W3:Y:S04]  /*1f540*/  LDL.LU R7, [R1+0x998] ;  /* 0x0009980001077983 */ /* 0x002ee80000300800 */
[----:B------:R-:W5:Y:S04]  /*1f550*/  LDL.LU R6, [R1+0x99c] ;  /* 0x00099c0001067983 */ /* 0x000f680000300800 */
[----:B------:R-:W3:Y:S04]  /*1f560*/  LDL.LU R15, [R1+0xa00] ;  /* 0x000a0000010f7983 */ /* 0x000ee80000300800 */
[----:B------:R-:W3:Y:S04]  /*1f570*/  LDL.LU R14, [R1+0xa04] ;  /* 0x000a0400010e7983 */ /* 0x000ee80000300800 */
[----:B------:R-:W3:Y:S04]  /*1f580*/  LDL.LU R10, [R1+0xa08] ;  /* 0x000a0800010a7983 */ /* 0x000ee80000300800 */
[----:B------:R-:W3:Y:S01]  /*1f590*/  LDL.LU R9, [R1+0xa0c] ;  /* 0x000a0c0001097983 */ /* 0x000ee20000300800 */
[----:B--2---:R-:W-:-:S04]  /*1f5a0*/  SEL R2, RZ, 0x4, !P0 ;  /* 0x00000004ff027807 */ /* 0x004fc80004000000 */
[----:B------:R-:W-:-:S04]  /*1f5b0*/  SEL R2, R2, RZ, !P5 ;  /* 0x000000ff02027207 */ /* 0x000fc80006800000 */
[----:B------:R-:W-:Y:S02]  /*1f5c0*/  ISETP.NE.U32.AND P0, PT, R2, RZ, PT ;  /* 0x000000ff0200720c */ /* 0x000fe40003f05070 */
[----:B----4-:R-:W-:-:S05]  /*1f5d0*/  IADD3 R12, P2, R12, R16, RZ ;  /* 0x000000100c0c7210 */ /* 0x010fca0007f5e0ff */
[--C-:B------:R-:W-:Y:S01]  /*1f5e0*/  IMAD.X R13, R13, 0x1, R0.reuse, P2 ;  /* 0x000000010d0d7824 */ /* 0x100fe200010e0600 */
[----:B------:R-:W-:Y:S02]  /*1f5f0*/  MOV R2, R12 ;  /* 0x0000000c00027202 */ /* 0x000fe40000000f00 */
[----:B------:R-:W-:Y:S01]  /*1f600*/  IADD3 R8, P3, R8, R16, RZ ;  /* 0x0000001008087210 */ /* 0x000fe20007f7e0ff */
[----:B------:R-:W-:Y:S01]  /*1f610*/  IMAD.MOV.U32 R3, RZ, RZ, R13 ;  /* 0x000000ffff037224 */ /* 0x000fe200078e000d */
[----:B------:R-:W-:Y:S03]  /*1f620*/  STL [R1+0x91c], R12 ;  /* 0x00091c0c01007387 */ /* 0x000fe60000100800 */
[----:B------:R-:W-:Y:S01]  /*1f630*/  IMAD.X R11, R11, 0x1, R0, P3 ;  /* 0x000000010b0b7824 */ /* 0x000fe200018e0600 */
[----:B------:R1:W-:Y:S04]  /*1f640*/  STL [R1+0x918], R13 ;  /* 0x0009180d01007387 */ /* 0x0003e80000100800 */
[----:B------:R-:W-:Y:S04]  /*1f650*/  STL [R1+0x984], R8 ;  /* 0x0009840801007387 */ /* 0x000fe80000100800 */
[----:B------:R2:W-:Y:S04]  /*1f660*/  LDGSTS.E [R5+0x1a600], [R2.64], P1 ;  /* 0x1a60000002057fae */ /* 0x0005e80008921848 */
[----:B------:R4:W-:Y:S04]  /*1f670*/  STL [R1+0x980], R11 ;  /* 0x0009800b01007387 */ /* 0x0009e80000100800 */
[----:B-1----:R-:W3:Y:S01]  /*1f680*/  LDL.LU R13, [R1+0xa10] ;  /* 0x000a1000010d7983 */ /* 0x002ee20000300800 */
[----:B--2---:R-:W-:-:S03]  /*1f690*/  MOV R3, R11 ;  /* 0x0000000b00037202 */ /* 0x004fc60000000f00 */
[----:B------:R-:W2:Y:S01]  /*1f6a0*/  LDL.LU R12, [R1+0xa14] ;  /* 0x000a1400010c7983 */ /* 0x000ea20000300800 */
[----:B------:R-:W-:-:S03]  /*1f6b0*/  IMAD.MOV.U32 R2, RZ, RZ, R8 ;  /* 0x000000ffff027224 */ /* 0x000fc600078e0008 */
[----:B----4-:R-:W4:Y:S04]  /*1f6c0*/  LDL.LU R11, [R1+0xa18] ;  /* 0x000a1800010b7983 */ /* 0x010f280000300800 */
[----:B------:R-:W4:Y:S04]  /*1f6d0*/  LDL.LU R8, [R1+0xa1c] ;  /* 0x000a1c0001087983 */ /* 0x000f280000300800 */
[----:B------:R1:W-:Y:S01]  /*1f6e0*/  LDGSTS.E [R5+0x1c000], [R2.64], P0 ;  /* 0x1c00000002057fae */ /* 0x0003e20008121848 */
[----:B------:R-:W-:-:S05]  /*1f6f0*/  IADD3 R20, P1, R20, R16, RZ ;  /* 0x0000001014147210 */ /* 0x000fca0007f3e0ff */
[----:B------:R-:W-:Y:S01]  /*1f700*/  IMAD.X R21, R21, 0x1, R0, P1 ;  /* 0x0000000115157824 */ /* 0x000fe200008e0600 */
[----:B------:R-:W-:-:S03]  /*1f710*/  IADD3 R17, P2, R17, R16, RZ ;  /* 0x0000001011117210 */ /* 0x000fc60007f5e0ff */
[----:B-1----:R-:W-:Y:S01]  /*1f720*/  IMAD.MOV.U32 R3, RZ, RZ, R21 ;  /* 0x000000ffff037224 */ /* 0x002fe200078e0015 */
[----:B------:R-:W-:Y:S01]  /*1f730*/  MOV R2, R20 ;  /* 0x0000001400027202 */ /* 0x000fe20000000f00 */
[----:B------:R-:W-:-:S04]  /*1f740*/  IMAD.X R19, R19, 0x1, R0, P2 ;  /* 0x0000000113137824 */ /* 0x000fc800010e0600 */
[----:B------:R1:W-:Y:S01]  /*1f750*/  LDGSTS.E [R5+0x1c200], [R2.64], P0 ;  /* 0x1c20000002057fae */ /* 0x0003e20008121848 */
[----:B------:R-:W-:Y:S01]  /*1f760*/  ISETP.GT.AND P1, PT, R4, 0x3c, PT ;  /* 0x0000003c0400780c */ /* 0x000fe20003f24270 */
[----:B-1----:R-:W-:Y:S01]  /*1f770*/  IMAD.MOV.U32 R2, RZ, RZ, R17 ;  /* 0x000000ffff027224 */ /* 0x002fe200078e0011 */
[----:B------:R-:W-:-:S05]  /*1f780*/  MOV R3, R19 ;  /* 0x0000001300037202 */ /* 0x000fca0000000f00 */
[----:B------:R1:W-:Y:S04]  /*1f790*/  LDGSTS.E [R5+0x1c400], [R2.64], P0 ;  /* 0x1c40000002057fae */ /* 0x0003e80008121848 */
[----:B------:R-:W-:Y:S01]  /*1f7a0*/  STL [R1+0x98c], R20 ;  /* 0x00098c1401007387 */ /* 0x000fe20000100800 */
[----:B-1----:R-:W-:-:S03]  /*1f7b0*/  SEL R2, RZ, 0x4, !P1 ;  /* 0x00000004ff027807 */ /* 0x002fc60004800000 */
[----:B------:R-:W-:Y:S01]  /*1f7c0*/  STL [R1+0x988], R21 ;  /* 0x0009881501007387 */ /* 0x000fe20000100800 */
[----:B------:R-:W-:-:S03]  /*1f7d0*/  SEL R2, R2, RZ, !P5 ;  /* 0x000000ff02027207 */ /* 0x000fc60006800000 */
[----:B------:R-:W-:Y:S01]  /*1f7e0*/  STL [R1+0x994], R17 ;  /* 0x0009941101007387 */ /* 0x000fe20000100800 */
[----:B------:R-:W-:-:S03]  /*1f7f0*/  ISETP.NE.U32.AND P1, PT, R2, RZ, PT ;  /* 0x000000ff0200720c */ /* 0x000fc60003f25070 */
[----:B------:R-:W-:Y:S01]  /*1f800*/  STL [R1+0x990], R19 ;  /* 0x0009901301007387 */ /* 0x000fe20000100800 */
[----:B-----5:R-:W-:-:S05]  /*1f810*/  IADD3 R6, P2, R6, R16, RZ ;  /* 0x0000001006067210 */ /* 0x020fca0007f5e0ff */
[----:B---3--:R-:W-:Y:S01]  /*1f820*/  IMAD.X R7, R7, 0x1, R0, P2 ;  /* 0x0000000107077824 */ /* 0x008fe200010e0600 */
[----:B------:R-:W-:Y:S01]  /*1f830*/  STL [R1+0x99c], R6 ;  /* 0x00099c0601007387 */ /* 0x000fe20000100800 */
[----:B------:R-:W-:-:S03]  /*1f840*/  IMAD.MOV.U32 R2, RZ, RZ, R6 ;  /* 0x000000ffff027224 */ /* 0x000fc600078e0006 */
[----:B------:R-:W-:Y:S01]  /*1f850*/  MOV R3, R7 ;  /* 0x0000000700037202 */ /* 0x000fe20000000f00 */
[----:B------:R1:W-:Y:S04]  /*1f860*/  STL [R1+0x998], R7 ;  /* 0x0009980701007387 */ /* 0x0003e80000100800 */
[----:B------:R3:W-:Y:S01]  /*1f870*/  LDGSTS.E [R5+0x1c600], [R2.64], P0 ;  /* 0x1c60000002057fae */ /* 0x0007e20008121848 */
[----:B------:R-:W-:-:S03]  /*1f880*/  IADD3 R14, P0, R14, R16, RZ ;  /* 0x000000100e0e7210 */ /* 0x000fc60007f1e0ff */
[----:B-1----:R-:W5:Y:S04]  /*1f890*/  LDL.LU R7, [R1+0xcd8] ;  /* 0x000cd80001077983 */ /* 0x002f680000300800 */
[----:B------:R-:W5:Y:S01]  /*1f8a0*/  LDL.LU R6, [R1+0xcdc] ;  /* 0x000cdc0001067983 */ /* 0x000f620000300800 */
[----:B------:R-:W-:Y:S01]  /*1f8b0*/  IADD3 R9, P2, R9, R16, RZ ;  /* 0x0000001009097210 */ /* 0x000fe20007f5e0ff */
[--C-:B------:R-:W-:Y:S02]  /*1f8c0*/  IMAD.X R15, R15, 0x1, R0.reuse, P0 ;  /* 0x000000010f0f7824 */ /* 0x100fe400000e0600 */
[----:B------:R-:W-:Y:S02]  /*1f8d0*/  STL [R1+0xa04], R14 ;  /* 0x000a040e01007387 */ /* 0x000fe40000100800 */
[----:B------:R-:W-:Y:S01]  /*1f8e0*/  IMAD.X R10, R10, 0x1, R0, P2 ;  /* 0x000000010a0a7824 */ /* 0x000fe200010e0600 */
[----:B---3--:R-:W-:Y:S01]  /*1f8f0*/  MOV R2, R14 ;  /* 0x0000000e00027202 */ /* 0x008fe20000000f00 */
[----:B------:R-:W-:Y:S01]  /*1f900*/  STL [R1+0xa00], R15 ;  /* 0x000a000f01007387 */ /* 0x000fe20000100800 */
[----:B------:R-:W-:-:S03]  /*1f910*/  IMAD.MOV.U32 R3, RZ, RZ, R15 ;  /* 0x000000ffff037224 */ /* 0x000fc600078e000f */
[----:B------:R-:W-:Y:S04]  /*1f920*/  STL [R1+0xa0c], R9 ;  /* 0x000a0c0901007387 */ /* 0x000fe80000100800 */
[----:B------:R1:W-:Y:S04]  /*1f930*/  STL [R1+0xa08], R10 ;  /* 0x000a080a01007387 */ /* 0x0003e80000100800 */
[----:B------:R-:W3:Y:S04]  /*1f940*/  LDL.LU R21, [R1+0xce0] ;  /* 0x000ce00001157983 */ /* 0x000ee80000300800 */
[----:B------:R-:W3:Y:S04]  /*1f950*/  LDL.LU R17, [R1+0xce4] ;  /* 0x000ce40001117983 */ /* 0x000ee80000300800 */
[----:B------:R1:W-:Y:S02]  /*1f960*/  LDGSTS.E [R5+0x1e000], [R2.64], P1 ;  /* 0x1e00000002057fae */ /* 0x0003e40008921848 */
[----:B-1----:R-:W-:Y:S01]  /*1f970*/  MOV R3, R10 ;  /* 0x0000000a00037202 */ /* 0x002fe20000000f00 */
[----:B------:R-:W-:Y:S01]  /*1f980*/  IMAD.MOV.U32 R2, RZ, RZ, R9 ;  /* 0x000000ffff027224 */ /* 0x000fe200078e0009 */
[----:B------:R-:W3:Y:S04]  /*1f990*/  LDL.LU R10, [R1+0xce8] ;  /* 0x000ce800010a7983 */ /* 0x000ee80000300800 */
[----:B------:R-:W3:Y:S01]  /*1f9a0*/  LDL.LU R9, [R1+0xcec] ;  /* 0x000cec0001097983 */ /* 0x000ee20000300800 */
[----:B------:R-:W-:Y:S03]  /*1f9b0*/  HMMA.1688.F32.TF32 R24, R248, R102, R172 ;  /* 0x00000066f818723c */ /* 0x000fe600000810ac */
[----:B------:R1:W-:Y:S01]  /*1f9c0*/  LDGSTS.E [R5+0x1e200], [R2.64], P1 ;  /* 0x1e20000002057fae */ /* 0x0003e20008921848 */
[----:B--2---:R-:W-:-:S05]  /*1f9d0*/  IADD3 R12, P0, R12, R16, RZ ;  /* 0x000000100c0c7210 */ /* 0x004fca0007f1e0ff */
[--C-:B------:R-:W-:Y:S01]  /*1f9e0*/  IMAD.X R13, R13, 0x1, R0.reuse, P0 ;  /* 0x000000010d0d7824 */ /* 0x100fe200000e0600 */
[----:B----4-:R-:W-:Y:S01]  /*1f9f0*/  IADD3 R8, P2, R8, R16, RZ ;  /* 0x0000001008087210 */ /* 0x010fe20007f5e0ff */
[----:B------:R2:W-:Y:S04]  /*1fa00*/  STL [R1+0xa14], R12 ;  /* 0x000a140c01007387 */ /* 0x0005e80000100800 */
[----:B------:R-:W-:Y:S01]  /*1fa10*/  IMAD.X R11, R11, 0x1, R0, P2 ;  /* 0x000000010b0b7824 */ /* 0x000fe200010e0600 */
[----:B------:R4:W-:Y:S04]  /*1fa20*/  STL [R1+0xa10], R13 ;  /* 0x000a100d01007387 */ /* 0x0009e80000100800 */
[----:B------:R2:W-:Y:S01]  /*1fa30*/  STL [R1+0xa1c], R8 ;  /* 0x000a1c0801007387 */ /* 0x0005e20000100800 */
[----:B-1----:R-:W-:-:S03]  /*1fa40*/  MOV R2, R12 ;  /* 0x0000000c00027202 */ /* 0x002fc60000000f00 */
[----:B------:R1:W-:Y:S04]  /*1fa50*/  STL [R1+0xa18], R11 ;  /* 0x000a180b01007387 */ /* 0x0003e80000100800 */
[----:B------:R-:W3:Y:S01]  /*1fa60*/  LDL.LU R14, [R1+0xcf4] ;  /* 0x000cf400010e7983 */ /* 0x000ee20000300800 */
[----:B------:R-:W-:-:S03]  /*1fa70*/  IMAD.MOV.U32 R3, RZ, RZ, R13 ;  /* 0x000000ffff037224 */ /* 0x000fc600078e000d */
[----:B--2---:R-:W2:Y:S04]  /*1fa80*/  LDL.LU R12, [R1+0xc60] ;  /* 0x000c6000010c7983 */ /* 0x004ea80000300800 */
[----:B------:R-:W2:Y:S04]  /*1fa90*/  LDL.LU R15, [R1+0xcf0] ;  /* 0x000cf000010f7983 */ /* 0x000ea80000300800 */
[----:B----4-:R-:W2:Y:S01]  /*1faa0*/  LDL.LU R13, [R1+0xc5c] ;  /* 0x000c5c00010d7983 */ /* 0x010ea20000300800 */
[----:B------:R-:W-:-:S03]  /*1fab0*/  ISETP.GT.AND P0, PT, R4, 0x1, PT ;  /* 0x000000010400780c */ /* 0x000fc60003f04270 */
[----:B------:R1:W-:Y:S01]  /*1fac0*/  LDGSTS.E [R5+0x1e400], [R2.64], P1 ;  /* 0x1e40000002057fae */ /* 0x0003e20008921848 */
[----:B------:R-:W-:Y:S01]  /*1fad0*/  LOP3.LUT R109, R109, 0x7f, RZ, 0xc0, !PT ;  /* 0x0000007f6d6d7812 */ /* 0x000fe200078ec0ff */
[----:B-1----:R-:W-:Y:S01]  /*1fae0*/  IMAD.MOV.U32 R2, RZ, RZ, R8 ;  /* 0x000000ffff027224 */ /* 0x002fe200078e0008 */
[----:B------:R-:W-:-:S03]  /*1faf0*/  MOV R3, R11 ;  /* 0x0000000b00037202 */ /* 0x000fc60000000f00 */
[----:B------:R-:W-:Y:S02]  /*1fb00*/  IMAD.SHL.U32 R109, R109, 0x4, RZ ;  /* 0x000000046d6d7824 */ /* 0x000fe400078e00ff */
[----:B------:R1:W-:Y:S03]  /*1fb10*/  LDGSTS.E [R5+0x1e600], [R2.64], P1 ;  /* 0x1e60000002057fae */ /* 0x0003e60008921848 */
[----:B------:R-:W-:Y:S01]  /*1fb20*/  LOP3.LUT R8, R109, 0x20, RZ, 0x3c, !PT ;  /* 0x000000206d087812 */ /* 0x000fe200078e3cff */
[----:B------:R-:W-:Y:S01]  /*1fb30*/  STL.64 [R1+0x160], R24 ;  /* 0x0001601801007387 */ /* 0x000fe20000100a00 */
[----:B-1----:R-:W-:-:S03]  /*1fb40*/  SEL R2, RZ, 0x4, !P0 ;  /* 0x00000004ff027807 */ /* 0x002fc60004000000 */
[----:B------:R-:W-:Y:S01]  /*1fb50*/  STL.64 [R1+0x168], R26 ;  /* 0x0001681a01007387 */ /* 0x000fe20000100a00 */
[----:B------:R-:W-:-:S04]  /*1fb60*/  SEL R2, R2, RZ, !P5 ;  /* 0x000000ff02027207 */ /* 0x000fc80006800000 */
[----:B------:R-:W-:Y:S01]  /*1fb70*/  ISETP.NE.U32.AND P0, PT, R2, RZ, PT ;  /* 0x000000ff0200720c */ /* 0x000fe20003f05070 */
[----:B------:R-:W-:-:S04]  /*1fb80*/  IMAD.U32 R2, RZ, RZ, UR5 ;  /* 0x00000005ff027e24 */ /* 0x000fc8000f8e00ff */
[----:B------:R-:W-:Y:S01]  /*1fb90*/  IMAD R2, R2, 0x20000, R8 ;  /* 0x0002000002027824 */ /* 0x000fe200078e0208 */
[----:B-----5:R-:W-:-:S04]  /*1fba0*/  IADD3 R6, P1, R6, R16, RZ ;  /* 0x0000001006067210 */ /* 0x020fc80007f3e0ff */
[----:B------:R-:W-:Y:S01]  /*1fbb0*/  IADD3.X R7, R7, R0, RZ, P1, !PT ;  /* 0x0000000007077210 */ /* 0x000fe20000ffe4ff */
[----:B------:R1:W-:Y:S04]  /*1fbc0*/  STL [R1+0xcdc], R6 ;  /* 0x000cdc0601007387 */ /* 0x0003e80000100800 */
[----:B------:R5:W-:Y:S04]  /*1fbd0*/  STL [R1+0xcd8], R7 ;  /* 0x000cd80701007387 */ /* 0x000be80000100800 */
[----:B------:R-:W4:Y:S04]  /*1fbe0*/  LDL.LU R20, [R1+0xc64] ;  /* 0x000c640001147983 */ /* 0x000f280000300800 */
[----:B------:R-:W4:Y:S04]  /*1fbf0*/  LDL.LU R19, [R1+0xc68] ;  /* 0x000c680001137983 */ /* 0x000f280000300800 */
[----:B------:R-:W4:Y:S04]  /*1fc00*/  LDL.LU R11, [R1+0xc6c] ;  /* 0x000c6c00010b7983 */ /* 0x000f280000300800 */
[----:B------:R-:W4:Y:S01]  /*1fc10*/  LDL.LU R8, [R1+0xc70] ;  /* 0x000c700001087983 */ /* 0x000f220000300800 */
[----:B---3--:R-:W-:-:S03]  /*1fc20*/  IADD3 R17, P1, R17, R16, RZ ;  /* 0x0000001011117210 */ /* 0x008fc60007f3e0ff */
[----:B------:R1:W-:Y:S02]  /*1fc30*/  LDGSTS.E [R2+0x800], [R6.64], P0 ;  /* 0x0080000006027fae */ /* 0x0003e40008121848 */
[----:B------:R-:W-:Y:S02]  /*1fc40*/  IMAD.X R21, R21, 0x1, R0, P1 ;  /* 0x0000000115157824 */ /* 0x000fe400008e0600 */
[----:B------:R3:W-:Y:S04]  /*1fc50*/  STL [R1+0xce4], R17 ;  /* 0x000ce41101007387 */ /* 0x0007e80000100800 */
[----:B------:R-:W-:Y:S01]  /*1fc60*/  STL [R1+0xce0], R21 ;  /* 0x000ce01501007387 */ /* 0x000fe20000100800 */
[----:B-1----:R-:W-:Y:S01]  /*1fc70*/  IMAD.MOV.U32 R6, RZ, RZ, R17 ;  /* 0x000000ffff067224 */ /* 0x002fe200078e0011 */
[----:B------:R-:W-:Y:S01]  /*1fc80*/  IADD3 R9, P2, R9, R16, RZ ;  /* 0x0000001009097210 */ /* 0x000fe20007f5e0ff */
[----:B-----5:R-:W-:-:S03]  /*1fc90*/  IMAD.MOV.U32 R7, RZ, RZ, R21 ;  /* 0x000000ffff077224 */ /* 0x020fc600078e0015 */
[----:B------:R-:W-:Y:S01]  /*1fca0*/  IADD3.X R10, R10, R0, RZ, P2, !PT ;  /* 0x000000000a0a7210 */ /* 0x000fe200017fe4ff */
[----:B------:R-:W-:Y:S04]  /*1fcb0*/  STL [R1+0xcec], R9 ;  /* 0x000cec0901007387 */ /* 0x000fe80000100800 */
[----:B------:R1:W-:Y:S04]  /*1fcc0*/  LDGSTS.E [R2+0xa00], [R6.64], P0 ;  /* 0x00a0000006027fae */ /* 0x0003e80008121848 */
[----:B------:R5:W-:Y:S04]  /*1fcd0*/  STL [R1+0xce8], R10 ;  /* 0x000ce80a01007387 */ /* 0x000be80000100800 */
[----:B---3--:R-:W3:Y:S01]  /*1fce0*/  LDL.LU R17, [R1+0xc74] ;  /* 0x000c740001117983 */ /* 0x008ee20000300800 */
[----:B-1----:R-:W-:Y:S01]  /*1fcf0*/  IMAD.MOV.U32 R7, RZ, RZ, R10 ;  /* 0x000000ffff077224 */ /* 0x002fe200078e000a */
[----:B------:R-:W-:-:S02]  /*1fd00*/  MOV R6, R9 ;  /* 0x0000000900067202 */ /* 0x000fc40000000f00 */
[----:B-----5:R-:W5:Y:S04]  /*1fd10*/  LDL.LU R10, [R1+0xc78] ;  /* 0x000c7800010a7983 */ /* 0x020f680000300800 */
[----:B------:R-:W3:Y:S04]  /*1fd20*/  LDL.LU R9, [R1+0xbbc] ;  /* 0x000bbc0001097983 */ /* 0x000ee80000300800 */
[----:B------:R-:W3:Y:S04]  /*1fd30*/  LDL.LU R5, [R1+0xbc0] ;  /* 0x000bc00001057983 */ /* 0x000ee80000300800 */
[----:B------:R1:W-:Y:S01]  /*1fd40*/  LDGSTS.E [R2+0xc00], [R6.64], P0 ;  /* 0x00c0000006027fae */ /* 0x0003e20008121848 */
[----:B------:R-:W-:-:S02]  /*1fd50*/  IADD3 R14, P2, R14, R16, RZ ;  /* 0x000000100e0e7210 */ /* 0x000fc40007f5e0ff */
[----:B--2---:R-:W-:-:S03]  /*1fd60*/  IADD3 R12, P3, R12, R16, RZ ;  /* 0x000000100c0c7210 */ /* 0x004fc60007f7e0ff */
[----:B------:R-:W-:Y:S01]  /*1fd70*/  IMAD.X R15, R15, 0x1, R0, P2 ;  /* 0x000000010f0f7824 */ /* 0x000fe200010e0600 */
[----:B------:R-:W-:Y:S01]  /*1fd80*/  STL [R1+0xcf4], R14 ;  /* 0x000cf40e01007387 */ /* 0x000fe20000100800 */
[----:B-1----:R-:W-:Y:S01]  /*1fd90*/  IMAD.MOV.U32 R6, RZ, RZ, R14 ;  /* 0x000000ffff067224 */ /* 0x002fe200078e000e */
[----:B------:R-:W-:Y:S01]  /*1fda0*/  IADD3.X R13, R13, R0, RZ, P3, !PT ;  /* 0x000000000d0d7210 */ /* 0x000fe20001ffe4ff */
[----:B------:R-:W-:Y:S01]  /*1fdb0*/  IMAD.MOV.U32 R7, RZ, RZ, R15 ;  /* 0x000000ffff077224 */ /* 0x000fe200078e000f */
[----:B------:R1:W-:Y:S01]  /*1fdc0*/  STL [R1+0xcf0], R15 ;  /* 0x000cf00f01007387 */ /* 0x0003e20000100800 */
[----:B------:R-:W-:-:S03]  /*1fdd0*/  ISETP.GT.AND P1, PT, R4, 0x5, PT ;  /* 0x000000050400780c */ /* 0x000fc60003f24270 */
[----:B------:R-:W-:Y:S04]  /*1fde0*/  STL [R1+0xc60], R12 ;  /* 0x000c600c01007387 */ /* 0x000fe80000100800 */
[----:B------:R2:W-:Y:S04]  /*1fdf0*/  STL [R1+0xc5c], R13 ;  /* 0x000c5c0d01007387 */ /* 0x0005e80000100800 */
[----:B-1----:R-:W3:Y:S01]  /*1fe00*/  LDL.LU R15, [R1+0xbc4] ;  /* 0x000bc400010f7983 */ /* 0x002ee20000300800 */
[----:B------:R-:W-:-:S03]  /*1fe10*/  SEL R3, RZ, 0x4, !P1 ;  /* 0x00000004ff037807 */ /* 0x000fc60004800000 */
[----:B------:R1:W-:Y:S04]  /*1fe20*/  LDGSTS.E [R2+0xe00], [R6.64], P0 ;  /* 0x00e0000006027fae */ /* 0x0003e80008121848 */
[----:B------:R-:W3:Y:S01]  /*1fe30*/  LDL.LU R14, [R1+0xbc8] ;  /* 0x000bc800010e7983 */ /* 0x000ee20000300800 */
[----:B------:R-:W-:Y:S01]  /*1fe40*/  SEL R3, R3, RZ, !P5 ;  /* 0x000000ff03037207 */ /* 0x000fe20006800000 */
[----:B-1----:R-:W-:Y:S01]  /*1fe50*/  IMAD.MOV.U32 R7, RZ, RZ, R13 ;  /* 0x000000ffff077224 */ /* 0x002fe200078e000d */
[----:B------:R-:W-:Y:S01]  /*1fe60*/  MOV R6, R12 ;  /* 0x0000000c00067202 */ /* 0x000fe20000000f00 */
[----:B--2---:R-:W3:Y:S04]  /*1fe70*/  LDL.LU R13, [R1+0xbcc] ;  /* 0x000bcc00010d7983 */ /* 0x004ee80000300800 */
[----:B------:R-:W3:Y:S01]  /*1fe80*/  LDL.LU R12, [R1+0xbd0] ;  /* 0x000bd000010c7983 */ /* 0x000ee20000300800 */
[----:B------:R-:W-:Y:S11]  /*1fe90*/  ISETP.NE.U32.AND P1, PT, R3, RZ, PT ;  /* 0x000000ff0300720c */ /* 0x000ff60003f25070 */
[----:B------:R-:W-:Y:S02]  /*1fea0*/  @!UPT UIADD3 URZ, URZ, URZ, URZ ;  /* 0x0000003f3f3ff290 */ /* 0x000fe4000fffe03f */
[----:B------:R1:W-:Y:S01]  /*1feb0*/  LDGSTS.E [R2+0x2800], [R6.64], P1 ;  /* 0x0280000006027fae */ /* 0x0003e20008921848 */
[----:B----4-:R-:W-:-:S05]  /*1fec0*/  IADD3 R19, P0, R19, R16, RZ ;  /* 0x0000001013137210 */ /* 0x010fca0007f1e0ff */
[----:B------:R-:W-:Y:S01]  /*1fed0*/  IMAD.X R20, R20, 0x1, R0, P0 ;  /* 0x0000000114147824 */ /* 0x000fe200000e0600 */
[----:B------:R-:W-:Y:S01]  /*1fee0*/  IADD3 R8, P2, R8, R16, RZ ;  /* 0x0000001008087210 */ /* 0x000fe20007f5e0ff */
[----:B------:R-:W-:Y:S01]  /*1fef0*/  STL [R1+0xc68], R19 ;  /* 0x000c681301007387 */ /* 0x000fe20000100800 */
[----:B-1----:R-:W-:Y:S02]  /*1ff00*/  IMAD.MOV.U32 R6, RZ, RZ, R19 ;  /* 0x000000ffff067224 */ /* 0x002fe400078e0013 */
[----:B------:R-:W-:Y:S01]  /*1ff10*/  IADD3.X R11, R11, R0, RZ, P2, !PT ;  /* 0x000000000b0b7210 */ /* 0x000fe200017fe4ff */
[----:B------:R-:W-:Y:S01]  /*1ff20*/  IMAD.MOV.U32 R7, RZ, RZ, R20 ;  /* 0x000000ffff077224 */ /* 0x000fe200078e0014 */
[----:B------:R1:W-:Y:S04]  /*1ff30*/  STL [R1+0xc64], R20 ;  /* 0x000c641401007387 */ /* 0x0003e80000100800 */
[----:B------:R-:W-:Y:S04]  /*1ff40*/  STL [R1+0xc70], R8 ;  /* 0x000c700801007387 */ /* 0x000fe80000100800 */
[----:B------:R4:W-:Y:S04]  /*1ff50*/  STL [R1+0xc6c], R11 ;  /* 0x000c6c0b01007387 */ /* 0x0009e80000100800 */
[----:B-1----:R-:W2:Y:S04]  /*1ff60*/  LDL.LU R20, [R1+0xbd4] ;  /* 0x000bd40001147983 */ /* 0x002ea80000300800 */
[----:B------:R1:W-:Y:S04]  /*1ff70*/  LDGSTS.E [R2+0x2a00], [R6.64], P1 ;  /* 0x02a0000006027fae */ /* 0x0003e80008921848 */
[----:B------:R-:W2:Y:S01]  /*1ff80*/  LDL.LU R19, [R1+0xbd8] ;  /* 0x000bd80001137983 */ /* 0x000ea20000300800 */
[----:B-1----:R-:W-:Y:S01]  /*1ff90*/  IMAD.MOV.U32 R7, RZ, RZ, R11 ;  /* 0x000000ffff077224 */ /* 0x002fe200078e000b */
[----:B------:R-:W-:-:S02]  /*1ffa0*/  MOV R6, R8 ;  /* 0x0000000800067202 */ /* 0x000fc40000000f00 */
[----:B----4-:R-:W4:Y:S04]  /*1ffb0*/  LDL.LU R11, [R1+0x420] ;  /* 0x00042000010b7983 */ /* 0x010f280000300800 */
[----:B------:R-:W4:Y:S01]  /*1ffc0*/  LDL.LU R8, [R1+0x424] ;  /* 0x0004240001087983 */ /* 0x000f220000300800 */
[----:B-----5:R-:W-:-:S03]  /*1ffd0*/  IADD3 R10, P2, R10, R16, RZ ;  /* 0x000000100a0a7210 */ /* 0x020fc60007f5e0ff */
[----:B------:R1:W-:Y:S02]  /*1ffe0*/  LDGSTS.E [R2+0x2c00], [R6.64], P1 ;  /* 0x02c0000006027fae */ /* 0x0003e40008921848 */
[----:B---3--:R-:W-:Y:S01]  /*1fff0*/  IMAD.X R17, R17, 0x1, R0, P2 ;  /* 0x0000000111117824 */ /* 0x008fe200010e0600 */
[----:B------:R-:W-:Y:S01]  /*20000*/  IADD3 R5, P3, R5, R16, RZ ;  /* 0x0000001005057210 */ /* 0x000fe20007f7e0ff */
[----:B------:R-:W-:Y:S03]  /*20010*/  STL [R1+0xc78], R10 ;  /* 0x000c780a01007387 */ /* 0x000fe60000100800 */
[----:B------:R-:W-:Y:S01]  /*20020*/  IADD3.X R9, R9, R0, RZ, P3, !PT ;  /* 0x0000000009097210 */ /* 0x000fe20001ffe4ff */
[----:B-1----:R-:W-:Y:S01]  /*20030*/  IMAD.MOV.U32 R6, RZ, RZ, R10 ;  /* 0x000000ffff067224 */ /* 0x002fe200078e000a */
[----:B------:R1:W-:Y:S01]  /*20040*/  STL [R1+0xc74], R17 ;  /* 0x000c741101007387 */ /* 0x0003e20000100800 */
[----:B------:R-:W-:-:S03]  /*20050*/  IMAD.MOV.U32 R7, RZ, RZ, R17 ;  /* 0x000000ffff077224 */ /* 0x000fc600078e0011 */
[----:B------:R-:W-:Y:S04]  /*20060*/  STL [R1+0xbc0], R5 ;  /* 0x000bc00501007387 */ /* 0x000fe80000100800 */
[----:B------:R3:W-:Y:S04]  /*20070*/  STL [R1+0xbbc], R9 ;  /* 0x000bbc0901007387 */ /* 0x0007e80000100800 */
[----:B-1----:R-:W5:Y:S04]  /*20080*/  LDL.LU R17, [R1+0x428] ;  /* 0x0004280001117983 */ /* 0x002f680000300800 */
[----:B------:R1:W-:Y:S04]  /*20090*/  LDGSTS.E [R2+0x2e00], [R6.64], P1 ;  /* 0x02e0000006027fae */ /* 0x0003e80008921848 */
[----:B------:R-:W5:Y:S01]  /*200a0*/  LDL.LU R10, [R1+0x42c] ;  /* 0x00042c00010a7983 */ /* 0x000f620000300800 */
[----:B-1----:R-:W-:Y:S01]  /*200b0*/  IMAD.MOV.U32 R7, RZ, RZ, R9 ;  /* 0x000000ffff077224 */ /* 0x002fe200078e0009 */
[----:B------:R-:W-:-:S02]  /*200c0*/  MOV R6, R5 ;  /* 0x0000000500067202 */ /* 0x000fc40000000f00 */
[----:B---3--:R-:W3:Y:S04]  /*200d0*/  LDL.LU R9, [R1+0x430] ;  /* 0x0004300001097983 */ /* 0x008ee80000300800 */
[----:B------:R-:W3:Y:S01]  /*200e0*/  LDL.LU R5, [R1+0x434] ;  /* 0x0004340001057983 */ /* 0x000ee20000300800 */
[----:B------:R-:W-:-:S04]  /*200f0*/  ISETP.GT.AND P0, PT, R4, 0x9, PT ;  /* 0x000000090400780c */ /* 0x000fc80003f04270 */
[----:B------:R-:W-:-:S04]  /*20100*/  SEL R3, RZ, 0x4, !P0 ;  /* 0x00000004ff037807 */ /* 0x000fc80004000000 */
[----:B------:R-:W-:-:S04]  /*20110*/  SEL R3, R3, RZ, !P5 ;  /* 0x000000ff03037207 */ /* 0x000fc80006800000 */
[----:B------:R-:W-:Y:S02]  /*20120*/  ISETP.NE.U32.AND P0, PT, R3, RZ, PT ;  /* 0x000000ff0300720c */ /* 0x000fe40003f05070 */
[-C--:B------:R-:W-:Y:S02]  /*20130*/  IADD3 R14, P1, R14, R16.reuse, RZ ;  /* 0x000000100e0e7210 */ /* 0x080fe40007f3e0ff */
[----:B------:R-:W-:-:S03]  /*20140*/  IADD3 R12, P2, R12, R16, RZ ;  /* 0x000000100c0c7210 */ /* 0x000fc60007f5e0ff */
[----:B------:R-:W-:Y:S01]  /*20150*/  IMAD.X R15, R15, 0x1, R0, P1 ;  /* 0x000000010f0f7824 */ /* 0x000fe200008e0600 */
[----:B------:R-:W-:Y:S01]  /*20160*/  IADD3.X R13, R13, R0, RZ, P2, !PT ;  /* 0x000000000d0d7210 */ /* 0x000fe200017fe4ff */
[----:B------:R-:W-:Y:S04]  /*20170*/  STL [R1+0xbc8], R14 ;  /* 0x000bc80e01007387 */ /* 0x000fe80000100800 */
[----:B------:R1:W-:Y:S04]  /*20180*/  LDGSTS.E [R2+0x4800], [R6.64], P0 ;  /* 0x0480000006027fae */ /* 0x0003e80008121848 */
[----:B------:R1:W-:Y:S04]  /*20190*/  STL [R1+0xbc4], R15 ;  /* 0x000bc40f01007387 */ /* 0x0003e80000100800 */
[----:B------:R-:W-:Y:S01]  /*201a0*/  STL [R1+0xbd0], R12 ;  /* 0x000bd00c01007387 */ /* 0x000fe20000100800 */
[----:B-1----:R-:W-:-:S02]  /*201b0*/  IMAD.MOV.U32 R6, RZ, RZ, R14 ;  /* 0x000000ffff067224 */ /* 0x002fc400078e000e */
[----:B------:R-:W-:Y:S01]  /*201c0*/  IMAD.MOV.U32 R7, RZ, RZ, R15 ;  /* 0x000000ffff077224 */ /* 0x000fe200078e000f */
[----:B------:R1:W-:Y:S04]  /*201d0*/  STL [R1+0xbcc], R13 ;  /* 0x000bcc0d01007387 */ /* 0x0003e80000100800 */
[----:B------:R-:W3:Y:S04]  /*201e0*/  LDL.LU R15, [R1+0x438] ;  /* 0x00043800010f7983 */ /* 0x000ee80000300800 */
[----:B------:R1:W-:Y:S04]  /*201f0*/  LDGSTS.E [R2+0x4a00], [R6.64], P0 ;  /* 0x04a0000006027fae */ /* 0x0003e80008121848 */
[----:B------:R-:W3:Y:S01]  /*20200*/  LDL.LU R14, [R1+0x43c] ;  /* 0x00043c00010e7983 */ /* 0x000ee20000300800 */
[----:B-1----:R-:W-:Y:S01]  /*20210*/  IMAD.MOV.U32 R7, RZ, RZ, R13 ;  /* 0x000000ffff077224 */ /* 0x002fe200078e000d */
[----:B------:R-:W-:-:S02]  /*20220*/  MOV R6, R12 ;  /* 0x0000000c00067202 */ /* 0x000fc40000000f00 */
[----:B------:R-:W3:Y:S04]  /*20230*/  LDL.LU R13, [R1+0x4a0] ;  /* 0x0004a000010d7983 */ /* 0x000ee80000300800 */
[----:B------:R-:W3:Y:S01]  /*20240*/  LDL.LU R12, [R1+0x4a4] ;  /* 0x0004a400010c7983 */ /* 0x000ee20000300800 */
[----:B------:R-:W-:-:S03]  /*20250*/  ISETP.GT.AND P1, PT, R4, 0xd, PT ;  /* 0x0000000d0400780c */ /* 0x000fc60003f24270 */
[----:B------:R1:W-:Y:S01]  /*20260*/  LDGSTS.E [R2+0x4c00], [R6.64], P0 ;  /* 0x04c0000006027fae */ /* 0x0003e20008121848 */
[----:B------:R-:W-:-:S04]  /*20270*/  SEL R3, RZ, 0x4, !P1 ;  /* 0x00000004ff037807 */ /* 0x000fc80004800000 */
[----:B------:R-:W-:-:S04]  /*20280*/  SEL R3, R3, RZ, !P5 ;  /* 0x000000ff03037207 */ /* 0x000fc80006800000 */
[----:B------:R-:W-:Y:S02]  /*20290*/  ISETP.NE.U32.AND P1, PT, R3, RZ, PT ;  /* 0x000000ff0300720c */ /* 0x000fe40003f25070 */
[----:B--2---:R-:W-:-:S05]  /*202a0*/  IADD3 R19, P2, R19, R16, RZ ;  /* 0x0000001013137210 */ /* 0x004fca0007f5e0ff */
[----:B------:R-:W-:Y:S01]  /*202b0*/  IMAD.X R20, R20, 0x1, R0, P2 ;  /* 0x0000000114147824 */ /* 0x000fe200010e0600 */
[----:B------:R-:W-:Y:S01]  /*202c0*/  STL [R1+0xbd8], R19 ;  /* 0x000bd81301007387 */ /* 0x000fe20000100800 */
[----:B-1----:R-:W-:Y:S01]  /*202d0*/  IMAD.MOV.U32 R6, RZ, RZ, R19 ;  /* 0x000000ffff067224 */ /* 0x002fe200078e0013 */
[----:B----4-:R-:W-:Y:S01]  /*202e0*/  IADD3 R8, P3, R8, R16, RZ ;  /* 0x0000001008087210 */ /* 0x010fe20007f7e0ff */
[----:B------:R-:W-:-:S03]  /*202f0*/  IMAD.MOV.U32 R7, RZ, RZ, R20 ;  /* 0x000000ffff077224 */ /* 0x000fc600078e0014 */
[----:B------:R-:W-:Y:S01]  /*20300*/  IADD3.X R11, R11, R0, RZ, P3, !PT ;  /* 0x000000000b0b7210 */ /* 0x000fe20001ffe4ff */
[----:B------:R1:W-:Y:S04]  /*20310*/  STL [R1+0xbd4], R20 ;  /* 0x000bd41401007387 */ /* 0x0003e80000100800 */
[----:B------:R-:W-:Y:S04]  /*20320*/  STL [R1+0x424], R8 ;  /* 0x0004240801007387 */ /* 0x000fe80000100800 */
[----:B------:R2:W-:Y:S04]  /*20330*/  STL [R1+0x420], R11 ;  /* 0x0004200b01007387 */ /* 0x0005e80000100800 */
[----:B-1----:R-:W4:Y:S04]  /*20340*/  LDL.LU R20, [R1+0x4a8] ;  /* 0x0004a80001147983 */ /* 0x002f280000300800 */
[----:B------:R1:W-:Y:S04]  /*20350*/  LDGSTS.E [R2+0x4e00], [R6.64], P0 ;  /* 0x04e0000006027fae */ /* 0x0003e80008121848 */
[----:B------:R-:W4:Y:S01]  /*20360*/  LDL.LU R19, [R1+0x4ac] ;  /* 0x0004ac0001137983 */ /* 0x000f220000300800 */
[----:B-1----:R-:W-:Y:S01]  /*20370*/  IMAD.MOV.U32 R7, RZ, RZ, R11 ;  /* 0x000000ffff077224 */ /* 0x002fe200078e000b */
[----:B------:R-:W-:-:S02]  /*20380*/  MOV R6, R8 ;  /* 0x0000000800067202 */ /* 0x000fc40000000f00 */
[----:B--2---:R-:W2:Y:S04]  /*20390*/  LDL.LU R11, [R1+0x4b0] ;  /* 0x0004b000010b7983 */ /* 0x004ea80000300800 */
[----:B------:R-:W2:Y:S01]  /*203a0*/  LDL.LU R8, [R1+0x4b4] ;  /* 0x0004b40001087983 */ /* 0x000ea20000300800 */
[----:B-----5:R-:W-:-:S03]  /*203b0*/  IADD3 R10, P0, R10, R16, RZ ;  /* 0x000000100a0a7210 */ /* 0x020fc60007f1e0ff */
[----:B------:R1:W-:Y:S02]  /*203c0*/  LDGSTS.E [R2+0x6800], [R6.64], P1 ;  /* 0x0680000006027fae */ /* 0x0003e40008921848 */
[----:B------:R-:W-:Y:S01]  /*203d0*/  IMAD.X R17, R17, 0x1, R0, P0 ;  /* 0x0000000111117824 */ /* 0x000fe200000e0600 */
[----:B---3--:R-:W-:Y:S01]  /*203e0*/  IADD3 R5, P2, R5, R16, RZ ;  /* 0x0000001005057210 */ /* 0x008fe20007f5e0ff */
        /* <DEDUP_REMOVED lines=13> */
[----:B------:R-:W3:Y:S04]  /*204c0*/  LDL.LU R5, [R1+0x524] ;  /* 0x0005240001057983 */ /* 0x000ee80000300800 */
[----:B------:R1:W-:Y:S01]  /*204d0*/  LDGSTS.E [R2+0x6c00], [R6.64], P1 ;  /* 0x06c0000006027fae */ /* 0x0003e20008921848 */
[----:B------:R-:W-:-:S05]  /*204e0*/  IADD3 R14, P2, R14, R16, RZ ;  /* 0x000000100e0e7210 */ /* 0x000fca0007f5e0ff */
[----:B------:R-:W-:Y:S01]  /*204f0*/  IMAD.X R15, R15, 0x1, R0, P2 ;  /* 0x000000010f0f7824 */ /* 0x000fe200010e0600 */
[----:B------:R-:W-:Y:S01]  /*20500*/  STL [R1+0x43c], R14 ;  /* 0x00043c0e01007387 */ /* 0x000fe20000100800 */
[----:B-1----:R-:W-:Y:S01]  /*20510*/  IMAD.MOV.U32 R6, RZ, RZ, R14 ;  /* 0x000000ffff067224 */ /* 0x002fe200078e000e */
[----:B------:R-:W-:Y:S01]  /*20520*/  IADD3 R12, P3, R12, R16, RZ ;  /* 0x000000100c0c7210 */ /* 0x000fe20007f7e0ff */
[----:B------:R-:W-:-:S03]  /*20530*/  IMAD.MOV.U32 R7, RZ, RZ, R15 ;  /* 0x000000ffff077224 */ /* 0x000fc600078e000f */
[----:B------:R-:W-:Y:S01]  /*20540*/  IADD3.X R13, R13, R0, RZ, P3, !PT ;  /* 0x000000000d0d7210 */ /* 0x000fe20001ffe4ff */
        /* <DEDUP_REMOVED lines=11> */
[----:B------:R-:W3:Y:S04]  /*20600*/  LDL.LU R13, [R1+0x530] ;  /* 0x00053000010d7983 */ /* 0x000ee80000300800 */
[----:B------:R-:W3:Y:S01]  /*20610*/  LDL.LU R12, [R1+0x534] ;  /* 0x00053400010c7983 */ /* 0x000ee20000300800 */
[----:B------:R-:W-:Y:S11]  /*20620*/  ISETP.NE.U32.AND P0, PT, R3, RZ, PT ;  /* 0x000000ff0300720c */ /* 0x000ff60003f05070 */
[----:B------:R-:W-:Y:S02]  /*20630*/  @!UPT UIADD3 URZ, URZ, URZ, URZ ;  /* 0x0000003f3f3ff290 */ /* 0x000fe4000fffe03f */
[----:B------:R1:W-:Y:S01]  /*20640*/  LDGSTS.E [R2+0x8800], [R6.64], P0 ;  /* 0x0880000006027fae */ /* 0x0003e20008121848 */
[----:B----4-:R-:W-:-:S05]  /*20650*/  IADD3 R19, P1, R19, R16, RZ ;  /* 0x0000001013137210 */ /* 0x010fca0007f3e0ff */
[----:B------:R-:W-:Y:S01]  /*20660*/  IMAD.X R20, R20, 0x1, R0, P1 ;  /* 0x0000000114147824 */ /* 0x000fe200008e0600 */
[----:B------:R-:W-:Y:S01]  /*20670*/  STL [R1+0x4ac], R19 ;  /* 0x0004ac1301007387 */ /* 0x000fe20000100800 */
[----:B-1----:R-:W-:Y:S01]  /*20680*/  IMAD.MOV.U32 R6, RZ, RZ, R19 ;  /* 0x000000ffff067224 */ /* 0x002fe200078e0013 */
[----:B--2---:R-:W-:Y:S01]  /*20690*/  IADD3 R8, P2, R8, R16, RZ ;  /* 0x0000001008087210 */ /* 0x004fe20007f5e0ff */
        /* <DEDUP_REMOVED lines=14> */
[----:B------:R-:W-:Y:S02]  /*20780*/  IMAD.X R17, R17, 0x1, R0, P2 ;  /* 0x0000000111117824 */ /* 0x000fe400010e0600 */
[----:B------:R-:W-:Y:S01]  /*20790*/  STL [R1+0x4bc], R10 ;  /* 0x0004bc0a01007387 */ /* 0x000fe20000100800 */
[----:B---3--:R-:W-:-:S03]  /*207a0*/  IADD3 R5, P3, R5, R16, RZ ;  /* 0x0000001005057210 */ /* 0x008fc60007f7e0ff */
[----:B------:R3:W-:Y:S01]  /*207b0*/  STL [R1+0x4b8], R17 ;  /* 0x0004b81101007387 */ /* 0x0007e20000100800 */
[----:B-1----:R-:W-:Y:S01]  /*207c0*/  IMAD.MOV.U32 R6, RZ, RZ, R10 ;  /* 0x000000ffff067224 */ /* 0x002fe200078e000a */
[----:B------:R-:W-:Y:S01]  /*207d0*/  IADD3.X R9, R9, R0, RZ, P3, !PT ;  /* 0x0000000009097210 */ /* 0x000fe20001ffe4ff */
[----:B------:R-:W-:Y:S01]  /*207e0*/  IMAD.MOV.U32 R7, RZ, RZ, R17 ;  /* 0x000000ffff077224 */ /* 0x000fe200078e0011 */
[----:B------:R-:W-:Y:S04]  /*207f0*/  STL [R1+0x524], R5 ;  /* 0x0005240501007387 */ /* 0x000fe80000100800 */
[----:B------:R1:W-:Y:S04]  /*20800*/  STL [R1+0x520], R9 ;  /* 0x0005200901007387 */ /* 0x0003e80000100800 */
[----:B---3--:R-:W3:Y:S04]  /*20810*/  LDL.LU R17, [R1+0x5a8] ;  /* 0x0005a80001117983 */ /* 0x008ee80000300800 */
[----:B------:R5:W-:Y:S04]  /*20820*/  LDGSTS.E [R2+0x8e00], [R6.64], P0 ;  /* 0x08e0000006027fae */ /* 0x000be80008121848 */
[----:B------:R-:W3:Y:S01]  /*20830*/  LDL.LU R10, [R1+0x5ac] ;  /* 0x0005ac00010a7983 */ /* 0x000ee20000300800 */
[----:B-----5:R-:W-:Y:S01]  /*20840*/  IMAD.MOV.U32 R7, RZ, RZ, R9 ;  /* 0x000000ffff077224 */ /* 0x020fe200078e0009 */
[----:B------:R-:W-:-:S02]  /*20850*/  MOV R6, R5 ;  /* 0x0000000500067202 */ /* 0x000fc40000000f00 */
[----:B-1----:R-:W5:Y:S04]  /*20860*/  LDL.LU R9, [R1+0x5b0] ;  /* 0x0005b00001097983 */ /* 0x002f680000300800 */
[----:B------:R-:W5:Y:S01]  /*20870*/  LDL.LU R5, [R1+0x5b4] ;  /* 0x0005b40001057983 */ /* 0x000f620000300800 */
[----:B------:R-:W-:-:S04]  /*20880*/  ISETP.GT.AND P1, PT, R4, 0x15, PT ;  /* 0x000000150400780c */ /* 0x000fc80003f24270 */
[----:B------:R-:W-:-:S04]  /*20890*/  SEL R3, RZ, 0x4, !P1 ;  /* 0x00000004ff037807 */ /* 0x000fc80004800000 */
[----:B------:R-:W-:-:S04]  /*208a0*/  SEL R3, R3, RZ, !P5 ;  /* 0x000000ff03037207 */ /* 0x000fc80006800000 */
[----:B------:R-:W-:Y:S02]  /*208b0*/  ISETP.NE.U32.AND P1, PT, R3, RZ, PT ;  /* 0x000000ff0300720c */ /* 0x000fe40003f25070 */
[----:B------:R-:W-:-:S05]  /*208c0*/  IADD3 R14, P0, R14, R16, RZ ;  /* 0x000000100e0e7210 */ /* 0x000fca0007f1e0ff */
[----:B------:R-:W-:Y:S01]  /*208d0*/  IMAD.X R15, R15, 0x1, R0, P0 ;  /* 0x000000010f0f7824 */ /* 0x000fe200000e0600 */
[----:B------:R-:W-:Y:S05]  /*208e0*/  STL [R1+0x52c], R14 ;  /* 0x00052c0e01007387 */ /* 0x000fea0000100800 */
[----:B------:R1:W-:Y:S01]  /*208f0*/  LDGSTS.E [R2+0xa800], [R6.64], P1 ;  /* 0x0a80000006027fae */ /* 0x0003e20008921848 */
[----:B------:R-:W-:-:S03]  /*20900*/  IADD3 R12, P2, R12, R16, RZ ;  /* 0x000000100c0c7210 */ /* 0x000fc60007f5e0ff */
[----:B------:R1:W-:Y:S01]  /*20910*/  STL [R1+0x528], R15 ;  /* 0x0005280f01007387 */ /* 0x0003e20000100800 */
[----:B------:R-:W-:-:S03]  /*20920*/  IADD3.X R13, R13, R0, RZ, P2, !PT ;  /* 0x000000000d0d7210 */ /* 0x000fc600017fe4ff */
[----:B------:R-:W-:Y:S01]  /*20930*/  STL [R1+0x534], R12 ;  /* 0x0005340c01007387 */ /* 0x000fe20000100800 */
[----:B-1----:R-:W-:Y:S02]  /*20940*/  IMAD.MOV.U32 R6, RZ, RZ, R14 ;  /* 0x000000ffff067224 */ /* 0x002fe400078e000e */
[----:B------:R-:W-:Y:S01]  /*20950*/  IMAD.MOV.U32 R7, RZ, RZ, R15 ;  /* 0x000000ffff077224 */ /* 0x000fe200078e000f */
[----:B------:R1:W-:Y:S04]  /*20960*/  STL [R1+0x530], R13 ;  /* 0x0005300d01007387 */ /* 0x0003e80000100800 */
[----:B------:R-:W5:Y:S04]  /*20970*/  LDL.LU R15, [R1+0x5b8] ;  /* 0x0005b800010f7983 */ /* 0x000f680000300800 */
[----:B------:R1:W-:Y:S04]  /*20980*/  LDGSTS.E [R2+0xaa00], [R6.64], P1 ;  /* 0x0aa0000006027fae */ /* 0x0003e80008921848 */
[----:B------:R-:W5:Y:S01]  /*20990*/  LDL.LU R14, [R1+0x5bc] ;  /* 0x0005bc00010e7983 */ /* 0x000f620000300800 */
[----:B-1----:R-:W-:Y:S01]  /*209a0*/  IMAD.MOV.U32 R7, RZ, RZ, R13 ;  /* 0x000000ffff077224 */ /* 0x002fe200078e000d */
[----:B------:R-:W-:-:S02]  /*209b0*/  MOV R6, R12 ;  /* 0x0000000c00067202 */ /* 0x000fc40000000f00 */
[----:B------:R-:W5:Y:S04]  /*209c0*/  LDL.LU R13, [R1+0x620] ;  /* 0x00062000010d7983 */ /* 0x000f680000300800 */
[----:B------:R-:W5:Y:S01]  /*209d0*/  LDL.LU R12, [R1+0x624] ;  /* 0x00062400010c7983 */ /* 0x000f620000300800 */
[----:B------:R-:W-:-:S03]  /*209e0*/  ISETP.GT.AND P0, PT, R4, 0x19, PT ;  /* 0x000000190400780c */ /* 0x000fc60003f04270 */
[----:B------:R1:W-:Y:S01]  /*209f0*/  LDGSTS.E [R2+0xac00], [R6.64], P1 ;  /* 0x0ac0000006027fae */ /* 0x0003e20008921848 */
[----:B------:R-:W-:-:S04]  /*20a00*/  SEL R3, RZ, 0x4, !P0 ;  /* 0x00000004ff037807 */ /* 0x000fc80004000000 */
[----:B------:R-:W-:-:S04]  /*20a10*/  SEL R3, R3, RZ, !P5 ;  /* 0x000000ff03037207 */ /* 0x000fc80006800000 */
[----:B------:R-:W-:Y:S02]  /*20a20*/  ISETP.NE.U32.AND P0, PT, R3, RZ, PT ;  /* 0x000000ff0300720c */ /* 0x000fe40003f05070 */
        /* <DEDUP_REMOVED lines=17> */
[----:B---3--:R-:W-:-:S03]  /*20b40*/  IADD3 R10, P1, R10, R16, RZ ;  /* 0x000000100a0a7210 */ /* 0x008fc60007f3e0ff */
[----:B------:R1:W-:Y:S02]  /*20b50*/  LDGSTS.E [R2+0xc800], [R6.64], P0 ;  /* 0x0c80000006027fae */ /* 0x0003e40008121848 */
[----:B------:R-:W-:Y:S01]  /*20b60*/  IMAD.X R17, R17, 0x1, R0, P1 ;  /* 0x0000000111117824 */ /* 0x000fe200008e0600 */
[----:B-----5:R-:W-:Y:S01]  /*20b70*/  IADD3 R5, P2, R5, R16, RZ ;  /* 0x0000001005057210 */ /* 0x020fe20007f5e0ff */
        /* <DEDUP_REMOVED lines=77> */
[----:B------:R-:W-:-:S05]  /*21050*/  IADD3 R14, P1, R14, R16, RZ ;  /* 0x000000100e0e7210 */ /* 0x000fca0007f3e0ff */
[----:B------:R-:W-:Y:S01]  /*21060*/  IMAD.X R15, R15, 0x1, R0, P1 ;  /* 0x000000010f0f7824 */ /* 0x000fe200008e0600 */
[----:B------:R-:W-:-:S05]  /*21070*/  IADD3 R12, P2, R12, R16, RZ ;  /* 0x000000100c0c7210 */ /* 0x000fca0007f5e0ff */
[----:B------:R1:W-:Y:S01]  /*21080*/  LDGSTS.E [R2+0x10800], [R6.64], P0 ;  /* 0x1080000006027fae */ /* 0x0003e20008121848 */
[----:B------:R-:W-:-:S03]  /*21090*/  IADD3.X R13, R13, R0, RZ, P2, !PT ;  /* 0x000000000d0d7210 */ /* 0x000fc600017fe4ff */
[----:B------:R-:W-:Y:S04]  /*210a0*/  STL [R1+0x6ac], R14 ;  /* 0x0006ac0e01007387 */ /* 0x000fe80000100800 */
[----:B------:R1:W-:Y:S02]  /*210b0*/  STL [R1+0x6a8], R15 ;  /* 0x0006a80f01007387 */ /* 0x0003e40000100800 */
[----:B-1----:R-:W-:Y:S02]  /*210c0*/  IMAD.MOV.U32 R6, RZ, RZ, R14 ;  /* 0x000000ffff067224 */ /* 0x002fe400078e000e */
[----:B------:R-:W-:Y:S01]  /*210d0*/  IMAD.MOV.U32 R7, RZ, RZ, R15 ;  /* 0x000000ffff077224 */ /* 0x000fe200078e000f */
[----:B------:R-:W-:Y:S04]  /*210e0*/  STL [R1+0x6b4], R12 ;  /* 0x0006b40c01007387 */ /* 0x000fe80000100800 */
        /* <DEDUP_REMOVED lines=48> */
[----:B------:R-:W-:-:S03]  /*213f0*/  ISETP.GT.AND P0, PT, R4, 0x29, PT ;  /* 0x000000290400780c */ /* 0x000fc60003f04270 */
[----:B------:R1:W-:Y:S01]  /*21400*/  LDGSTS.E [R2+0x12c00], [R6.64], P1 ;  /* 0x12c0000006027fae */ /* 0x0003e20008921848 */
[----:B------:R-:W-:-:S05]  /*21410*/  IADD3 R14, P2, R14, R16, RZ ;  /* 0x000000100e0e7210 */ /* 0x000fca0007f5e0ff */
[----:B------:R-:W-:Y:S01]  /*21420*/  IMAD.X R15, R15, 0x1, R0, P2 ;  /* 0x000000010f0f7824 */ /* 0x000fe200010e0600 */
[----:B------:R-:W-:Y:S01]  /*21430*/  STL [R1+0x73c], R14 ;  /* 0x00073c0e01007387 */ /* 0x000fe20000100800 */
[----:B------:R-:W-:-:S03]  /*21440*/  IADD3 R12, P3, R12, R16, RZ ;  /* 0x000000100c0c7210 */ /* 0x000fc60007f7e0ff */
[----:B------:R1:W-:Y:S01]  /*21450*/  STL [R1+0x738], R15 ;  /* 0x0007380f01007387 */ /* 0x0003e20000100800 */
[----:B------:R-:W-:-:S03]  /*21460*/  IADD3.X R13, R13, R0, RZ, P3, !PT ;  /* 0x000000000d0d7210 */ /* 0x000fc60001ffe4ff */
[----:B------:R-:W-:Y:S01]  /*21470*/  STL [R1+0x7a4], R12 ;  /* 0x0007a40c01007387 */ /* 0x000fe20000100800 */
[----:B-1----:R-:W-:Y:S02]  /*21480*/  IMAD.MOV.U32 R6, RZ, RZ, R14 ;  /* 0x000000ffff067224 */ /* 0x002fe400078e000e */
[----:B------:R-:W-:Y:S01]  /*21490*/  IMAD.MOV.U32 R7, RZ, RZ, R15 ;  /* 0x000000ffff077224 */ /* 0x000fe200078e000f */
[----:B------:R1:W-:Y:S04]  /*214a0*/  STL [R1+0x7a0], R13 ;  /* 0x0007a00d01007387 */ /* 0x0003e80000100800 */
[----:B------:R-:W3:Y:S01]  /*214b0*/  LDL.LU R15, [R1+0x828] ;  /* 0x00082800010f7983 */ /* 0x000ee20000300800 */
[----:B------:R-:W-:-:S03]  /*214c0*/  SEL R3, RZ, 0x4, !P0 ;  /* 0x00000004ff037807 */ /* 0x000fc60004000000 */
[----:B------:R-:W3:Y:S04]  /*214d0*/  LDL.LU R14, [R1+0x82c] ;  /* 0x00082c00010e7983 */ /* 0x000ee80000300800 */
[----:B------:R1:W-:Y:S01]  /*214e0*/  LDGSTS.E [R2+0x12e00], [R6.64], P1 ;  /* 0x12e0000006027fae */ /* 0x0003e20008921848 */
[----:B------:R-:W-:-:S04]  /*214f0*/  SEL R3, R3, RZ, !P5 ;  /* 0x000000ff03037207 */ /* 0x000fc80006800000 */
[----:B------:R-:W-:Y:S01]  /*21500*/  ISETP.NE.U32.AND P0, PT, R3, RZ, PT ;  /* 0x000000ff0300720c */ /* 0x000fe20003f05070 */
[----:B-1----:R-:W-:Y:S01]  /*21510*/  IMAD.MOV.U32 R7, RZ, RZ, R13 ;  /* 0x000000ffff077224 */ /* 0x002fe200078e000d */
[----:B------:R-:W-:Y:S01]  /*21520*/  MOV R6, R12 ;  /* 0x0000000c00067202 */ /* 0x000fe20000000f00 */
[----:B------:R-:W3:Y:S04]  /*21530*/  LDL.LU R13, [R1+0x830] ;  /* 0x00083000010d7983 */ /* 0x000ee80000300800 */
[----:B------:R-:W3:Y:S06]  /*21540*/  LDL.LU R12, [R1+0x834] ;  /* 0x00083400010c7983 */ /* 0x000eec0000300800 */
        /* <DEDUP_REMOVED lines=24> */
[----:B------:R-:W-:Y:S01]  /*216d0*/  IADD3.X R9, R9, R0, RZ, P3, !PT ;  /* 0x0000000009097210 */ /* 0x000fe20001ffe4ff */
[----:B-1----:R-:W-:Y:S02]  /*216e0*/  IMAD.MOV.U32 R6, RZ, RZ, R10 ;  /* 0x000000ffff067224 */ /* 0x002fe400078e000a */
[----:B------:R-:W-:Y:S01]  /*216f0*/  STL [R1+0x824], R5 ;  /* 0x0008240501007387 */ /* 0x000fe20000100800 */
[----:B------:R-:W-:-:S03]  /*21700*/  IMAD.MOV.U32 R7, RZ, RZ, R17 ;  /* 0x000000ffff077224 */ /* 0x000fc600078e0011 */
[----:B------:R1:W-:Y:S04]  /*21710*/  STL [R1+0x820], R9 ;  /* 0x0008200901007387 */ /* 0x0003e80000100800 */
[----:B---3--:R-:W3:Y:S04]  /*21720*/  LDL.LU R17, [R1+0x8a8] ;  /* 0x0008a80001117983 */ /* 0x008ee80000300800 */
[----:B------:R-:W5:Y:S04]  /*21730*/  LDL.LU R10, [R1+0x8ac] ;  /* 0x0008ac00010a7983 */ /* 0x000f680000300800 */
[----:B------:R1:W-:Y:S02]  /*21740*/  LDGSTS.E [R2+0x14e00], [R6.64], P0 ;  /* 0x14e0000006027fae */ /* 0x0003e40008121848 */
[----:B-1----:R-:W-:Y:S01]  /*21750*/  IMAD.MOV.U32 R7, RZ, RZ, R9 ;  /* 0x000000ffff077224 */ /* 0x002fe200078e0009 */
[----:B------:R-:W-:Y:S01]  /*21760*/  MOV R6, R5 ;  /* 0x0000000500067202 */ /* 0x000fe20000000f00 */
[----:B------:R-:W3:Y:S04]  /*21770*/  LDL.LU R9, [R1+0x8b0] ;  /* 0x0008b00001097983 */ /* 0x000ee80000300800 */
[----:B------:R-:W3:Y:S01]  /*21780*/  LDL.LU R5, [R1+0x8b4] ;  /* 0x0008b40001057983 */ /* 0x000ee20000300800 */
        /* <DEDUP_REMOVED lines=9> */
[----:B------:R-:W-:Y:S01]  /*21820*/  STL [R1+0x828], R15 ;  /* 0x0008280f01007387 */ /* 0x000fe20000100800 */
[----:B------:R-:W-:Y:S01]  /*21830*/  IADD3.X R13, R13, R0, RZ, P2, !PT ;  /* 0x000000000d0d7210 */ /* 0x000fe200017fe4ff */
[----:B-1----:R-:W-:Y:S02]  /*21840*/  IMAD.MOV.U32 R6, RZ, RZ, R14 ;  /* 0x000000ffff067224 */ /* 0x002fe400078e000e */
[----:B------:R-:W-:Y:S01]  /*21850*/  IMAD.MOV.U32 R7, RZ, RZ, R15 ;  /* 0x000000ffff077224 */ /* 0x000fe200078e000f */
[----:B------:R-:W-:Y:S04]  /*21860*/  STL [R1+0x834], R12 ;  /* 0x0008340c01007387 */ /* 0x000fe80000100800 */
[----:B------:R1:W-:Y:S04]  /*21870*/  LDGSTS.E [R2+0x16a00], [R6.64], P1 ;  /* 0x16a0000006027fae */ /* 0x0003e80008921848 */
[----:B------:R1:W-:Y:S02]  /*21880*/  STL [R1+0x830], R13 ;  /* 0x0008300d01007387 */ /* 0x0003e40000100800 */
[----:B-1----:R-:W-:Y:S01]  /*21890*/  IMAD.MOV.U32 R7, RZ, RZ, R13 ;  /* 0x000000ffff077224 */ /* 0x002fe200078e000d */
[----:B------:R-:W-:Y:S01]  /*218a0*/  MOV R6, R12 ;  /* 0x0000000c00067202 */ /* 0x000fe20000000f00 */
[----:B------:R-:W3:Y:S04]  /*218b0*/  LDL.LU R13, [R1+0x8b8] ;  /* 0x0008b800010d7983 */ /* 0x000ee80000300800 */
[----:B------:R-:W3:Y:S04]  /*218c0*/  LDL.LU R12, [R1+0x8bc] ;  /* 0x0008bc00010c7983 */ /* 0x000ee80000300800 */
        /* <DEDUP_REMOVED lines=10> */
[----:B--2---:R-:W-:-:S03]  /*21970*/  IADD3 R8, P3, R8, R16, RZ ;  /* 0x0000001008087210 */ /* 0x004fc60007f7e0ff */
[----:B------:R2:W-:Y:S01]  /*21980*/  STL [R1+0x838], R20 ;  /* 0x0008381401007387 */ /* 0x0005e20000100800 */
[----:B------:R-:W-:-:S03]  /*21990*/  IADD3.X R11, R11, R0, RZ, P3, !PT ;  /* 0x000000000b0b7210 */ /* 0x000fc60001ffe4ff */
[----:B------:R-:W-:Y:S01]  /*219a0*/  STL [R1+0x8a4], R8 ;  /* 0x0008a40801007387 */ /* 0x000fe20000100800 */
[----:B-1----:R-:W-:Y:S02]  /*219b0*/  IMAD.MOV.U32 R6, RZ, RZ, R19 ;  /* 0x000000ffff067224 */ /* 0x002fe400078e0013 */
[----:B------:R-:W-:Y:S01]  /*219c0*/  IMAD.MOV.U32 R7, RZ, RZ, R20 ;  /* 0x000000ffff077224 */ /* 0x000fe200078e0014 */
[----:B------:R1:W-:Y:S04]  /*219d0*/  STL [R1+0x8a0], R11 ;  /* 0x0008a00b01007387 */ /* 0x0003e80000100800 */
[----:B--2---:R-:W2:Y:S04]  /*219e0*/  LDL.LU R20, [R1+0x928] ;  /* 0x0009280001147983 */ /* 0x004ea80000300800 */
[----:B------:R-:W4:Y:S04]  /*219f0*/  LDL.LU R19, [R1+0x92c] ;  /* 0x00092c0001137983 */ /* 0x000f280000300800 */
[----:B------:R1:W-:Y:S02]  /*21a00*/  LDGSTS.E [R2+0x16e00], [R6.64], P1 ;  /* 0x16e0000006027fae */ /* 0x0003e40008921848 */
[----:B-1----:R-:W-:Y:S01]  /*21a10*/  IMAD.MOV.U32 R7, RZ, RZ, R11 ;  /* 0x000000ffff077224 */ /* 0x002fe200078e000b */
[----:B------:R-:W-:Y:S01]  /*21a20*/  MOV R6, R8 ;  /* 0x0000000800067202 */ /* 0x000fe20000000f00 */
[----:B------:R-:W2:Y:S01]  /*21a30*/  LDL.LU R11, [R1+0x930] ;  /* 0x00093000010b7983 */ /* 0x000ea20000300800 */
[----:B-----5:R-:W-:-:S03]  /*21a40*/  IADD3 R10, P1, R10, R16, RZ ;  /* 0x000000100a0a7210 */ /* 0x020fc60007f3e0ff */
[----:B------:R-:W5:Y:S02]  /*21a50*/  LDL.LU R8, [R1+0x934] ;  /* 0x0009340001087983 */ /* 0x000f640000300800 */
[----:B---3--:R-:W-:Y:S02]  /*21a60*/  IMAD.X R17, R17, 0x1, R0, P1 ;  /* 0x0000000111117824 */ /* 0x008fe400008e0600 */
[----:B------:R1:W-:Y:S04]  /*21a70*/  LDGSTS.E [R2+0x18800], [R6.64], P0 ;  /* 0x1880000006027fae */ /* 0x0003e80008121848 */
[----:B------:R3:W-:Y:S01]  /*21a80*/  STL [R1+0x8ac], R10 ;  /* 0x0008ac0a01007387 */ /* 0x0007e20000100800 */
[----:B------:R-:W-:Y:S01]  /*21a90*/  IADD3 R5, P2, R5, R16, RZ ;  /* 0x0000001005057210 */ /* 0x000fe20007f5e0ff */
[----:B-1----:R-:W-:-:S02]  /*21aa0*/  IMAD.MOV.U32 R6, RZ, RZ, R10 ;  /* 0x000000ffff067224 */ /* 0x002fc400078e000a */
[----:B------:R-:W-:Y:S01]  /*21ab0*/  IMAD.MOV.U32 R7, RZ, RZ, R17 ;  /* 0x000000ffff077224 */ /* 0x000fe200078e0011 */
[----:B------:R-:W-:Y:S01]  /*21ac0*/  IADD3.X R9, R9, R0, RZ, P2, !PT ;  /* 0x0000000009097210 */ /* 0x000fe200017fe4ff */
[----:B------:R-:W-:Y:S04]  /*21ad0*/  STL [R1+0x8a8], R17 ;  /* 0x0008a81101007387 */ /* 0x000fe80000100800 */
[----:B------:R1:W-:Y:S04]  /*21ae0*/  STL [R1+0x8b4], R5 ;  /* 0x0008b40501007387 */ /* 0x0003e80000100800 */
[----:B------:R1:W-:Y:S04]  /*21af0*/  LDGSTS.E [R2+0x18a00], [R6.64], P0 ;  /* 0x18a0000006027fae */ /* 0x0003e80008121848 */
[----:B------:R3:W-:Y:S04]  /*21b00*/  STL [R1+0x8b0], R9 ;  /* 0x0008b00901007387 */ /* 0x0007e80000100800 */
[----:B---3--:R-:W3:Y:S01]  /*21b10*/  LDL.LU R10, [R1+0x938] ;  /* 0x00093800010a7983 */ /* 0x008ee20000300800 */
[----:B-1----:R-:W-:-:S03]  /*21b20*/  MOV R6, R5 ;  /* 0x0000000500067202 */ /* 0x002fc60000000f00 */
[----:B------:R-:W3:Y:S01]  /*21b30*/  LDL.LU R5, [R1+0x93c] ;  /* 0x00093c0001057983 */ /* 0x000ee20000300800 */
[----:B------:R-:W-:-:S03]  /*21b40*/  IMAD.MOV.U32 R7, RZ, RZ, R9 ;  /* 0x000000ffff077224 */ /* 0x000fc600078e0009 */
[----:B------:R-:W3:Y:S04]  /*21b50*/  LDL.LU R17, [R1+0x9a0] ;  /* 0x0009a00001117983 */ /* 0x000ee80000300800 */
[----:B------:R-:W3:Y:S01]  /*21b60*/  LDL.LU R9, [R1+0x9a4] ;  /* 0x0009a40001097983 */ /* 0x000ee20000300800 */
[----:B------:R-:W-:-:S03]  /*21b70*/  ISETP.GT.AND P1, PT, R4, 0x35, PT ;  /* 0x000000350400780c */ /* 0x000fc60003f24270 */
[----:B------:R1:W-:Y:S01]  /*21b80*/  LDGSTS.E [R2+0x18c00], [R6.64], P0 ;  /* 0x18c0000006027fae */ /* 0x0003e20008121848 */
[----:B------:R-:W-:-:S04]  /*21b90*/  SEL R3, RZ, 0x4, !P1 ;  /* 0x00000004ff037807 */ /* 0x000fc80004800000 */
[----:B------:R-:W-:Y:S02]  /*21ba0*/  SEL R3, R3, RZ, !P5 ;  /* 0x000000ff03037207 */ /* 0x000fe40006800000 */
[----:B------:R-:W-:-:S05]  /*21bb0*/  IADD3 R12, P2, R12, R16, RZ ;  /* 0x000000100c0c7210 */ /* 0x000fca0007f5e0ff */
[----:B------:R-:W-:Y:S01]  /*21bc0*/  IMAD.X R13, R13, 0x1, R0, P2 ;  /* 0x000000010d0d7824 */ /* 0x000fe200010e0600 */
[----:B------:R-:W-:Y:S01]  /*21bd0*/  IADD3 R14, P3, R14, R16, RZ ;  /* 0x000000100e0e7210 */ /* 0x000fe20007f7e0ff */
[----:B------:R1:W-:Y:S02]  /*21be0*/  STL [R1+0x8bc], R12 ;  /* 0x0008bc0c01007387 */ /* 0x0003e40000100800 */
[----:B-1----:R-:W-:Y:S01]  /*21bf0*/  IMAD.MOV.U32 R6, RZ, RZ, R12 ;  /* 0x000000ffff067224 */ /* 0x002fe200078e000c */
[----:B------:R-:W-:Y:S01]  /*21c00*/  IADD3.X R15, R15, R0, RZ, P3, !PT ;  /* 0x000000000f0f7210 */ /* 0x000fe20001ffe4ff */
[----:B------:R1:W-:Y:S01]  /*21c10*/  STL [R1+0x8b8], R13 ;  /* 0x0008b80d01007387 */ /* 0x0003e20000100800 */
[----:B------:R-:W-:-:S03]  /*21c20*/  IMAD.MOV.U32 R7, RZ, RZ, R13 ;  /* 0x000000ffff077224 */ /* 0x000fc600078e000d */
[----:B------:R1:W-:Y:S04]  /*21c30*/  STL [R1+0x924], R14 ;  /* 0x0009240e01007387 */ /* 0x0003e80000100800 */
[----:B------:R-:W3:Y:S04]  /*21c40*/  LDL.LU R12, [R1+0x9ac] ;  /* 0x0009ac00010c7983 */ /* 0x000ee80000300800 */
[----:B------:R1:W-:Y:S04]  /*21c50*/  STL [R1+0x920], R15 ;  /* 0x0009200f01007387 */ /* 0x0003e80000100800 */
[----:B------:R1:W-:Y:S04]  /*21c60*/  LDGSTS.E [R2+0x18e00], [R6.64], P0 ;  /* 0x18e0000006027fae */ /* 0x0003e80008121848 */
[----:B-1----:R-:W3:Y:S01]  /*21c70*/  LDL.LU R13, [R1+0x9b4] ;  /* 0x0009b400010d7983 */ /* 0x002ee20000300800 */
[----:B------:R-:W-:-:S02]  /*21c80*/  ISETP.NE.U32.AND P1, PT, R3, RZ, PT ;  /* 0x000000ff0300720c */ /* 0x000fc40003f25070 */
[----:B------:R-:W-:Y:S02]  /*21c90*/  MOV R6, R14 ;  /* 0x0000000e00067202 */ /* 0x000fe40000000f00 */
[----:B------:R-:W3:Y:S01]  /*21ca0*/  LDL.LU R14, [R1+0x9a8] ;  /* 0x0009a800010e7983 */ /* 0x000ee20000300800 */
[----:B------:R-:W-:-:S03]  /*21cb0*/  IMAD.MOV.U32 R7, RZ, RZ, R15 ;  /* 0x000000ffff077224 */ /* 0x000fc600078e000f */
[----:B------:R-:W3:Y:S05]  /*21cc0*/  LDL.LU R15, [R1+0x9b0] ;  /* 0x0009b000010f7983 */ /* 0x000eea0000300800 */
[----:B------:R1:W-:Y:S01]  /*21cd0*/  LDGSTS.E [R2+0x1a800], [R6.64], P1 ;  /* 0x1a80000006027fae */ /* 0x0003e20008921848 */
[----:B----4-:R-:W-:-:S05]  /*21ce0*/  IADD3 R19, P0, R19, R16, RZ ;  /* 0x0000001013137210 */ /* 0x010fca0007f1e0ff */
[----:B--2---:R-:W-:Y:S02]  /*21cf0*/  IMAD.X R20, R20, 0x1, R0, P0 ;  /* 0x0000000114147824 */ /* 0x004fe400000e0600 */
[----:B-1----:R-:W-:Y:S02]  /*21d00*/  IMAD.MOV.U32 R6, RZ, RZ, R19 ;  /* 0x000000ffff067224 */ /* 0x002fe400078e0013 */
[----:B------:R-:W-:Y:S01]  /*21d10*/  IMAD.MOV.U32 R7, RZ, RZ, R20 ;  /* 0x000000ffff077224 */ /* 0x000fe200078e0014 */
[----:B------:R-:W-:Y:S04]  /*21d20*/  STL [R1+0x92c], R19 ;  /* 0x00092c1301007387 */ /* 0x000fe80000100800 */
[----:B------:R-:W-:Y:S04]  /*21d30*/  STL [R1+0x928], R20 ;  /* 0x0009281401007387 */ /* 0x000fe80000100800 */
[----:B------:R1:W-:Y:S01]  /*21d40*/  LDGSTS.E [R2+0x1aa00], [R6.64], P1 ;  /* 0x1aa0000006027fae */ /* 0x0003e20008921848 */
[----:B-----5:R-:W-:-:S04]  /*21d50*/  IADD3 R8, P2, R8, R16, RZ ;  /* 0x0000001008087210 */ /* 0x020fc80007f5e0ff */
[----:B------:R-:W-:Y:S01]  /*21d60*/  IADD3.X R11, R11, R0, RZ, P2, !PT ;  /* 0x000000000b0b7210 */ /* 0x000fe200017fe4ff */
[----:B------:R-:W-:Y:S01]  /*21d70*/  STL [R1+0x934], R8 ;  /* 0x0009340801007387 */ /* 0x000fe20000100800 */
[----:B-1----:R-:W-:-:S03]  /*21d80*/  MOV R6, R8 ;  /* 0x0000000800067202 */ /* 0x002fc60000000f00 */
[----:B------:R1:W-:Y:S01]  /*21d90*/  STL [R1+0x930], R11 ;  /* 0x0009300b01007387 */ /* 0x0003e20000100800 */
[----:B------:R-:W-:-:S05]  /*21da0*/  IMAD.MOV.U32 R7, RZ, RZ, R11 ;  /* 0x000000ffff077224 */ /* 0x000fca00078e000b */
[----:B------:R2:W-:Y:S04]  /*21db0*/  LDGSTS.E [R2+0x1ac00], [R6.64], P1 ;  /* 0x1ac0000006027fae */ /* 0x0005e80008921848 */
[----:B-1----:R-:W4:Y:S04]  /*21dc0*/  LDL.LU R11, [R1+0x9b8] ;  /* 0x0009b800010b7983 */ /* 0x002f280000300800 */
[----:B------:R-:W5:Y:S01]  /*21dd0*/  LDL.LU R8, [R1+0x9bc] ;  /* 0x0009bc0001087983 */ /* 0x000f620000300800 */
[----:B---3--:R-:W-:-:S05]  /*21de0*/  IADD3 R5, P2, R5, R16, RZ ;  /* 0x0000001005057210 */ /* 0x008fca0007f5e0ff */
[----:B------:R-:W-:Y:S01]  /*21df0*/  IMAD.X R10, R10, 0x1, R0, P2 ;  /* 0x000000010a0a7824 */ /* 0x000fe200010e0600 */
[----:B------:R-:W-:Y:S01]  /*21e00*/  IADD3 R9, P3, R9, R16, RZ ;  /* 0x0000001009097210 */ /* 0x000fe20007f7e0ff */
[----:B------:R-:W-:Y:S01]  /*21e10*/  STL [R1+0x93c], R5 ;  /* 0x00093c0501007387 */ /* 0x000fe20000100800 */
[----:B--2---:R-:W-:Y:S02]  /*21e20*/  IMAD.MOV.U32 R6, RZ, RZ, R5 ;  /* 0x000000ffff067224 */ /* 0x004fe400078e0005 */
[----:B------:R-:W-:Y:S01]  /*21e30*/  IADD3.X R17, R17, R0, RZ, P3, !PT ;  /* 0x0000000011117210 */ /* 0x000fe20001ffe4ff */
[----:B------:R1:W-:Y:S01]  /*21e40*/  STL [R1+0x938], R10 ;  /* 0x0009380a01007387 */ /* 0x0003e20000100800 */
[----:B------:R-:W-:-:S03]  /*21e50*/  IMAD.MOV.U32 R7, RZ, RZ, R10 ;  /* 0x000000ffff077224 */ /* 0x000fc600078e000a */
[----:B------:R-:W-:Y:S04]  /*21e60*/  STL [R1+0x9a4], R9 ;  /* 0x0009a40901007387 */ /* 0x000fe80000100800 */
[----:B------:R2:W-:Y:S04]  /*21e70*/  LDGSTS.E [R2+0x1ae00], [R6.64], P1 ;  /* 0x1ae0000006027fae */ /* 0x0005e80008921848 */
[----:B-1----:R-:W3:Y:S04]  /*21e80*/  LDL.LU R10, [R1+0xa24] ;  /* 0x000a2400010a7983 */ /* 0x002ee80000300800 */
[----:B------:R1:W-:Y:S04]  /*21e90*/  STL [R1+0x9a0], R17 ;  /* 0x0009a01101007387 */ /* 0x0003e80000100800 */
[----:B------:R-:W3:Y:S01]  /*21ea0*/  LDL.LU R5, [R1+0xa2c] ;  /* 0x000a2c0001057983 */ /* 0x000ee20000300800 */
[----:B--2---:R-:W-:Y:S01]  /*21eb0*/  IMAD.MOV.U32 R7, RZ, RZ, R17 ;  /* 0x000000ffff077224 */ /* 0x004fe200078e0011 */
[----:B------:R-:W-:-:S02]  /*21ec0*/  MOV R6, R9 ;  /* 0x0000000900067202 */ /* 0x000fc40000000f00 */
[----:B-1----:R-:W2:Y:S04]  /*21ed0*/  LDL.LU R17, [R1+0xa20] ;  /* 0x000a200001117983 */ /* 0x002ea80000300800 */
[----:B------:R-:W2:Y:S01]  /*21ee0*/  LDL.LU R9, [R1+0xa28] ;  /* 0x000a280001097983 */ /* 0x000ea20000300800 */
[----:B------:R-:W-:-:S04]  /*21ef0*/  ISETP.GT.AND P0, PT, R4, 0x39, PT ;  /* 0x000000390400780c */ /* 0x000fc80003f04270 */
[----:B------:R-:W-:-:S04]  /*21f00*/  SEL R3, RZ, 0x4, !P0 ;  /* 0x00000004ff037807 */ /* 0x000fc80004000000 */
[----:B------:R-:W-:-:S04]  /*21f10*/  SEL R3, R3, RZ, !P5 ;  /* 0x000000ff03037207 */ /* 0x000fc80006800000 */
[----:B------:R-:W-:Y:S02]  /*21f20*/  ISETP.NE.U32.AND P0, PT, R3, RZ, PT ;  /* 0x000000ff0300720c */ /* 0x000fe40003f05070 */
[----:B------:R-:W-:-:S05]  /*21f30*/  IADD3 R12, P1, R12, R16, RZ ;  /* 0x000000100c0c7210 */ /* 0x000fca0007f3e0ff */
[----:B------:R-:W-:Y:S01]  /*21f40*/  STL [R1+0x9ac], R12 ;  /* 0x0009ac0c01007387 */ /* 0x000fe20000100800 */
[----:B------:R-:W-:-:S05]  /*21f50*/  IADD3 R13, P2, R13, R16, RZ ;  /* 0x000000100d0d7210 */ /* 0x000fca0007f5e0ff */
[----:B------:R1:W-:Y:S01]  /*21f60*/  LDGSTS.E [R2+0x1c800], [R6.64], P0 ;  /* 0x1c80000006027fae */ /* 0x0003e20008121848 */
[----:B------:R-:W-:Y:S02]  /*21f70*/  IMAD.X R14, R14, 0x1, R0, P1 ;  /* 0x000000010e0e7824 */ /* 0x000fe400008e0600 */
[----:B-1----:R-:W-:Y:S01]  /*21f80*/  IMAD.MOV.U32 R6, RZ, RZ, R12 ;  /* 0x000000ffff067224 */ /* 0x002fe200078e000c */
[----:B------:R-:W-:Y:S01]  /*21f90*/  IADD3.X R15, R15, R0, RZ, P2, !PT ;  /* 0x000000000f0f7210 */ /* 0x000fe200017fe4ff */
[----:B------:R-:W-:Y:S01]  /*21fa0*/  IMAD.MOV.U32 R7, RZ, RZ, R14 ;  /* 0x000000ffff077224 */ /* 0x000fe200078e000e */
[----:B------:R1:W-:Y:S04]  /*21fb0*/  STL [R1+0x9a8], R14 ;  /* 0x0009a80e01007387 */ /* 0x0003e80000100800 */
[----:B------:R-:W-:Y:S04]  /*21fc0*/  STL [R1+0x9b4], R13 ;  /* 0x0009b40d01007387 */ /* 0x000fe80000100800 */
[----:B------:R1:W-:Y:S04]  /*21fd0*/  LDGSTS.E [R2+0x1ca00], [R6.64], P0 ;  /* 0x1ca0000006027fae */ /* 0x0003e80008121848 */
[----:B-1----:R-:W2:Y:S04]  /*21fe0*/  LDL.LU R14, [R1+0xa34] ;  /* 0x000a3400010e7983 */ /* 0x002ea80000300800 */
[----:B------:R1:W-:Y:S04]  /*21ff0*/  STL [R1+0x9b0], R15 ;  /* 0x0009b00f01007387 */ /* 0x0003e80000100800 */
[----:B------:R-:W2:Y:S01]  /*22000*/  LDL.LU R12, [R1+0xa3c] ;  /* 0x000a3c00010c7983 */ /* 0x000ea20000300800 */
[----:B------:R-:W-:Y:S01]  /*22010*/  IMAD.MOV.U32 R7, RZ, RZ, R15 ;  /* 0x000000ffff077224 */ /* 0x000fe200078e000f */
[----:B------:R-:W-:-:S02]  /*22020*/  MOV R6, R13 ;  /* 0x0000000d00067202 */ /* 0x000fc40000000f00 */
[----:B-1----:R-:W2:Y:S04]  /*22030*/  LDL.LU R15, [R1+0xa30] ;  /* 0x000a3000010f7983 */ /* 0x002ea80000300800 */
[----:B------:R-:W2:Y:S04]  /*22040*/  LDL.LU R13, [R1+0xa38] ;  /* 0x000a3800010d7983 */ /* 0x000ea80000300800 */
[----:B------:R-:W2:Y:S04]  /*22050*/  LDL.LU R48, [R1+0x1f0] ;  /* 0x0001f00001307983 */ /* 0x000ea80000300800 */
[----:B------:R-:W2:Y:S04]  /*22060*/  LDL.LU R49, [R1+0x1f4] ;  /* 0x0001f40001317983 */ /* 0x000ea80000300800 */
[----:B------:R-:W2:Y:S04]  /*22070*/  LDL.LU R50, [R1+0x1f8] ;  /* 0x0001f80001327983 */ /* 0x000ea80000300800 */
[----:B------:R-:W2:Y:S01]  /*22080*/  LDL.LU R51, [R1+0x1fc] ;  /* 0x0001fc0001337983 */ /* 0x000ea20000300800 */
[----:B------:R-:W-:-:S03]  /*22090*/  ISETP.GT.AND P1, PT, R4, 0x3d, PT ;  /* 0x0000003d0400780c */ /* 0x000fc60003f24270 */
[----:B------:R1:W-:Y:S01]  /*220a0*/  LDGSTS.E [R2+0x1cc00], [R6.64], P0 ;  /* 0x1cc0000006027fae */ /* 0x0003e20008121848 */
[----:B------:R-:W-:-:S04]  /*220b0*/  SEL R3, RZ, 0x4, !P1 ;  /* 0x00000004ff037807 */ /* 0x000fc80004800000 */
[----:B------:R-:W-:-:S04]  /*220c0*/  SEL R3, R3, RZ, !P5 ;  /* 0x000000ff03037207 */ /* 0x000fc80006800000 */
[----:B------:R-:W-:Y:S02]  /*220d0*/  ISETP.NE.U32.AND P1, PT, R3, RZ, PT ;  /* 0x000000ff0300720c */ /* 0x000fe40003f25070 */
[----:B-----5:R-:W-:-:S05]  /*220e0*/  IADD3 R8, P2, R8, R16, RZ ;  /* 0x0000001008087210 */ /* 0x020fca0007f5e0ff */
[----:B----4-:R-:W-:Y:S01]  /*220f0*/  IMAD.X R11, R11, 0x1, R0, P2 ;  /* 0x000000010b0b7824 */ /* 0x010fe200010e0600 */
[----:B------:R-:W-:Y:S01]  /*22100*/  STL [R1+0x9bc], R8 ;  /* 0x0009bc0801007387 */ /* 0x000fe20000100800 */
[----:B-1----:R-:W-:Y:S02]  /*22110*/  MOV R6, R8 ;  /* 0x0000000800067202 */ /* 0x002fe40000000f00 */
[----:B------:R-:W-:Y:S01]  /*22120*/  IMAD.MOV.U32 R7, RZ, RZ, R11 ;  /* 0x000000ffff077224 */ /* 0x000fe200078e000b */
[----:B------:R1:W-:Y:S04]  /*22130*/  STL [R1+0x9b8], R11 ;  /* 0x0009b80b01007387 */ /* 0x0003e80000100800 */
[----:B------:R4:W-:Y:S04]  /*22140*/  LDGSTS.E [R2+0x1ce00], [R6.64], P0 ;  /* 0x1ce0000006027fae */ /* 0x0009e80008121848 */
[----:B-1----:R-:W5:Y:S04]  /*22150*/  LDL.LU R11, [R1+0xcb0] ;  /* 0x000cb000010b7983 */ /* 0x002f680000300800 */
[----:B------:R-:W5:Y:S01]  /*22160*/  LDL.LU R8, [R1+0xcf8] ;  /* 0x000cf80001087983 */ /* 0x000f620000300800 */
[----:B---3--:R-:W-:-:S02]  /*22170*/  IADD3 R10, P0, R10, R16, RZ ;  /* 0x000000100a0a7210 */ /* 0x008fc40007f1e0ff */
[----:B------:R-:W-:-:S03]  /*22180*/  IADD3 R5, P2, R5, R16, RZ ;  /* 0x0000001005057210 */ /* 0x000fc60007f5e0ff */
[----:B----4-:R-:W-:Y:S02]  /*22190*/  IMAD.MOV.U32 R6, RZ, RZ, R10 ;  /* 0x000000ffff067224 */ /* 0x010fe400078e000a */
[----:B--2---:R-:W-:Y:S01]  /*221a0*/  IMAD.X R17, R17, 0x1, R0, P0 ;  /* 0x0000000111117824 */ /* 0x004fe200000e0600 */
[----:B------:R1:W-:Y:S01]  /*221b0*/  STL [R1+0xa24], R10 ;  /* 0x000a240a01007387 */ /* 0x0003e20000100800 */
[----:B------:R-:W-:Y:S02]  /*221c0*/  IADD3.X R9, R9, R0, RZ, P2, !PT ;  /* 0x0000000009097210 */ /* 0x000fe400017fe4ff */
[----:B------:R-:W-:Y:S01]  /*221d0*/  IMAD.MOV.U32 R7, RZ, RZ, R17 ;  /* 0x000000ffff077224 */ /* 0x000fe200078e0011 */
[----:B------:R-:W-:Y:S04]  /*221e0*/  STL [R1+0xa20], R17 ;  /* 0x000a201101007387 */ /* 0x000fe80000100800 */
[----:B------:R-:W-:Y:S04]  /*221f0*/  STL [R1+0xa2c], R5 ;  /* 0x000a2c0501007387 */ /* 0x000fe80000100800 */
[----:B------:R2:W-:Y:S04]  /*22200*/  LDGSTS.E [R2+0x1e800], [R6.64], P1 ;  /* 0x1e80000006027fae */ /* 0x0005e80008921848 */
[----:B------:R3:W-:Y:S04]  /*22210*/  STL [R1+0xa28], R9 ;  /* 0x000a280901007387 */ /* 0x0007e80000100800 */
[----:B-1----:R-:W4:Y:S01]  /*22220*/  LDL.LU R10, [R1+0xca8] ;  /* 0x000ca800010a7983 */ /* 0x002f220000300800 */
[----:B--2---:R-:W-:Y:S01]  /*22230*/  IMAD.MOV.U32 R7, RZ, RZ, R9 ;  /* 0x000000ffff077224 */ /* 0x004fe200078e0009 */
[----:B------:R-:W-:-:S02]  /*22240*/  MOV R6, R5 ;  /* 0x0000000500067202 */ /* 0x000fc40000000f00 */
[----:B---3--:R-:W2:Y:S04]  /*22250*/  LDL.LU R9, [R1+0xcb4] ;  /* 0x000cb40001097983 */ /* 0x008ea80000300800 */
[----:B------:R-:W5:Y:S04]  /*22260*/  LDL.LU R5, [R1+0xca0] ;  /* 0x000ca00001057983 */ /* 0x000f680000300800 */
[----:B------:R-:W5:Y:S01]  /*22270*/  LDL.LU R3, [R1+0xcac] ;  /* 0x000cac0001037983 */ /* 0x000f620000300800 */
[----:B------:R-:W-:Y:S03]  /*22280*/  HMMA.1688.F32.TF32 R24, R248, R110, R56 ;  /* 0x0000006ef818723c */ /* 0x000fe60000081038 */
[----:B------:R1:W-:Y:S01]  /*22290*/  LDGSTS.E [R2+0x1ea00], [R6.64], P1 ;  /* 0x1ea0000006027fae */ /* 0x0003e20008921848 */
[----:B------:R-:W-:-:S05]  /*222a0*/  IADD3 R14, P0, R14, R16, RZ ;  /* 0x000000100e0e7210 */ /* 0x000fca0007f1e0ff */
[----:B-1----:R-:W-:Y:S01]  /*222b0*/  IMAD.MOV.U32 R6, RZ, RZ, R14 ;  /* 0x000000ffff067224 */ /* 0x002fe200078e000e */
[----:B------:R-:W-:Y:S01]  /*222c0*/  IADD3 R12, P2, R12, R16, RZ ;  /* 0x000000100c0c7210 */ /* 0x000fe20007f5e0ff */
[----:B------:R-:W-:-:S04]  /*222d0*/  IMAD.X R15, R15, 0x1, R0, P0 ;  /* 0x000000010f0f7824 */ /* 0x000fc800000e0600 */
[----:B------:R-:W-:Y:S01]  /*222e0*/  IMAD.MOV.U32 R7, RZ, RZ, R15 ;  /* 0x000000ffff077224 */ /* 0x000fe200078e000f */
[----:B------:R-:W-:Y:S01]  /*222f0*/  IADD3.X R13, R13, R0, RZ, P2, !PT ;  /* 0x000000000d0d7210 */ /* 0x000fe200017fe4ff */
[----:B------:R-:W-:Y:S03]  /*22300*/  HMMA.1688.F32.TF32 R20, R248, R98, R48 ;  /* 0x00000062f814723c */ /* 0x000fe60000081030 */
[----:B------:R1:W-:Y:S01]  /*22310*/  LDGSTS.E [R2+0x1ec00], [R6.64], P1 ;  /* 0x1ec0000006027fae */ /* 0x0003e20008921848 */
[----:B------:R-:W-:-:S03]  /*22320*/  ISETP.GT.AND P0, PT, R4, 0x2, PT ;  /* 0x000000020400780c */ /* 0x000fc60003f04270 */
[----:B------:R-:W-:Y:S04]  /*22330*/  STL [R1+0xa34], R14 ;  /* 0x000a340e01007387 */ /* 0x000fe80000100800 */
[----:B------:R1:W-:Y:S02]  /*22340*/  STL [R1+0xa30], R15 ;  /* 0x000a300f01007387 */ /* 0x0003e40000100800 */
[----:B-1----:R-:W-:Y:S01]  /*22350*/  MOV R6, R12 ;  /* 0x0000000c00067202 */ /* 0x002fe20000000f00 */
[----:B------:R-:W-:Y:S01]  /*22360*/  IMAD.MOV.U32 R7, RZ, RZ, R13 ;  /* 0x000000ffff077224 */ /* 0x000fe200078e000d */
[----:B------:R-:W-:Y:S04]  /*22370*/  STL [R1+0xa3c], R12 ;  /* 0x000a3c0c01007387 */ /* 0x000fe80000100800 */
[----:B------:R-:W-:Y:S04]  /*22380*/  STL [R1+0xa38], R13 ;  /* 0x000a380d01007387 */ /* 0x000fe80000100800 */
[----:B------:R-:W5:Y:S04]  /*22390*/  LDL.LU R19, [R1+0xca4] ;  /* 0x000ca40001137983 */ /* 0x000f680000300800 */
[----:B------:R1:W-:Y:S04]  /*223a0*/  LDGSTS.E [R2+0x1ee00], [R6.64], P1 ;  /* 0x1ee0000006027fae */ /* 0x0003e80008921848 */
[----:B------:R-:W5:Y:S01]  /*223b0*/  LDL.LU R15, [R1+0xc7c] ;  /* 0x000c7c00010f7983 */ /* 0x000f620000300800 */
[----:B------:R-:W-:-:S03]  /*223c0*/  IMAD.SHL.U32 R252, R252, 0x4, RZ ;  /* 0x00000004fcfc7824 */ /* 0x000fc600078e00ff */
[----:B------:R1:W-:Y:S02]  /*223d0*/  STL.64 [R1+0xe0], R20 ;  /* 0x0000e01401007387 */ /* 0x0003e40000100a00 */
[----:B-1----:R-:W-:Y:S02]  /*223e0*/  SEL R2, RZ, 0x4, !P0 ;  /* 0x00000004ff027807 */ /* 0x002fe40004000000 */
[----:B------:R-:W-:Y:S02]  /*223f0*/  STL.64 [R1+0xe8], R22 ;  /* 0x0000e81601007387 */ /* 0x000fe40000100a00 */
[----:B------:R-:W-:Y:S02]  /*22400*/  SEL R2, R2, RZ, !P5 ;  /* 0x000000ff02027207 */ /* 0x000fe40006800000 */
[----:B------:R-:W5:Y:S02]  /*22410*/  LDL.LU R20, [R1+0xc98] ;  /* 0x000c980001147983 */ /* 0x000f640000300800 */
[----:B------:R-:W-:-:S02]  /*22420*/  ISETP.NE.U32.AND P0, PT, R2, RZ, PT ;  /* 0x000000ff0200720c */ /* 0x000fc40003f05070 */
[----:B------:R-:W5:Y:S01]  /*22430*/  LDL.LU R17, [R1+0xc30] ;  /* 0x000c300001117983 */ /* 0x000f620000300800 */
[----:B------:R-:W-:Y:S02]  /*22440*/  LOP3.LUT R12, R252, 0x40, RZ, 0x3c, !PT ;  /* 0x00000040fc0c7812 */ /* 0x000fe400078e3cff */
[----:B------:R-:W-:Y:S01]  /*22450*/  MOV R2, UR5 ;  /* 0x0000000500027c02 */ /* 0x000fe20008000f00 */
[----:B------:R-:W-:Y:S04]  /*22460*/  STL.64 [R1+0x70], R24 ;  /* 0x0000701801007387 */ /* 0x000fe80000100a00 */
[----:B------:R-:W-:Y:S01]  /*22470*/  STL.64 [R1+0x78], R26 ;  /* 0x0000781a01007387 */ /* 0x000fe20000100a00 */
[----:B------:R-:W-:Y:S01]  /*22480*/  IMAD R2, R2, 0x20000, R12 ;  /* 0x0002000002027824 */ /* 0x000fe200078e020c */
[----:B-----5:R-:W-:-:S05]  /*22490*/  IADD3 R8, P1, R8, R16, RZ ;  /* 0x0000001008087210 */ /* 0x020fca0007f3e0ff */
[----:B------:R-:W-:Y:S01]  /*224a0*/  IMAD.X R11, R11, 0x1, R0, P1 ;  /* 0x000000010b0b7824 */ /* 0x000fe200008e0600 */
[----:B------:R1:W-:Y:S04]  /*224b0*/  STL [R1+0xcf8], R8 ;  /* 0x000cf80801007387 */ /* 0x0003e80000100800 */
[----:B------:R5:W-:Y:S01]  /*224c0*/  STL [R1+0xcb0], R11 ;  /* 0x000cb00b01007387 */ /* 0x000be20000100800 */
[----:B------:R-:W-:-:S03]  /*224d0*/  MOV R6, R8 ;  /* 0x0000000800067202 */ /* 0x000fc60000000f00 */
[----:B------:R-:W3:Y:S04]  /*224e0*/  LDL.LU R14, [R1+0xc28] ;  /* 0x000c2800010e7983 */ /* 0x000ee80000300800 */
[----:B------:R-:W3:Y:S04]  /*224f0*/  LDL.LU R13, [R1+0xc34] ;  /* 0x000c3400010d7983 */ /* 0x000ee80000300800 */
[----:B------:R-:W3:Y:S04]  /*22500*/  LDL.LU R12, [R1+0xc20] ;  /* 0x000c2000010c7983 */ /* 0x000ee80000300800 */
[----:B-1----:R-:W3:Y:S01]  /*22510*/  LDL.LU R8, [R1+0xc2c] ;  /* 0x000c2c0001087983 */ /* 0x002ee20000300800 */
[----:B------:R-:W-:-:S05]  /*22520*/  IMAD.MOV.U32 R7, RZ, RZ, R11 ;  /* 0x000000ffff077224 */ /* 0x000fca00078e000b */
[----:B------:R1:W-:Y:S01]  /*22530*/  LDGSTS.E [R2+0x1000], [R6.64], P0 ;  /* 0x0100000006027fae */ /* 0x0003e20008121848 */
[----:B--2---:R-:W-:-:S05]  /*22540*/  IADD3 R9, P1, R9, R16, RZ ;  /* 0x0000001009097210 */ /* 0x004fca0007f3e0ff */
[----:B----4-:R-:W-:Y:S01]  /*22550*/  IMAD.X R10, R10, 0x1, R0, P1 ;  /* 0x000000010a0a7824 */ /* 0x010fe200008e0600 */
[----:B-----5:R-:W-:Y:S01]  /*22560*/  IADD3 R3, P2, R3, R16, RZ ;  /* 0x0000001003037210 */ /* 0x020fe20007f5e0ff */
[----:B------:R-:W-:Y:S03]  /*22570*/  STL [R1+0xcb4], R9 ;  /* 0x000cb40901007387 */ /* 0x000fe60000100800 */
[----:B------:R-:W-:Y:S01]  /*22580*/  IADD3.X R5, R5, R0, RZ, P2, !PT ;  /* 0x0000000005057210 */ /* 0x000fe200017fe4ff */
[----:B------:R2:W-:Y:S01]  /*22590*/  STL [R1+0xca8], R10 ;  /* 0x000ca80a01007387 */ /* 0x0005e20000100800 */
[----:B-1----:R-:W-:Y:S02]  /*225a0*/  IMAD.MOV.U32 R6, RZ, RZ, R9 ;  /* 0x000000ffff067224 */ /* 0x002fe400078e0009 */
[----:B------:R-:W-:Y:S01]  /*225b0*/  IMAD.MOV.U32 R7, RZ, RZ, R10 ;  /* 0x000000ffff077224 */ /* 0x000fe200078e000a */
[----:B------:R-:W-:Y:S04]  /*225c0*/  STL [R1+0xcac], R3 ;  /* 0x000cac0301007387 */ /* 0x000fe80000100800 */
[----:B------:R1:W-:Y:S04]  /*225d0*/  STL [R1+0xca0], R5 ;  /* 0x000ca00501007387 */ /* 0x0003e80000100800 */
[----:B------:R-:W4:Y:S04]  /*225e0*/  LDL.LU R11, [R1+0xc18] ;  /* 0x000c1800010b7983 */ /* 0x000f280000300800 */
[----:B--2---:R-:W2:Y:S04]  /*225f0*/  LDL.LU R10, [R1+0xc24] ;  /* 0x000c2400010a7983 */ /* 0x004ea80000300800 */
[----:B------:R5:W-:Y:S04]  /*22600*/  LDGSTS.E [R2+0x1200], [R6.64], P0 ;  /* 0x0120000006027fae */ /* 0x000be80008121848 */
[----:B------:R-:W4:Y:S01]  /*22610*/  LDL.LU R9, [R1+0xbdc] ;  /* 0x000bdc0001097983 */ /* 0x000f220000300800 */
[----:B-----5:R-:W-:-:S03]  /*22620*/  IMAD.MOV.U32 R7, RZ, RZ, R5 ;  /* 0x000000ffff077224 */ /* 0x020fc600078e0005 */
[----:B-1----:R-:W4:Y:S01]  /*22630*/  LDL.LU R5, [R1+0xbe0] ;  /* 0x000be00001057983 */ /* 0x002f220000300800 */
[----:B------:R-:W-:Y:S02]  /*22640*/  ISETP.GT.AND P1, PT, R4, 0x6, PT ;  /* 0x000000060400780c */ /* 0x000fe40003f24270 */
[----:B------:R-:W-:Y:S02]  /*22650*/  MOV R6, R3 ;  /* 0x0000000300067202 */ /* 0x000fe40000000f00 */
[----:B------:R-:W-:-:S03]  /*22660*/  SEL R3, RZ, 0x4, !P1 ;  /* 0x00000004ff037807 */ /* 0x000fc60004800000 */
[----:B------:R1:W-:Y:S01]  /*22670*/  LDGSTS.E [R2+0x1400], [R6.64], P0 ;  /* 0x0140000006027fae */ /* 0x0003e20008121848 */
[----:B------:R-:W-:-:S04]  /*22680*/  SEL R3, R3, RZ, !P5 ;  /* 0x000000ff03037207 */ /* 0x000fc80006800000 */
[----:B------:R-:W-:Y:S02]  /*22690*/  ISETP.NE.U32.AND P1, PT, R3, RZ, PT ;  /* 0x000000ff0300720c */ /* 0x000fe40003f25070 */
[-C--:B------:R-:W-:Y:S02]  /*226a0*/  IADD3 R19, P2, R19, R16.reuse, RZ ;  /* 0x0000001013137210 */ /* 0x080fe40007f5e0ff */
[----:B------:R-:W-:-:S03]  /*226b0*/  IADD3 R15, P3, R15, R16, RZ ;  /* 0x000000100f0f7210 */ /* 0x000fc60007f7e0ff */
[----:B------:R-:W-:Y:S01]  /*226c0*/  STL [R1+0xca4], R19 ;  /* 0x000ca41301007387 */ /* 0x000fe20000100800 */
[----:B-1----:R-:W-:Y:S02]  /*226d0*/  IMAD.MOV.U32 R6, RZ, RZ, R19 ;  /* 0x000000ffff067224 */ /* 0x002fe400078e0013 */
[----:B------:R-:W-:Y:S01]  /*226e0*/  IMAD.X R20, R20, 0x1, R0, P2 ;  /* 0x0000000114147824 */ /* 0x000fe200010e0600 */
[----:B------:R-:W-:-:S03]  /*226f0*/  IADD3.X R17, R17, R0, RZ, P3, !PT ;  /* 0x0000000011117210 */ /* 0x000fc60001ffe4ff */
[----:B------:R-:W-:Y:S01]  /*22700*/  IMAD.MOV.U32 R7, RZ, RZ, R20 ;  /* 0x000000ffff077224 */ /* 0x000fe200078e0014 */
        /* <DEDUP_REMOVED lines=8> */
[----:B------:R-:W4:Y:S04]  /*22790*/  LDL.LU R17, [R1+0xbec] ;  /* 0x000bec0001117983 */ /* 0x000f280000300800 */
[----:B------:R-:W4:Y:S04]  /*227a0*/  LDL.LU R15, [R1+0xbf0] ;  /* 0x000bf000010f7983 */ /* 0x000f280000300800 */
[----:B------:R1:W-:Y:S01]  /*227b0*/  LDGSTS.E [R2+0x3000], [R6.64], P1 ;  /* 0x0300000006027fae */ /* 0x0003e20008921848 */
[----:B---3--:R-:W-:-:S05]  /*227c0*/  IADD3 R13, P0, R13, R16, RZ ;  /* 0x000000100d0d7210 */ /* 0x008fca0007f1e0ff */
        /* <DEDUP_REMOVED lines=17> */
[----:B--2---:R-:W-:-:S05]  /*228e0*/  IADD3 R10, P2, R10, R16, RZ ;  /* 0x000000100a0a7210 */ /* 0x004fca0007f5e0ff */
[----:B----4-:R-:W-:Y:S01]  /*228f0*/  IMAD.X R11, R11, 0x1, R0, P2 ;  /* 0x000000010b0b7824 */ /* 0x010fe200010e0600 */
[----:B------:R-:W-:Y:S01]  /*22900*/  STL [R1+0xc24], R10 ;  /* 0x000c240a01007387 */ /* 0x000fe20000100800 */
[----:B-1----:R-:W-:Y:S02]  /*22910*/  IMAD.MOV.U32 R6, RZ, RZ, R10 ;  /* 0x000000ffff067224 */ /* 0x002fe400078e000a */
[----:B------:R-:W-:Y:S01]  /*22920*/  IMAD.MOV.U32 R7, RZ, RZ, R11 ;  /* 0x000000ffff077224 */ /* 0x000fe200078e000b */
[----:B------:R1:W-:Y:S04]  /*22930*/  STL [R1+0xc18], R11 ;  /* 0x000c180b01007387 */ /* 0x0003e80000100800 */
[----:B------:R2:W-:Y:S01]  /*22940*/  LDGSTS.E [R2+0x3600], [R6.64], P1 ;  /* 0x0360000006027fae */ /* 0x0005e20008921848 */
[----:B------:R-:W-:-:S04]  /*22950*/  IADD3 R5, P3, R5, R16, RZ ;  /* 0x0000001005057210 */ /* 0x000fc80007f7e0ff */
[----:B------:R-:W-:Y:S01]  /*22960*/  IADD3.X R9, R9, R0, RZ, P3, !PT ;  /* 0x0000000009097210 */ /* 0x000fe20001ffe4ff */
[----:B------:R-:W-:Y:S04]  /*22970*/  STL [R1+0xbe0], R5 ;  /* 0x000be00501007387 */ /* 0x000fe80000100800 */
[----:B------:R4:W-:Y:S01]  /*22980*/  STL [R1+0xbdc], R9 ;  /* 0x000bdc0901007387 */ /* 0x0009e20000100800 */
[----:B--2---:R-:W-:-:S03]  /*22990*/  IMAD.MOV.U32 R7, RZ, RZ, R9 ;  /* 0x000000ffff077224 */ /* 0x004fc600078e0009 */
[----:B-1----:R-:W2:Y:S01]  /*229a0*/  LDL.LU R11, [R1+0x448] ;  /* 0x00044800010b7983 */ /* 0x002ea20000300800 */
[----:B------:R-:W-:-:S03]  /*229b0*/  MOV R6, R5 ;  /* 0x0000000500067202 */ /* 0x000fc60000000f00 */
[----:B------:R-:W2:Y:S04]  /*229c0*/  LDL.LU R10, [R1+0x44c] ;  /* 0x00044c00010a7983 */ /* 0x000ea80000300800 */
[----:B----4-:R-:W4:Y:S04]  /*229d0*/  LDL.LU R9, [R1+0x450] ;  /* 0x0004500001097983 */ /* 0x010f280000300800 */
[----:B------:R-:W4:Y:S01]  /*229e0*/  LDL.LU R5, [R1+0x454] ;  /* 0x0004540001057983 */ /* 0x000f220000300800 */
[----:B------:R-:W-:-:S04]  /*229f0*/  ISETP.GT.AND P0, PT, R4, 0xa, PT ;  /* 0x0000000a0400780c */ /* 0x000fc80003f04270 */
[----:B------:R-:W-:-:S04]  /*22a00*/  SEL R3, RZ, 0x4, !P0 ;  /* 0x00000004ff037807 */ /* 0x000fc80004000000 */
[----:B------:R-:W-:-:S04]  /*22a10*/  SEL R3, R3, RZ, !P5 ;  /* 0x000000ff03037207 */ /* 0x000fc80006800000 */
[----:B------:R-:W-:Y:S11]  /*22a20*/  ISETP.NE.U32.AND P0, PT, R3, RZ, PT ;  /* 0x000000ff0300720c */ /* 0x000ff60003f05070 */
[----:B------:R-:W-:Y:S02]  /*22a30*/  @!UPT UIADD3 URZ, URZ, URZ, URZ ;  /* 0x0000003f3f3ff290 */ /* 0x000fe4000fffe03f */
        /* <DEDUP_REMOVED lines=17> */
[----:B------:R-:W4:Y:S01]  /*22b50*/  LDL.LU R15, [R1+0x4c4] ;  /* 0x0004c400010f7983 */ /* 0x000f220000300800 */
[----:B------:R-:W-:-:S03]  /*22b60*/  ISETP.GT.AND P1, PT, R4, 0xe, PT ;  /* 0x0000000e0400780c */ /* 0x000fc60003f24270 */
[----:B------:R1:W-:Y:S01]  /*22b70*/  LDGSTS.E [R2+0x5400], [R6.64], P0 ;  /* 0x0540000006027fae */ /* 0x0003e20008121848 */
[----:B------:R-:W-:-:S04]  /*22b80*/  SEL R3, RZ, 0x4, !P1 ;  /* 0x00000004ff037807 */ /* 0x000fc80004800000 */
[----:B------:R-:W-:-:S04]  /*22b90*/  SEL R3, R3, RZ, !P5 ;  /* 0x000000ff03037207 */ /* 0x000fc80006800000 */
[----:B------:R-:W-:Y:S02]  /*22ba0*/  ISETP.NE.U32.AND P1, PT, R3, RZ, PT ;  /* 0x000000ff0300720c */ /* 0x000fe40003f25070 */
[----:B-----5:R-:W-:-:S05]  /*22bb0*/  IADD3 R13, P2, R13, R16, RZ ;  /* 0x000000100d0d7210 */ /* 0x020fca0007f5e0ff */
[----:B------:R-:W-:Y:S01]  /*22bc0*/  IMAD.X R14, R14, 0x1, R0, P2 ;  /* 0x000000010e0e7824 */ /* 0x000fe200010e0600 */
[----:B------:R-:W-:Y:S01]  /*22bd0*/  STL [R1+0xbf8], R13 ;  /* 0x000bf80d01007387 */ /* 0x000fe20000100800 */
[----:B-1----:R-:W-:Y:S01]  /*22be0*/  IMAD.MOV.U32 R6, RZ, RZ, R13 ;  /* 0x000000ffff067224 */ /* 0x002fe200078e000d */
[----:B---3--:R-:W-:Y:S01]  /*22bf0*/  IADD3 R8, P3, R8, R16, RZ ;  /* 0x0000001008087210 */ /* 0x008fe20007f7e0ff */
[----:B------:R-:W-:-:S03]  /*22c00*/  IMAD.MOV.U32 R7, RZ, RZ, R14 ;  /* 0x000000ffff077224 */ /* 0x000fc600078e000e */
[----:B------:R-:W-:Y:S01]  /*22c10*/  IADD3.X R12, R12, R0, RZ, P3, !PT ;  /* 0x000000000c0c7210 */ /* 0x000fe20001ffe4ff */
        /* <DEDUP_REMOVED lines=12> */
[----:B------:R-:W-:Y:S01]  /*22ce0*/  IMAD.X R11, R11, 0x1, R0, P0 ;  /* 0x000000010b0b7824 */ /* 0x000fe200000e0600 */
[----:B----4-:R-:W-:Y:S01]  /*22cf0*/  IADD3 R5, P2, R5, R16, RZ ;  /* 0x0000001005057210 */ /* 0x010fe20007f5e0ff */
[----:B------:R-:W-:Y:S01]  /*22d00*/  STL [R1+0x44c], R10 ;  /* 0x00044c0a01007387 */ /* 0x000fe20000100800 */
[----:B-1----:R-:W-:Y:S02]  /*22d10*/  IMAD.MOV.U32 R6, RZ, RZ, R10 ;  /* 0x000000ffff067224 */ /* 0x002fe400078e000a */
[----:B------:R-:W-:Y:S01]  /*22d20*/  IADD3.X R9, R9, R0, RZ, P2, !PT ;  /* 0x0000000009097210 */ /* 0x000fe200017fe4ff */
        /* <DEDUP_REMOVED lines=11> */
[----:B------:R-:W-:-:S03]  /*22de0*/  ISETP.GT.AND P0, PT, R4, 0x12, PT ;  /* 0x000000120400780c */ /* 0x000fc60003f04270 */
[----:B------:R1:W-:Y:S01]  /*22df0*/  LDGSTS.E [R2+0x7400], [R6.64], P1 ;  /* 0x0740000006027fae */ /* 0x0003e20008921848 */
[----:B------:R-:W-:-:S04]  /*22e00*/  SEL R3, RZ, 0x4, !P0 ;  /* 0x00000004ff037807 */ /* 0x000fc80004000000 */
[----:B------:R-:W-:-:S04]  /*22e10*/  SEL R3, R3, RZ, !P5 ;  /* 0x000000ff03037207 */ /* 0x000fc80006800000 */
[----:B------:R-:W-:Y:S02]  /*22e20*/  ISETP.NE.U32.AND P0, PT, R3, RZ, PT ;  /* 0x000000ff0300720c */ /* 0x000fe40003f05070 */
        /* <DEDUP_REMOVED lines=15> */
[----:B------:R-:W2:Y:S04]  /*22f20*/  LDL.LU R17, [R1+0x550] ;  /* 0x0005500001117983 */ /* 0x000ea80000300800 */
[----:B------:R-:W2:Y:S04]  /*22f30*/  LDL.LU R15, [R1+0x554] ;  /* 0x00055400010f7983 */ /* 0x000ea80000300800 */
[----:B------:R1:W-:Y:S01]  /*22f40*/  LDGSTS.E [R2+0x9000], [R6.64], P0 ;  /* 0x0900000006027fae */ /* 0x0003e20008121848 */
        /* <DEDUP_REMOVED lines=293> */
[----:B------:R-:W2:Y:S04]  /*241a0*/  LDL.LU R20, [R1+0x8d8] ;  /* 0x0008d80001147983 */ /* 0x000ea80000300800 */
[----:B------:R-:W2:Y:S04]  /*241b0*/  LDL.LU R19, [R1+0x8dc] ;  /* 0x0008dc0001137983 */ /* 0x000ea80000300800 */
[----:B------:R1:W-:Y:S01]  /*241c0*/  LDGSTS.E [R2+0x17200], [R6.64], P1 ;  /* 0x1720000006027fae */ /* 0x0003e20008921848 */
[----:B------:R-:W-:-:S02]  /*241d0*/  ISETP.GT.AND P0, PT, R4, 0x32, PT ;  /* 0x000000320400780c */ /* 0x000fc40003f04270 */
[----:B-1----:R-:W-:Y:S01]  /*241e0*/  MOV R6, R15 ;  /* 0x0000000f00067202 */ /* 0x002fe20000000f00 */
[----:B------:R-:W-:Y:S02]  /*241f0*/  IMAD.MOV.U32 R7, RZ, RZ, R17 ;  /* 0x000000ffff077224 */ /* 0x000fe400078e0011 */
[----:B------:R-:W2:Y:S04]  /*24200*/  LDL.LU R17, [R1+0x940] ;  /* 0x0009400001117983 */ /* 0x000ea80000300800 */
[----:B------:R-:W2:Y:S04]  /*24210*/  LDL.LU R15, [R1+0x944] ;  /* 0x00094400010f7983 */ /* 0x000ea80000300800 */
[----:B------:R1:W-:Y:S01]  /*24220*/  LDGSTS.E [R2+0x17400], [R6.64], P1 ;  /* 0x1740000006027fae */ /* 0x0003e20008921848 */
[----:B------:R-:W-:-:S04]  /*24230*/  SEL R3, RZ, 0x4, !P0 ;  /* 0x00000004ff037807 */ /* 0x000fc80004000000 */
[----:B------:R-:W-:-:S04]  /*24240*/  SEL R3, R3, RZ, !P5 ;  /* 0x000000ff03037207 */ /* 0x000fc80006800000 */
[----:B------:R-:W-:Y:S02]  /*24250*/  ISETP.NE.U32.AND P0, PT, R3, RZ, PT ;  /* 0x000000ff0300720c */ /* 0x000fe40003f05070 */
[----:B-----5:R-:W-:-:S05]  /*24260*/  IADD3 R13, P2, R13, R16, RZ ;  /* 0x000000100d0d7210 */ /* 0x020fca0007f5e0ff */
[----:B------:R-:W-:Y:S01]  /*24270*/  IMAD.X R14, R14, 0x1, R0, P2 ;  /* 0x000000010e0e7824 */ /* 0x000fe200010e0600 */
[----:B------:R-:W-:Y:S01]  /*24280*/  STL [R1+0x85c], R13 ;  /* 0x00085c0d01007387 */ /* 0x000fe20000100800 */
[----:B---3--:R-:W-:-:S03]  /*24290*/  IADD3 R8, P3, R8, R16, RZ ;  /* 0x0000001008087210 */ /* 0x008fc60007f7e0ff */
[----:B------:R3:W-:Y:S01]  /*242a0*/  STL [R1+0x858], R14 ;  /* 0x0008580e01007387 */ /* 0x0007e20000100800 */
[----:B------:R-:W-:-:S03]  /*242b0*/  IADD3.X R12, R12, R0, RZ, P3, !PT ;  /* 0x000000000c0c7210 */ /* 0x000fc60001ffe4ff */
[----:B------:R-:W-:Y:S01]  /*242c0*/  STL [R1+0x8c4], R8 ;  /* 0x0008c40801007387 */ /* 0x000fe20000100800 */
[----:B-1----:R-:W-:Y:S02]  /*242d0*/  IMAD.MOV.U32 R6, RZ, RZ, R13 ;  /* 0x000000ffff067224 */ /* 0x002fe400078e000d */
[----:B------:R-:W-:Y:S01]  /*242e0*/  IMAD.MOV.U32 R7, RZ, RZ, R14 ;  /* 0x000000ffff077224 */ /* 0x000fe200078e000e */
[----:B------:R1:W-:Y:S04]  /*242f0*/  STL [R1+0x8c0], R12 ;  /* 0x0008c00c01007387 */ /* 0x0003e80000100800 */
[----:B---3--:R-:W3:Y:S04]  /*24300*/  LDL.LU R14, [R1+0x948] ;  /* 0x00094800010e7983 */ /* 0x008ee80000300800 */
[----:B------:R-:W5:Y:S04]  /*24310*/  LDL.LU R13, [R1+0x94c] ;  /* 0x00094c00010d7983 */ /* 0x000f680000300800 */
[----:B------:R1:W-:Y:S02]  /*24320*/  LDGSTS.E [R2+0x17600], [R6.64], P1 ;  /* 0x1760000006027fae */ /* 0x0003e40008921848 */
[----:B-1----:R-:W-:Y:S01]  /*24330*/  IMAD.MOV.U32 R7, RZ, RZ, R12 ;  /* 0x000000ffff077224 */ /* 0x002fe200078e000c */
[----:B------:R-:W-:Y:S01]  /*24340*/  MOV R6, R8 ;  /* 0x0000000800067202 */ /* 0x000fe20000000f00 */
[----:B------:R-:W3:Y:S04]  /*24350*/  LDL.LU R12, [R1+0x950] ;  /* 0x00095000010c7983 */ /* 0x000ee80000300800 */
[----:B------:R-:W3:Y:S04]  /*24360*/  LDL.LU R8, [R1+0x954] ;  /* 0x0009540001087983 */ /* 0x000ee80000300800 */
[----:B------:R1:W-:Y:S01]  /*24370*/  LDGSTS.E [R2+0x19000], [R6.64], P0 ;  /* 0x1900000006027fae */ /* 0x0003e20008121848 */
        /* <DEDUP_REMOVED lines=15> */
[----:B------:R-:W2:Y:S04]  /*24470*/  LDL.LU R9, [R1+0x9c0] ;  /* 0x0009c00001097983 */ /* 0x000ea80000300800 */
[----:B------:R-:W2:Y:S01]  /*24480*/  LDL.LU R5, [R1+0x9c4] ;  /* 0x0009c40001057983 */ /* 0x000ea20000300800 */
[----:B------:R-:W-:-:S03]  /*24490*/  ISETP.GT.AND P1, PT, R4, 0x36, PT ;  /* 0x000000360400780c */ /* 0x000fc60003f24270 */
[----:B------:R1:W-:Y:S01]  /*244a0*/  LDGSTS.E [R2+0x19400], [R6.64], P0 ;  /* 0x1940000006027fae */ /* 0x0003e20008121848 */
[----:B------:R-:W-:-:S04]  /*244b0*/  SEL R3, RZ, 0x4, !P1 ;  /* 0x00000004ff037807 */ /* 0x000fc80004800000 */
[----:B------:R-:W-:-:S04]  /*244c0*/  SEL R3, R3, RZ, !P5 ;  /* 0x000000ff03037207 */ /* 0x000fc80006800000 */
[----:B------:R-:W-:Y:S02]  /*244d0*/  ISETP.NE.U32.AND P1, PT, R3, RZ, PT ;  /* 0x000000ff0300720c */ /* 0x000fe40003f25070 */
[----:B------:R-:W-:-:S05]  /*244e0*/  IADD3 R19, P2, R19, R16, RZ ;  /* 0x0000001013137210 */ /* 0x000fca0007f5e0ff */
[----:B------:R-:W-:Y:S02]  /*244f0*/  IMAD.X R20, R20, 0x1, R0, P2 ;  /* 0x0000000114147824 */ /* 0x000fe400010e0600 */
[----:B-1----:R-:W-:Y:S02]  /*24500*/  IMAD.MOV.U32 R6, RZ, RZ, R19 ;  /* 0x000000ffff067224 */ /* 0x002fe400078e0013 */
[----:B------:R-:W-:Y:S01]  /*24510*/  IMAD.MOV.U32 R7, RZ, RZ, R20 ;  /* 0x000000ffff077224 */ /* 0x000fe200078e0014 */
[----:B------:R-:W-:Y:S04]  /*24520*/  STL [R1+0x8dc], R19 ;  /* 0x0008dc1301007387 */ /* 0x000fe80000100800 */
[----:B------:R1:W-:Y:S01]  /*24530*/  LDGSTS.E [R2+0x19600], [R6.64], P0 ;  /* 0x1960000006027fae */ /* 0x0003e20008121848 */
[----:B------:R-:W-:-:S03]  /*24540*/  IADD3 R15, P3, R15, R16, RZ ;  /* 0x000000100f0f7210 */ /* 0x000fc60007f7e0ff */
[----:B------:R1:W-:Y:S01]  /*24550*/  STL [R1+0x8d8], R20 ;  /* 0x0008d81401007387 */ /* 0x0003e20000100800 */
[----:B------:R-:W-:-:S03]  /*24560*/  IADD3.X R17, R17, R0, RZ, P3, !PT ;  /* 0x0000000011117210 */ /* 0x000fc60001ffe4ff */
[----:B------:R1:W-:Y:S02]  /*24570*/  STL [R1+0x944], R15 ;  /* 0x0009440f01007387 */ /* 0x0003e40000100800 */
[----:B-1----:R-:W-:Y:S02]  /*24580*/  MOV R6, R15 ;  /* 0x0000000f00067202 */ /* 0x002fe40000000f00 */
[----:B------:R-:W-:Y:S01]  /*24590*/  STL [R1+0x940], R17 ;  /* 0x0009401101007387 */ /* 0x000fe20000100800 */
[----:B------:R-:W-:-:S03]  /*245a0*/  IMAD.MOV.U32 R7, RZ, RZ, R17 ;  /* 0x000000ffff077224 */ /* 0x000fc600078e0011 */
[----:B------:R-:W2:Y:S04]  /*245b0*/  LDL.LU R22, [R1+0x9c8] ;  /* 0x0009c80001167983 */ /* 0x000ea80000300800 */
[----:B------:R-:W2:Y:S04]  /*245c0*/  LDL.LU R21, [R1+0x9cc] ;  /* 0x0009cc0001157983 */ /* 0x000ea80000300800 */
[----:B------:R1:W-:Y:S04]  /*245d0*/  LDGSTS.E [R2+0x1b000], [R6.64], P1 ;  /* 0x1b00000006027fae */ /* 0x0003e80008921848 */
[----:B------:R-:W2:Y:S04]  /*245e0*/  LDL.LU R20, [R1+0x9d0] ;  /* 0x0009d00001147983 */ /* 0x000ea80000300800 */
[----:B------:R-:W2:Y:S01]  /*245f0*/  LDL.LU R15, [R1+0x9d4] ;  /* 0x0009d400010f7983 */ /* 0x000ea20000300800 */
[----:B-----5:R-:W-:-:S05]  /*24600*/  IADD3 R13, P0, R13, R16, RZ ;  /* 0x000000100d0d7210 */ /* 0x020fca0007f1e0ff */
[----:B---3--:R-:W-:Y:S02]  /*24610*/  IMAD.X R14, R14, 0x1, R0, P0 ;  /* 0x000000010e0e7824 */ /* 0x008fe400000e0600 */
[----:B-1----:R-:W-:Y:S02]  /*24620*/  IMAD.MOV.U32 R6, RZ, RZ, R13 ;  /* 0x000000ffff067224 */ /* 0x002fe400078e000d */
[----:B------:R-:W-:Y:S01]  /*24630*/  IMAD.MOV.U32 R7, RZ, RZ, R14 ;  /* 0x000000ffff077224 */ /* 0x000fe200078e000e */
[----:B------:R-:W-:Y:S04]  /*24640*/  STL [R1+0x94c], R13 ;  /* 0x00094c0d01007387 */ /* 0x000fe80000100800 */
[----:B------:R-:W-:Y:S04]  /*24650*/  STL [R1+0x948], R14 ;  /* 0x0009480e01007387 */ /* 0x000fe80000100800 */
[----:B------:R1:W-:Y:S01]  /*24660*/  LDGSTS.E [R2+0x1b200], [R6.64], P1 ;  /* 0x1b20000006027fae */ /* 0x0003e20008921848 */
[----:B------:R-:W-:-:S04]  /*24670*/  IADD3 R8, P2, R8, R16, RZ ;  /* 0x0000001008087210 */ /* 0x000fc80007f5e0ff */
[----:B------:R-:W-:Y:S01]  /*24680*/  IADD3.X R12, R12, R0, RZ, P2, !PT ;  /* 0x000000000c0c7210 */ /* 0x000fe200017fe4ff */
[----:B------:R-:W-:Y:S01]  /*24690*/  STL [R1+0x954], R8 ;  /* 0x0009540801007387 */ /* 0x000fe20000100800 */
[----:B-1----:R-:W-:-:S03]  /*246a0*/  MOV R6, R8 ;  /* 0x0000000800067202 */ /* 0x002fc60000000f00 */
[----:B------:R1:W-:Y:S01]  /*246b0*/  STL [R1+0x950], R12 ;  /* 0x0009500c01007387 */ /* 0x0003e20000100800 */
[----:B------:R-:W-:-:S05]  /*246c0*/  IMAD.MOV.U32 R7, RZ, RZ, R12 ;  /* 0x000000ffff077224 */ /* 0x000fca00078e000c */
[----:B------:R3:W-:Y:S04]  /*246d0*/  LDGSTS.E [R2+0x1b400], [R6.64], P1 ;  /* 0x1b40000006027fae */ /* 0x0007e80008921848 */
[----:B-1----:R-:W5:Y:S04]  /*246e0*/  LDL.LU R12, [R1+0x9d8] ;  /* 0x0009d800010c7983 */ /* 0x002f680000300800 */
[----:B------:R-:W5:Y:S04]  /*246f0*/  LDL.LU R8, [R1+0x9dc] ;  /* 0x0009dc0001087983 */ /* 0x000f680000300800 */
[----:B------:R-:W5:Y:S04]  /*24700*/  LDL.LU R17, [R1+0xa44] ;  /* 0x000a440001117983 */ /* 0x000f680000300800 */
[----:B------:R-:W5:Y:S01]  /*24710*/  LDL.LU R13, [R1+0xa4c] ;  /* 0x000a4c00010d7983 */ /* 0x000f620000300800 */
[----:B----4-:R-:W-:-:S05]  /*24720*/  IADD3 R10, P2, R10, R16, RZ ;  /* 0x000000100a0a7210 */ /* 0x010fca0007f5e0ff */
[----:B--2---:R-:W-:Y:S01]  /*24730*/  IMAD.X R11, R11, 0x1, R0, P2 ;  /* 0x000000010b0b7824 */ /* 0x004fe200010e0600 */
[----:B------:R-:W-:Y:S04]  /*24740*/  STL [R1+0x95c], R10 ;  /* 0x00095c0a01007387 */ /* 0x000fe80000100800 */
[----:B------:R1:W-:Y:S01]  /*24750*/  STL [R1+0x958], R11 ;  /* 0x0009580b01007387 */ /* 0x0003e20000100800 */
[----:B------:R-:W-:-:S04]  /*24760*/  IADD3 R5, P3, R5, R16, RZ ;  /* 0x0000001005057210 */ /* 0x000fc80007f7e0ff */
[----:B------:R-:W-:Y:S01]  /*24770*/  IADD3.X R9, R9, R0, RZ, P3, !PT ;  /* 0x0000000009097210 */ /* 0x000fe20001ffe4ff */
[----:B------:R-:W-:Y:S04]  /*24780*/  STL [R1+0x9c4], R5 ;  /* 0x0009c40501007387 */ /* 0x000fe80000100800 */
[----:B------:R-:W2:Y:S04]  /*24790*/  LDL.LU R19, [R1+0xa40] ;  /* 0x000a400001137983 */ /* 0x000ea80000300800 */
[----:B------:R4:W-:Y:S04]  /*247a0*/  STL [R1+0x9c0], R9 ;  /* 0x0009c00901007387 */ /* 0x0009e80000100800 */
[----:B------:R-:W2:Y:S01]  /*247b0*/  LDL.LU R14, [R1+0xa48] ;  /* 0x000a4800010e7983 */ /* 0x000ea20000300800 */
[----:B---3--:R-:W-:-:S02]  /*247c0*/  IMAD.MOV.U32 R6, RZ, RZ, R10 ;  /* 0x000000ffff067224 */ /* 0x008fc400078e000a */
[----:B------:R-:W-:Y:S02]  /*247d0*/  IMAD.MOV.U32 R7, RZ, RZ, R11 ;  /* 0x000000ffff077224 */ /* 0x000fe400078e000b */
[----:B-1----:R-:W4:Y:S04]  /*247e0*/  LDL.LU R11, [R1+0xa50] ;  /* 0x000a5000010b7983 */ /* 0x002f280000300800 */
[----:B------:R1:W-:Y:S02]  /*247f0*/  LDGSTS.E [R2+0x1b600], [R6.64], P1 ;  /* 0x1b60000006027fae */ /* 0x0003e40008921848 */
[----:B-1----:R-:W-:Y:S02]  /*24800*/  IMAD.MOV.U32 R7, RZ, RZ, R9 ;  /* 0x000000ffff077224 */ /* 0x002fe400078e0009 */
[----:B----4-:R-:W4:Y:S01]  /*24810*/  LDL.LU R9, [R1+0xa54] ;  /* 0x000a540001097983 */ /* 0x010f220000300800 */
[----:B------:R-:W-:-:S03]  /*24820*/  MOV R6, R5 ;  /* 0x0000000500067202 */ /* 0x000fc60000000f00 */
[----:B------:R-:W4:Y:S04]  /*24830*/  LDL.LU R10, [R1+0xa58] ;  /* 0x000a5800010a7983 */ /* 0x000f280000300800 */
        /* <DEDUP_REMOVED lines=8> */
[----:B------:R-:W-:Y:S02]  /*248c0*/  IMAD.X R22, R22, 0x1, R0, P1 ;  /* 0x0000000116167824 */ /* 0x000fe400008e0600 */
[----:B-1----:R-:W-:Y:S02]  /*248d0*/  IMAD.MOV.U32 R6, RZ, RZ, R21 ;  /* 0x000000ffff067224 */ /* 0x002fe400078e0015 */
[----:B------:R-:W-:Y:S01]  /*248e0*/  IMAD.MOV.U32 R7, RZ, RZ, R22 ;  /* 0x000000ffff077224 */ /* 0x000fe200078e0016 */
[----:B------:R-:W-:-:S04]  /*248f0*/  IADD3 R15, P2, R15, R16, RZ ;  /* 0x000000100f0f7210 */ /* 0x000fc80007f5e0ff */
[----:B------:R1:W-:Y:S01]  /*24900*/  LDGSTS.E [R2+0x1d200], [R6.64], P0 ;  /* 0x1d20000006027fae */ /* 0x0003e20008121848 */
[----:B------:R-:W-:Y:S02]  /*24910*/  IADD3.X R20, R20, R0, RZ, P2, !PT ;  /* 0x0000000014147210 */ /* 0x000fe400017fe4ff */
[----:B------:R-:W-:Y:S02]  /*24920*/  ISETP.GT.AND P1, PT, R4, 0x3e, PT ;  /* 0x0000003e0400780c */ /* 0x000fe40003f24270 */
[----:B-1----:R-:W-:Y:S01]  /*24930*/  MOV R6, R15 ;  /* 0x0000000f00067202 */ /* 0x002fe20000000f00 */
[----:B------:R-:W-:Y:S01]  /*24940*/  IMAD.MOV.U32 R7, RZ, RZ, R20 ;  /* 0x000000ffff077224 */ /* 0x000fe200078e0014 */
[----:B------:R-:W-:-:S04]  /*24950*/  SEL R3, RZ, 0x4, !P1 ;  /* 0x00000004ff037807 */ /* 0x000fc80004800000 */
[----:B------:R1:W-:Y:S01]  /*24960*/  LDGSTS.E [R2+0x1d400], [R6.64], P0 ;  /* 0x1d40000006027fae */ /* 0x0003e20008121848 */
[----:B------:R-:W-:-:S03]  /*24970*/  SEL R3, R3, RZ, !P5 ;  /* 0x000000ff03037207 */ /* 0x000fc60006800000 */
[----:B------:R-:W-:Y:S01]  /*24980*/  STL [R1+0x9cc], R21 ;  /* 0x0009cc1501007387 */ /* 0x000fe20000100800 */
[----:B------:R-:W-:-:S03]  /*24990*/  ISETP.NE.U32.AND P1, PT, R3, RZ, PT ;  /* 0x000000ff0300720c */ /* 0x000fc60003f25070 */
[----:B------:R-:W-:Y:S04]  /*249a0*/  STL [R1+0x9c8], R22 ;  /* 0x0009c81601007387 */ /* 0x000fe80000100800 */
[----:B------:R1:W-:Y:S04]  /*249b0*/  STL [R1+0x9d4], R15 ;  /* 0x0009d40f01007387 */ /* 0x0003e80000100800 */
[----:B------:R-:W-:Y:S01]  /*249c0*/  STL [R1+0x9d0], R20 ;  /* 0x0009d01401007387 */ /* 0x000fe20000100800 */
[----:B-----5:R-:W-:-:S05]  /*249d0*/  IADD3 R8, P2, R8, R16, RZ ;  /* 0x0000001008087210 */ /* 0x020fca0007f5e0ff */
[----:B------:R-:W-:Y:S01]  /*249e0*/  IMAD.X R12, R12, 0x1, R0, P2 ;  /* 0x000000010c0c7824 */ /* 0x000fe200010e0600 */
[----:B-1----:R-:W-:-:S03]  /*249f0*/  MOV R6, R8 ;  /* 0x0000000800067202 */ /* 0x002fc60000000f00 */
[----:B------:R-:W-:Y:S01]  /*24a00*/  IMAD.MOV.U32 R7, RZ, RZ, R12 ;  /* 0x000000ffff077224 */ /* 0x000fe200078e000c */
[----:B------:R1:W-:Y:S04]  /*24a10*/  STL [R1+0x9dc], R8 ;  /* 0x0009dc0801007387 */ /* 0x0003e80000100800 */
[----:B------:R5:W-:Y:S01]  /*24a20*/  LDGSTS.E [R2+0x1d600], [R6.64], P0 ;  /* 0x1d60000006027fae */ /* 0x000be20008121848 */
[----:B------:R-:W-:-:S03]  /*24a30*/  IADD3 R17, P0, R17, R16, RZ ;  /* 0x0000001011117210 */ /* 0x000fc60007f1e0ff */
[----:B------:R5:W-:Y:S01]  /*24a40*/  STL [R1+0x9d8], R12 ;  /* 0x0009d80c01007387 */ /* 0x000be20000100800 */
[----:B------:R-:W-:-:S03]  /*24a50*/  IADD3 R13, P2, R13, R16, RZ ;  /* 0x000000100d0d7210 */ /* 0x000fc60007f5e0ff */
[----:B------:R-:W3:Y:S04]  /*24a60*/  LDL.LU R15, [R1+0xc90] ;  /* 0x000c9000010f7983 */ /* 0x000ee80000300800 */
[----:B-1----:R-:W3:Y:S01]  /*24a70*/  LDL.LU R8, [R1+0xc9c] ;  /* 0x000c9c0001087983 */ /* 0x002ee20000300800 */
[----:B-----5:R-:W-:-:S03]  /*24a80*/  IMAD.MOV.U32 R6, RZ, RZ, R17 ;  /* 0x000000ffff067224 */ /* 0x020fc600078e0011 */
[----:B------:R-:W5:Y:S04]  /*24a90*/  LDL.LU R12, [R1+0xc94] ;  /* 0x000c9400010c7983 */ /* 0x000f680000300800 */
[----:B------:R-:W-:Y:S01]  /*24aa0*/  STL [R1+0xa44], R17 ;  /* 0x000a441101007387 */ /* 0x000fe20000100800 */
[----:B--2---:R-:W-:-:S04]  /*24ab0*/  IMAD.X R19, R19, 0x1, R0, P0 ;  /* 0x0000000113137824 */ /* 0x004fc800000e0600 */
[----:B------:R-:W-:Y:S01]  /*24ac0*/  IMAD.MOV.U32 R7, RZ, RZ, R19 ;  /* 0x000000ffff077224 */ /* 0x000fe200078e0013 */
[----:B------:R-:W-:Y:S01]  /*24ad0*/  STL [R1+0xa40], R19 ;  /* 0x000a401301007387 */ /* 0x000fe20000100800 */
[----:B------:R-:W-:-:S03]  /*24ae0*/  IADD3.X R14, R14, R0, RZ, P2, !PT ;  /* 0x000000000e0e7210 */ /* 0x000fc600017fe4ff */
[----:B------:R-:W-:Y:S04]  /*24af0*/  STL [R1+0xa4c], R13 ;  /* 0x000a4c0d01007387 */ /* 0x000fe80000100800 */
[----:B------:R1:W-:Y:S04]  /*24b00*/  LDGSTS.E [R2+0x1f000], [R6.64], P1 ;  /* 0x1f00000006027fae */ /* 0x0003e80008921848 */
[----:B------:R2:W-:Y:S01]  /*24b10*/  STL [R1+0xa48], R14 ;  /* 0x000a480e01007387 */ /* 0x0005e20000100800 */
[----:B-1----:R-:W-:-:S03]  /*24b20*/  IMAD.MOV.U32 R7, RZ, RZ, R14 ;  /* 0x000000ffff077224 */ /* 0x002fc600078e000e */
[----:B--2---:R-:W2:Y:S01]  /*24b30*/  LDL.LU R14, [R1+0xc88] ;  /* 0x000c8800010e7983 */ /* 0x004ea20000300800 */
[----:B----4-:R-:W-:-:S03]  /*24b40*/  IADD3 R9, P0, R9, R16, RZ ;  /* 0x0000001009097210 */ /* 0x010fc60007f1e0ff */
[----:B------:R-:W4:Y:S01]  /*24b50*/  LDL.LU R3, [R1+0xc8c] ;  /* 0x000c8c0001037983 */ /* 0x000f220000300800 */
[----:B------:R-:W-:Y:S01]  /*24b60*/  MOV R6, R13 ;  /* 0x0000000d00067202 */ /* 0x000fe20000000f00 */
[----:B------:R-:W-:Y:S01]  /*24b70*/  IMAD.X R11, R11, 0x1, R0, P0 ;  /* 0x000000010b0b7824 */ /* 0x000fe200000e0600 */
[----:B------:R-:W-:Y:S01]  /*24b80*/  IADD3 R5, P2, R5, R16, RZ ;  /* 0x0000001005057210 */ /* 0x000fe20007f5e0ff */
[----:B------:R1:W-:Y:S04]  /*24b90*/  STL [R1+0xa54], R9 ;  /* 0x000a540901007387 */ /* 0x0003e80000100800 */
[----:B------:R1:W-:Y:S04]  /*24ba0*/  LDGSTS.E [R2+0x1f200], [R6.64], P1 ;  /* 0x1f20000006027fae */ /* 0x0003e80008921848 */
[----:B------:R-:W-:Y:S04]  /*24bb0*/  STL [R1+0xa50], R11 ;  /* 0x000a500b01007387 */ /* 0x000fe80000100800 */
[----:B------:R-:W-:Y:S01]  /*24bc0*/  STL [R1+0xa5c], R5 ;  /* 0x000a5c0501007387 */ /* 0x000fe20000100800 */
[----:B-1----:R-:W-:-:S03]  /*24bd0*/  IMAD.MOV.U32 R6, RZ, RZ, R9 ;  /* 0x000000ffff067224 */ /* 0x002fc600078e0009 */
[----:B------:R-:W4:Y:S01]  /*24be0*/  LDL.LU R9, [R1+0xc80] ;  /* 0x000c800001097983 */ /* 0x000f220000300800 */
[----:B------:R-:W-:Y:S01]  /*24bf0*/  HMMA.1688.F32.TF32 R20, R248, R106, R52 ;  /* 0x0000006af814723c */ /* 0x000fe20000081034 */
[----:B------:R-:W-:Y:S01]  /*24c00*/  IADD3.X R10, R10, R0, RZ, P2, !PT ;  /* 0x000000000a0a7210 */ /* 0x000fe200017fe4ff */
[----:B------:R-:W-:-:S04]  /*24c10*/  IMAD.MOV.U32 R7, RZ, RZ, R11 ;  /* 0x000000ffff077224 */ /* 0x000fc800078e000b */
[----:B------:R1:W-:Y:S04]  /*24c20*/  STL [R1+0xa58], R10 ;  /* 0x000a580a01007387 */ /* 0x0003e80000100800 */
[----:B------:R1:W-:Y:S04]  /*24c30*/  LDGSTS.E [R2+0x1f400], [R6.64], P1 ;  /* 0x1f40000006027fae */ /* 0x0003e80008921848 */
[----:B------:R-:W4:Y:S01]  /*24c40*/  LDL.LU R13, [R1+0xc38] ;  /* 0x000c3800010d7983 */ /* 0x000f220000300800 */
[----:B-1----:R-:W-:-:S03]  /*24c50*/  IMAD.MOV.U32 R7, RZ, RZ, R10 ;  /* 0x000000ffff077224 */ /* 0x002fc600078e000a */
[----:B------:R-:W4:Y:S05]  /*24c60*/  LDL.LU R10, [R1+0xc84] ;  /* 0x000c8400010a7983 */ /* 0x000f2a0000300800 */
[----:B------:R-:W-:Y:S04]  /*24c70*/  STL.64 [R1+0x50], R20 ;  /* 0x0000501401007387 */ /* 0x000fe80000100a00 */
[----:B------:R1:W-:Y:S01]  /*24c80*/  STL.64 [R1+0x58], R22 ;  /* 0x0000581601007387 */ /* 0x0003e20000100a00 */
[----:B------:R-:W-:-:S02]  /*24c90*/  MOV R6, R5 ;  /* 0x0000000500067202 */ /* 0x000fc40000000f00 */
[----:B------:R-:W-:Y:S01]  /*24ca0*/  ISETP.GT.AND P0, PT, R4, 0x3, PT ;  /* 0x000000030400780c */ /* 0x000fe20003f04270 */
[----:B------:R-:W4:Y:S04]  /*24cb0*/  LDL.LU R5, [R1+0xc1c] ;  /* 0x000c1c0001057983 */ /* 0x000f280000300800 */
[----:B------:R1:W-:Y:S02]  /*24cc0*/  LDGSTS.E [R2+0x1f600], [R6.64], P1 ;  /* 0x1f60000006027fae */ /* 0x0003e40008921848 */
[----:B-1----:R-:W-:Y:S02]  /*24cd0*/  HMMA.1688.F32.TF32 R20, R248, R118, R64 ;  /* 0x00000076f814723c */ /* 0x002fe40000081040 */
[----:B------:R-:W4:Y:S01]  /*24ce0*/  LDL.LU R17, [R1+0xc10] ;  /* 0x000c100001117983 */ /* 0x000f220000300800 */
[----:B------:R-:W-:-:S03]  /*24cf0*/  LOP3.LUT R18, R18, 0x60, RZ, 0x3c, !PT ;  /* 0x0000006012127812 */ /* 0x000fc600078e3cff */
[----:B------:R-:W4:Y:S01]  /*24d00*/  LDL.LU R11, [R1+0xc14] ;  /* 0x000c1400010b7983 */ /* 0x000f220000300800 */
[----:B------:R-:W-:-:S04]  /*24d10*/  SEL R2, RZ, 0x4, !P0 ;  /* 0x00000004ff027807 */ /* 0x000fc80004000000 */
[----:B------:R-:W-:-:S04]  /*24d20*/  SEL R2, R2, RZ, !P5 ;  /* 0x000000ff02027207 */ /* 0x000fc80006800000 */
[----:B------:R-:W-:Y:S01]  /*24d30*/  ISETP.NE.U32.AND P0, PT, R2, RZ, PT ;  /* 0x000000ff0200720c */ /* 0x000fe20003f05070 */
[----:B------:R-:W-:-:S07]  /*24d40*/  IMAD.U32 R2, RZ, RZ, UR5 ;  /* 0x00000005ff027e24 */ /* 0x000fce000f8e00ff */
[----:B------:R-:W-:Y:S01]  /*24d50*/  STL.64 [R1+0x40], R20 ;  /* 0x0000401401007387 */ /* 0x000fe20000100a00 */
[----:B------:R-:W-:-:S03]  /*24d60*/  IMAD R2, R2, 0x20000, R18 ;  /* 0x0002000002027824 */ /* 0x000fc600078e0212 */
[----:B------:R-:W-:Y:S01]  /*24d70*/  STL.64 [R1+0x48], R22 ;  /* 0x0000481601007387 */ /* 0x000fe20000100a00 */
[----:B---3--:R-:W-:-:S04]  /*24d80*/  IADD3 R8, P1, R8, R16, RZ ;  /* 0x0000001008087210 */ /* 0x008fc80007f3e0ff */
[----:B------:R-:W-:Y:S02]  /*24d90*/  IADD3.X R15, R15, R0, RZ, P1, !PT ;  /* 0x000000000f0f7210 */ /* 0x000fe40000ffe4ff */
[----:B-----5:R-:W-:Y:S01]  /*24da0*/  IADD3 R12, P1, R12, R16, RZ ;  /* 0x000000100c0c7210 */ /* 0x020fe20007f3e0ff */
[----:B------:R1:W-:Y:S01]  /*24db0*/  STL [R1+0xc9c], R8 ;  /* 0x000c9c0801007387 */ /* 0x0003e20000100800 */
[----:B------:R-:W-:Y:S01]  /*24dc0*/  IMAD.MOV.U32 R6, RZ, RZ, R8 ;  /* 0x000000ffff067224 */ /* 0x000fe200078e0008 */
[----:B------:R-:W-:Y:S02]  /*24dd0*/  MOV R7, R15 ;  /* 0x0000000f00077202 */ /* 0x000fe40000000f00 */
[----:B------:R-:W-:Y:S04]  /*24de0*/  STL [R1+0xc90], R15 ;  /* 0x000c900f01007387 */ /* 0x000fe80000100800 */
[----:B------:R-:W3:Y:S04]  /*24df0*/  LDL.LU R18, [R1+0xc08] ;  /* 0x000c080001127983 */ /* 0x000ee80000300800 */
[----:B-1----:R-:W5:Y:S04]  /*24e00*/  LDL.LU R8, [R1+0xc0c] ;  /* 0x000c0c0001087983 */ /* 0x002f680000300800 */
[----:B------:R-:W-:Y:S04]  /*24e10*/  STL [R1+0xc94], R12 ;  /* 0x000c940c01007387 */ /* 0x000fe80000100800 */
[----:B------:R1:W-:Y:S01]  /*24e20*/  LDGSTS.E [R2+0x1800], [R6.64], P0 ;  /* 0x0180000006027fae */ /* 0x0003e20008121848 */
[----:B--2---:R-:W-:-:S05]  /*24e30*/  IMAD.X R14, R14, 0x1, R0, P1 ;  /* 0x000000010e0e7824 */ /* 0x004fca00008e0600 */
[----:B------:R2:W-:Y:S01]  /*24e40*/  STL [R1+0xc88], R14 ;  /* 0x000c880e01007387 */ /* 0x0005e20000100800 */
[----:B-1----:R-:W-:Y:S02]  /*24e50*/  MOV R7, R14 ;  /* 0x0000000e00077202 */ /* 0x002fe40000000f00 */
[----:B----4-:R-:W-:Y:S01]  /*24e60*/  IADD3 R3, P1, R3, R16, RZ ;  /* 0x0000001003037210 */ /* 0x010fe20007f3e0ff */
[----:B--2---:R-:W2:Y:S01]  /*24e70*/  LDL.LU R14, [R1+0xc00] ;  /* 0x000c0000010e7983 */ /* 0x004ea20000300800 */
[----:B------:R-:W-:-:S03]  /*24e80*/  IMAD.MOV.U32 R6, RZ, RZ, R12 ;  /* 0x000000ffff067224 */ /* 0x000fc600078e000c */
[----:B------:R-:W-:Y:S04]  /*24e90*/  STL [R1+0xc8c], R3 ;  /* 0x000c8c0301007387 */ /* 0x000fe80000100800 */
[----:B------:R1:W-:Y:S01]  /*24ea0*/  LDGSTS.E [R2+0x1a00], [R6.64], P0 ;  /* 0x01a0000006027fae */ /* 0x0003e20008121848 */
[----:B------:R-:W-:-:S05]  /*24eb0*/  IMAD.X R9, R9, 0x1, R0, P1 ;  /* 0x0000000109097824 */ /* 0x000fca00008e0600 */
[----:B------:R4:W-:Y:S04]  /*24ec0*/  STL [R1+0xc80], R9 ;  /* 0x000c800901007387 */ /* 0x0009e80000100800 */
[----:B------:R-:W2:Y:S04]  /*24ed0*/  LDL.LU R15, [R1+0xb98] ;  /* 0x000b9800010f7983 */ /* 0x000ea80000300800 */
[----:B------:R-:W2:Y:S01]  /*24ee0*/  LDL.LU R12, [R1+0xc04] ;  /* 0x000c0400010c7983 */ /* 0x000ea20000300800 */
[----:B-1----:R-:W-:Y:S01]  /*24ef0*/  IMAD.MOV.U32 R6, RZ, RZ, R3 ;  /* 0x000000ffff067224 */ /* 0x002fe200078e0003 */
[----:B------:R-:W-:-:S02]  /*24f00*/  MOV R7, R9 ;  /* 0x0000000900077202 */ /* 0x000fc40000000f00 */
[----:B------:R-:W-:Y:S01]  /*24f10*/  ISETP.GT.AND P1, PT, R4, 0x7, PT ;  /* 0x000000070400780c */ /* 0x000fe20003f24270 */
[----:B----4-:R-:W4:Y:S01]  /*24f20*/  LDL.LU R9, [R1+0xbfc] ;  /* 0x000bfc0001097983 */ /* 0x010f220000300800 */
[----:B------:R-:W-:-:S03]  /*24f30*/  IADD3 R10, P2, R10, R16, RZ ;  /* 0x000000100a0a7210 */ /* 0x000fc60007f5e0ff */
[----:B------:R1:W-:Y:S02]  /*24f40*/  LDGSTS.E [R2+0x1c00], [R6.64], P0 ;  /* 0x01c0000006027fae */ /* 0x0003e40008121848 */
[----:B------:R-:W-:Y:S02]  /*24f50*/  IMAD.X R13, R13, 0x1, R0, P2 ;  /* 0x000000010d0d7824 */ /* 0x000fe400010e0600 */
[----:B------:R-:W-:Y:S01]  /*24f60*/  STL [R1+0xc84], R10 ;  /* 0x000c840a01007387 */ /* 0x000fe20000100800 */
[----:B------:R-:W-:Y:S02]  /*24f70*/  SEL R3, RZ, 0x4, !P1 ;  /* 0x00000004ff037807 */ /* 0x000fe40004800000 */
[----:B------:R-:W-:Y:S01]  /*24f80*/  IADD3 R5, P2, R5, R16, RZ ;  /* 0x0000001005057210 */ /* 0x000fe20007f5e0ff */
[----:B------:R1:W-:Y:S02]  /*24f90*/  STL [R1+0xc38], R13 ;  /* 0x000c380d01007387 */ /* 0x0003e40000100800 */
[----:B-1----:R-:W-:Y:S01]  /*24fa0*/  IMAD.MOV.U32 R6, RZ, RZ, R10 ;  /* 0x000000ffff067224 */ /* 0x002fe200078e000a */
[----:B------:R-:W-:-:S02]  /*24fb0*/  MOV R7, R13 ;  /* 0x0000000d00077202 */ /* 0x000fc40000000f00 */
[----:B------:R-:W-:-:S03]  /*24fc0*/  SEL R3, R3, RZ, !P5 ;  /* 0x000000ff03037207 */ /* 0x000fc60006800000 */
[----:B------:R1:W-:Y:S01]  /*24fd0*/  LDGSTS.E [R2+0x1e00], [R6.64], P0 ;  /* 0x01e0000006027fae */ /* 0x0003e20008121848 */
[----:B------:R-:W-:-:S03]  /*24fe0*/  IMAD.X R17, R17, 0x1, R0, P2 ;  /* 0x0000000111117824 */ /* 0x000fc600010e0600 */
[----:B------:R-:W4:Y:S04]  /*24ff0*/  LDL.LU R13, [R1+0xb90] ;  /* 0x000b9000010d7983 */ /* 0x000f280000300800 */
[----:B------:R-:W4:Y:S01]  /*25000*/  LDL.LU R10, [R1+0xb94] ;  /* 0x000b9400010a7983 */ /* 0x000f220000300800 */
[----:B------:R-:W-:-:S03]  /*25010*/  ISETP.NE.U32.AND P1, PT, R3, RZ, PT ;  /* 0x000000ff0300720c */ /* 0x000fc60003f25070 */
[----:B------:R-:W-:Y:S01]  /*25020*/  STL [R1+0xc1c], R5 ;  /* 0x000c1c0501007387 */ /* 0x000fe20000100800 */
[----:B-1----:R-:W-:-:S03]  /*25030*/  MOV R7, R17 ;  /* 0x0000001100077202 */ /* 0x002fc60000000f00 */
[----:B------:R1:W-:Y:S01]  /*25040*/  STL [R1+0xc10], R17 ;  /* 0x000c101101007387 */ /* 0x0003e20000100800 */
[----:B------:R-:W-:-:S03]  /*25050*/  IADD3 R11, P0, R11, R16, RZ ;  /* 0x000000100b0b7210 */ /* 0x000fc60007f1e0ff */
[----:B-1----:R-:W4:Y:S01]  /*25060*/  LDL.LU R17, [R1+0xb88] ;  /* 0x000b880001117983 */ /* 0x002f220000300800 */
[----:B------:R-:W-:-:S03]  /*25070*/  IMAD.MOV.U32 R6, RZ, RZ, R5 ;  /* 0x000000ffff067224 */ /* 0x000fc600078e0005 */
[----:B------:R-:W4:Y:S04]  /*25080*/  LDL.LU R5, [R1+0xb8c] ;  /* 0x000b8c0001057983 */ /* 0x000f280000300800 */
[----:B------:R1:W-:Y:S04]  /*25090*/  STL [R1+0xc14], R11 ;  /* 0x000c140b01007387 */ /* 0x0003e80000100800 */
[----:B------:R1:W-:Y:S02]  /*250a0*/  LDGSTS.E [R2+0x3800], [R6.64], P1 ;  /* 0x0380000006027fae */ /* 0x0003e40008921848 */
[----:B-1----:R-:W-:-:S02]  /*250b0*/  IMAD.MOV.U32 R6, RZ, RZ, R11 ;  /* 0x000000ffff067224 */ /* 0x002fc400078e000b */
[----:B---3--:R-:W-:Y:S01]  /*250c0*/  IMAD.X R18, R18, 0x1, R0, P0 ;  /* 0x0000000112127824 */ /* 0x008fe200000e0600 */
[----:B-----5:R-:W-:-:S04]  /*250d0*/  IADD3 R8, P0, R8, R16, RZ ;  /* 0x0000001008087210 */ /* 0x020fc80007f1e0ff */
[----:B------:R1:W-:Y:S01]  /*250e0*/  STL [R1+0xc08], R18 ;  /* 0x000c081201007387 */ /* 0x0003e20000100800 */
[----:B------:R-:W-:-:S03]  /*250f0*/  MOV R7, R18 ;  /* 0x0000001200077202 */ /* 0x000fc60000000f00 */
[----:B------:R-:W3:Y:S04]  /*25100*/  LDL.LU R11, [R1+0xb80] ;  /* 0x000b8000010b7983 */ /* 0x000ee80000300800 */
[----:B------:R-:W-:Y:S04]  /*25110*/  STL [R1+0xc0c], R8 ;  /* 0x000c0c0801007387 */ /* 0x000fe80000100800 */
[----:B------:R5:W-:Y:S02]  /*25120*/  LDGSTS.E [R2+0x3a00], [R6.64], P1 ;  /* 0x03a0000006027fae */ /* 0x000be40008921848 */
[----:B-----5:R-:W-:-:S02]  /*25130*/  IMAD.MOV.U32 R6, RZ, RZ, R8 ;  /* 0x000000ffff067224 */ /* 0x020fc400078e0008 */
[----:B--2---:R-:W-:-:S05]  /*25140*/  IMAD.X R14, R14, 0x1, R0, P0 ;  /* 0x000000010e0e7824 */ /* 0x004fca00000e0600 */
[----:B------:R2:W-:Y:S01]  /*25150*/  STL [R1+0xc00], R14 ;  /* 0x000c000e01007387 */ /* 0x0005e20000100800 */
[----:B------:R-:W-:-:S03]  /*25160*/  MOV R7, R14 ;  /* 0x0000000e00077202 */ /* 0x000fc60000000f00 */
[----:B-1----:R-:W5:Y:S04]  /*25170*/  LDL.LU R18, [R1+0x3fc] ;  /* 0x0003fc0001127983 */ /* 0x002f680000300800 */
[----:B------:R1:W-:Y:S04]  /*25180*/  LDGSTS.E [R2+0x3c00], [R6.64], P1 ;  /* 0x03c0000006027fae */ /* 0x0003e80008921848 */
[----:B--2---:R-:W2:Y:S04]  /*25190*/  LDL.LU R14, [R1+0xb84] ;  /* 0x000b8400010e7983 */ /* 0x004ea80000300800 */
[----:B------:R-:W5:Y:S01]  /*251a0*/  LDL.LU R8, [R1+0x464] ;  /* 0x0004640001087983 */ /* 0x000f620000300800 */
[----:B------:R-:W-:-:S05]  /*251b0*/  IADD3 R12, P2, R12, R16, RZ ;  /* 0x000000100c0c7210 */ /* 0x000fca0007f5e0ff */
[----:B------:R-:W-:Y:S01]  /*251c0*/  IMAD.X R15, R15, 0x1, R0, P2 ;  /* 0x000000010f0f7824 */ /* 0x000fe200010e0600 */
[----:B------:R-:W-:Y:S04]  /*251d0*/  STL [R1+0xc04], R12 ;  /* 0x000c040c01007387 */ /* 0x000fe80000100800 */
[----:B------:R4:W-:Y:S01]  /*251e0*/  STL [R1+0xb98], R15 ;  /* 0x000b980f01007387 */ /* 0x0009e20000100800 */
[----:B-1----:R-:W-:-:S03]  /*251f0*/  MOV R7, R15 ;  /* 0x0000000f00077202 */ /* 0x002fc60000000f00 */
[----:B----4-:R-:W4:Y:S01]  /*25200*/  LDL.LU R15, [R1+0x460] ;  /* 0x00046000010f7983 */ /* 0x010f220000300800 */
[----:B------:R-:W-:-:S04]  /*25210*/  ISETP.GT.AND P0, PT, R4, 0xb, PT ;  /* 0x0000000b0400780c */ /* 0x000fc80003f04270 */
[----:B------:R-:W-:Y:S01]  /*25220*/  SEL R3, RZ, 0x4, !P0 ;  /* 0x00000004ff037807 */ /* 0x000fe20004000000 */
[----:B------:R-:W-:Y:S01]  /*25230*/  IMAD.MOV.U32 R6, RZ, RZ, R12 ;  /* 0x000000ffff067224 */ /* 0x000fe200078e000c */
[----:B------:R-:W-:Y:S01]  /*25240*/  IADD3 R9, P2, R9, R16, RZ ;  /* 0x0000001009097210 */ /* 0x000fe20007f5e0ff */
[----:B------:R-:W4:Y:S01]  /*25250*/  LDL.LU R12, [R1+0x46c] ;  /* 0x00046c00010c7983 */ /* 0x000f220000300800 */
[----:B------:R-:W-:-:S03]  /*25260*/  SEL R3, R3, RZ, !P5 ;  /* 0x000000ff03037207 */ /* 0x000fc60006800000 */
[----:B------:R1:W-:Y:S01]  /*25270*/  LDGSTS.E [R2+0x3e00], [R6.64], P1 ;  /* 0x03e0000006027fae */ /* 0x0003e20008921848 */
[----:B------:R-:W-:Y:S01]  /*25280*/  ISETP.NE.U32.AND P0, PT, R3, RZ, PT ;  /* 0x000000ff0300720c */ /* 0x000fe20003f05070 */
[----:B------:R-:W-:Y:S02]  /*25290*/  IMAD.X R13, R13, 0x1, R0, P2 ;  /* 0x000000010d0d7824 */ /* 0x000fe400010e0600 */
[----:B------:R-:W-:Y:S01]  /*252a0*/  STL [R1+0xbfc], R9 ;  /* 0x000bfc0901007387 */ /* 0x000fe20000100800 */
[----:B------:R-:W-:-:S03]  /*252b0*/  IADD3 R10, P1, R10, R16, RZ ;  /* 0x000000100a0a7210 */ /* 0x000fc60007f3e0ff */
[----:B------:R1:W-:Y:S02]  /*252c0*/  STL [R1+0xb90], R13 ;  /* 0x000b900d01007387 */ /* 0x0003e40000100800 */
[----:B-1----:R-:W-:Y:S01]  /*252d0*/  IMAD.MOV.U32 R6, RZ, RZ, R9 ;  /* 0x000000ffff067224 */ /* 0x002fe200078e0009 */
[----:B------:R-:W-:-:S05]  /*252e0*/  MOV R7, R13 ;  /* 0x0000000d00077202 */ /* 0x000fca0000000f00 */
[----:B------:R1:W-:Y:S04]  /*252f0*/  LDGSTS.E [R2+0x5800], [R6.64], P0 ;  /* 0x0580000006027fae */ /* 0x0003e80008121848 */
[----:B------:R-:W4:Y:S01]  /*25300*/  LDL.LU R13, [R1+0x468] ;  /* 0x00046800010d7983 */ /* 0x000f220000300800 */
[----:B------:R-:W-:-:S03]  /*25310*/  IMAD.X R17, R17, 0x1, R0, P1 ;  /* 0x0000000111117824 */ /* 0x000fc600008e0600 */
[----:B------:R-:W4:Y:S01]  /*25320*/  LDL.LU R9, [R1+0x474] ;  /* 0x0004740001097983 */ /* 0x000f220000300800 */
[----:B-1----:R-:W-:-:S03]  /*25330*/  IMAD.MOV.U32 R6, RZ, RZ, R10 ;  /* 0x000000ffff067224 */ /* 0x002fc600078e000a */
[----:B------:R1:W-:Y:S04]  /*25340*/  STL [R1+0xb94], R10 ;  /* 0x000b940a01007387 */ /* 0x0003e80000100800 */
[----:B------:R3:W-:Y:S01]  /*25350*/  STL [R1+0xb88], R17 ;  /* 0x000b881101007387 */ /* 0x0007e20000100800 */
[----:B------:R-:W-:-:S03]  /*25360*/  IADD3 R5, P1, R5, R16, RZ ;  /* 0x0000001005057210 */ /* 0x000fc60007f3e0ff */
[----:B-1----:R-:W4:Y:S01]  /*25370*/  LDL.LU R10, [R1+0x470] ;  /* 0x00047000010a7983 */ /* 0x002f220000300800 */
[----:B------:R-:W-:-:S03]  /*25380*/  MOV R7, R17 ;  /* 0x0000001100077202 */ /* 0x000fc60000000f00 */
[----:B------:R-:W-:Y:S04]  /*25390*/  STL [R1+0xb8c], R5 ;  /* 0x000b8c0501007387 */ /* 0x000fe80000100800 */
[----:B------:R1:W-:Y:S02]  /*253a0*/  LDGSTS.E [R2+0x5a00], [R6.64], P0 ;  /* 0x05a0000006027fae */ /* 0x0003e40008121848 */
[----:B-1----:R-:W-:Y:S02]  /*253b0*/  IMAD.MOV.U32 R6, RZ, RZ, R5 ;  /* 0x000000ffff067224 */ /* 0x002fe400078e0005 */
[----:B---3--:R-:W-:-:S05]  /*253c0*/  IMAD.X R11, R11, 0x1, R0, P1 ;  /* 0x000000010b0b7824 */ /* 0x008fca00008e0600 */
[----:B------:R1:W-:Y:S01]  /*253d0*/  STL [R1+0xb80], R11 ;  /* 0x000b800b01007387 */ /* 0x0003e20000100800 */
[----:B------:R-:W-:-:S03]  /*253e0*/  MOV R7, R11 ;  /* 0x0000000b00077202 */ /* 0x000fc60000000f00 */
[----:B------:R-:W3:Y:S04]  /*253f0*/  LDL.LU R17, [R1+0x478] ;  /* 0x0004780001117983 */ /* 0x000ee80000300800 */
[----:B------:R2:W-:Y:S04]  /*25400*/  LDGSTS.E [R2+0x5c00], [R6.64], P0 ;  /* 0x05c0000006027fae */ /* 0x0005e80008121848 */
[----:B-1----:R-:W3:Y:S04]  /*25410*/  LDL.LU R11, [R1+0x47c] ;  /* 0x00047c00010b7983 */ /* 0x002ee80000300800 */
[----:B------:R-:W3:Y:S01]  /*25420*/  LDL.LU R5, [R1+0x4e4] ;  /* 0x0004e40001057983 */ /* 0x000ee20000300800 */
[----:B--2---:R-:W-:-:S05]  /*25430*/  IADD3 R14, P2, R14, R16, RZ ;  /* 0x000000100e0e7210 */ /* 0x004fca0007f5e0ff */
[----:B-----5:R-:W-:Y:S01]  /*25440*/  IMAD.X R18, R18, 0x1, R0, P2 ;  /* 0x0000000112127824 */ /* 0x020fe200010e0600 */
[----:B------:R-:W-:Y:S04]  /*25450*/  STL [R1+0xb84], R14 ;  /* 0x000b840e01007387 */ /* 0x000fe80000100800 */
[----:B------:R1:W-:Y:S01]  /*25460*/  STL [R1+0x3fc], R18 ;  /* 0x0003fc1201007387 */ /* 0x0003e20000100800 */
[----:B------:R-:W-:Y:S02]  /*25470*/  MOV R7, R18 ;  /* 0x0000001200077202 */ /* 0x000fe40000000f00 */
[----:B------:R-:W-:Y:S01]  /*25480*/  IADD3 R8, P2, R8, R16, RZ ;  /* 0x0000001008087210 */ /* 0x000fe20007f5e0ff */
[----:B-1----:R-:W2:Y:S01]  /*25490*/  LDL.LU R18, [R1+0x4e0] ;  /* 0x0004e00001127983 */ /* 0x002ea20000300800 */
[----:B------:R-:W-:-:S03]  /*254a0*/  IMAD.MOV.U32 R6, RZ, RZ, R14 ;  /* 0x000000ffff067224 */ /* 0x000fc600078e000e */
[----:B------:R-:W5:Y:S04]  /*254b0*/  LDL.LU R14, [R1+0x4ec] ;  /* 0x0004ec00010e7983 */ /* 0x000f680000300800 */
[----:B------:R-:W-:Y:S01]  /*254c0*/  STL [R1+0x464], R8 ;  /* 0x0004640801007387 */ /* 0x000fe20000100800 */
[----:B----4-:R-:W-:-:S03]  /*254d0*/  IMAD.X R15, R15, 0x1, R0, P2 ;  /* 0x000000010f0f7824 */ /* 0x010fc600010e0600 */
[----:B------:R1:W-:Y:S04]  /*254e0*/  LDGSTS.E [R2+0x5e00], [R6.64], P0 ;  /* 0x05e0000006027fae */ /* 0x0003e80008121848 */
[----:B------:R4:W-:Y:S01]  /*254f0*/  STL [R1+0x460], R15 ;  /* 0x0004600f01007387 */ /* 0x0009e20000100800 */
[----:B-1----:R-:W-:-:S03]  /*25500*/  MOV R7, R15 ;  /* 0x0000000f00077202 */ /* 0x002fc60000000f00 */
[----:B----4-:R-:W5:Y:S01]  /*25510*/  LDL.LU R15, [R1+0x4e8] ;  /* 0x0004e800010f7983 */ /* 0x010f620000300800 */
[----:B------:R-:W-:-:S04]  /*25520*/  ISETP.GT.AND P1, PT, R4, 0xf, PT ;  /* 0x0000000f0400780c */ /* 0x000fc80003f24270 */
[----:B------:R-:W-:-:S04]  /*25530*/  SEL R3, RZ, 0x4, !P1 ;  /* 0x00000004ff037807 */ /* 0x000fc80004800000 */
[----:B------:R-:W-:-:S04]  /*25540*/  SEL R3, R3, RZ, !P5 ;  /* 0x000000ff03037207 */ /* 0x000fc80006800000 */
[----:B------:R-:W-:Y:S02]  /*25550*/  ISETP.NE.U32.AND P1, PT, R3, RZ, PT ;  /* 0x000000ff0300720c */ /* 0x000fe40003f25070 */
[-C--:B------:R-:W-:Y:S01]  /*25560*/  IADD3 R12, P0, R12, R16.reuse, RZ ;  /* 0x000000100c0c7210 */ /* 0x080fe20007f1e0ff */
[----:B------:R-:W-:Y:S02]  /*25570*/  IMAD.MOV.U32 R6, RZ, RZ, R8 ;  /* 0x000000ffff067224 */ /* 0x000fe400078e0008 */
[----:B------:R-:W5:Y:S02]  /*25580*/  LDL.LU R8, [R1+0x4f4] ;  /* 0x0004f40001087983 */ /* 0x000f640000300800 */
[--C-:B------:R-:W-:Y:S01]  /*25590*/  IMAD.X R13, R13, 0x1, R0.reuse, P0 ;  /* 0x000000010d0d7824 */ /* 0x100fe200000e0600 */
[----:B------:R-:W-:Y:S01]  /*255a0*/  IADD3 R9, P0, R9, R16, RZ ;  /* 0x0000001009097210 */ /* 0x000fe20007f1e0ff */
[----:B------:R1:W-:Y:S04]  /*255b0*/  STL [R1+0x46c], R12 ;  /* 0x00046c0c01007387 */ /* 0x0003e80000100800 */
[----:B------:R1:W-:Y:S04]  /*255c0*/  LDGSTS.E [R2+0x7800], [R6.64], P1 ;  /* 0x0780000006027fae */ /* 0x0003e80008921848 */
[----:B------:R1:W-:Y:S01]  /*255d0*/  STL [R1+0x468], R13 ;  /* 0x0004680d01007387 */ /* 0x0003e20000100800 */
[----:B------:R-:W-:-:S02]  /*255e0*/  IMAD.X R10, R10, 0x1, R0, P0 ;  /* 0x000000010a0a7824 */ /* 0x000fc400000e0600 */
[----:B-1----:R-:W-:Y:S01]  /*255f0*/  IMAD.MOV.U32 R6, RZ, RZ, R12 ;  /* 0x000000ffff067224 */ /* 0x002fe200078e000c */
[----:B------:R-:W-:Y:S01]  /*25600*/  MOV R7, R13 ;  /* 0x0000000d00077202 */ /* 0x000fe20000000f00 */
[----:B------:R-:W5:Y:S04]  /*25610*/  LDL.LU R12, [R1+0x4f0] ;  /* 0x0004f000010c7983 */ /* 0x000f680000300800 */
[----:B------:R-:W-:Y:S04]  /*25620*/  STL [R1+0x474], R9 ;  /* 0x0004740901007387 */ /* 0x000fe80000100800 */
[----:B------:R1:W-:Y:S04]  /*25630*/  LDGSTS.E [R2+0x7a00], [R6.64], P1 ;  /* 0x07a0000006027fae */ /* 0x0003e80008921848 */
[----:B------:R1:W-:Y:S04]  /*25640*/  STL [R1+0x470], R10 ;  /* 0x0004700a01007387 */ /* 0x0003e80000100800 */
[----:B------:R-:W5:Y:S01]  /*25650*/  LDL.LU R13, [R1+0x4f8] ;  /* 0x0004f800010d7983 */ /* 0x000f620000300800 */
[----:B-1----:R-:W-:-:S03]  /*25660*/  MOV R7, R10 ;  /* 0x0000000a00077202 */ /* 0x002fc60000000f00 */
[----:B------:R-:W5:Y:S01]  /*25670*/  LDL.LU R10, [R1+0x4fc] ;  /* 0x0004fc00010a7983 */ /* 0x000f620000300800 */
[----:B------:R-:W-:Y:S01]  /*25680*/  IMAD.MOV.U32 R6, RZ, RZ, R9 ;  /* 0x000000ffff067224 */ /* 0x000fe200078e0009 */
[----:B------:R-:W-:Y:S02]  /*25690*/  ISETP.GT.AND P0, PT, R4, 0x13, PT ;  /* 0x000000130400780c */ /* 0x000fe40003f04270 */
[----:B------:R-:W5:Y:S04]  /*256a0*/  LDL.LU R9, [R1+0x564] ;  /* 0x0005640001097983 */ /* 0x000f680000300800 */
[----:B------:R1:W-:Y:S01]  /*256b0*/  LDGSTS.E [R2+0x7c00], [R6.64], P1 ;  /* 0x07c0000006027fae */ /* 0x0003e20008921848 */
[----:B------:R-:W-:-:S04]  /*256c0*/  SEL R3, RZ, 0x4, !P0 ;  /* 0x00000004ff037807 */ /* 0x000fc80004000000 */
[----:B------:R-:W-:-:S04]  /*256d0*/  SEL R3, R3, RZ, !P5 ;  /* 0x000000ff03037207 */ /* 0x000fc80006800000 */
[----:B------:R-:W-:Y:S02]  /*256e0*/  ISETP.NE.U32.AND P0, PT, R3, RZ, PT ;  /* 0x000000ff0300720c */ /* 0x000fe40003f05070 */
[----:B---3--:R-:W-:-:S05]  /*256f0*/  IADD3 R11, P2, R11, R16, RZ ;  /* 0x000000100b0b7210 */ /* 0x008fca0007f5e0ff */
[----:B------:R-:W-:Y:S01]  /*25700*/  IMAD.X R17, R17, 0x1, R0, P2 ;  /* 0x0000000111117824 */ /* 0x000fe200010e0600 */
[----:B------:R-:W-:Y:S01]  /*25710*/  IADD3 R5, P2, R5, R16, RZ ;  /* 0x0000001005057210 */ /* 0x000fe20007f5e0ff */
[----:B------:R-:W-:Y:S01]  /*25720*/  STL [R1+0x47c], R11 ;  /* 0x00047c0b01007387 */ /* 0x000fe20000100800 */
[----:B-1----:R-:W-:Y:S02]  /*25730*/  IMAD.MOV.U32 R6, RZ, RZ, R11 ;  /* 0x000000ffff067224 */ /* 0x002fe400078e000b */
[----:B------:R-:W-:Y:S01]  /*25740*/  MOV R7, R17 ;  /* 0x0000001100077202 */ /* 0x000fe20000000f00 */
[----:B------:R1:W-:Y:S04]  /*25750*/  STL [R1+0x478], R17 ;  /* 0x0004781101007387 */ /* 0x0003e80000100800 */
[----:B------:R3:W-:Y:S04]  /*25760*/  LDGSTS.E [R2+0x7e00], [R6.64], P1 ;  /* 0x07e0000006027fae */ /* 0x0007e80008921848 */
[----:B-1----:R-:W4:Y:S04]  /*25770*/  LDL.LU R17, [R1+0x560] ;  /* 0x0005600001117983 */ /* 0x002f280000300800 */
[----:B------:R-:W4:Y:S04]  /*25780*/  LDL.LU R11, [R1+0x56c] ;  /* 0x00056c00010b7983 */ /* 0x000f280000300800 */
[----:B------:R-:W-:Y:S01]  /*25790*/  STL [R1+0x4e4], R5 ;  /* 0x0004e40501007387 */ /* 0x000fe20000100800 */
[----:B---3--:R-:W-:-:S02]  /*257a0*/  IMAD.MOV.U32 R6, RZ, RZ, R5 ;  /* 0x000000ffff067224 */ /* 0x008fc400078e0005 */
[----:B--2---:R-:W-:-:S05]  /*257b0*/  IMAD.X R18, R18, 0x1, R0, P2 ;  /* 0x0000000112127824 */ /* 0x004fca00010e0600 */
[----:B------:R1:W-:Y:S01]  /*257c0*/  STL [R1+0x4e0], R18 ;  /* 0x0004e01201007387 */ /* 0x0003e20000100800 */
[----:B------:R-:W-:Y:S02]  /*257d0*/  MOV R7, R18 ;  /* 0x0000001200077202 */ /* 0x000fe40000000f00 */
[----:B-----5:R-:W-:-:S03]  /*257e0*/  IADD3 R14, P1, R14, R16, RZ ;  /* 0x000000100e0e7210 */ /* 0x020fc60007f3e0ff */
[----:B------:R2:W-:Y:S04]  /*257f0*/  LDGSTS.E [R2+0x9800], [R6.64], P0 ;  /* 0x0980000006027fae */ /* 0x0005e80008121848 */
[----:B-1----:R-:W3:Y:S04]  /*25800*/  LDL.LU R18, [R1+0x568] ;  /* 0x0005680001127983 */ /* 0x002ee80000300800 */
[----:B------:R-:W5:Y:S04]  /*25810*/  LDL.LU R5, [R1+0x574] ;  /* 0x0005740001057983 */ /* 0x000f680000300800 */
[----:B------:R1:W-:Y:S01]  /*25820*/  STL [R1+0x4ec], R14 ;  /* 0x0004ec0e01007387 */ /* 0x0003e20000100800 */
[----:B------:R-:W-:-:S02]  /*25830*/  IMAD.X R15, R15, 0x1, R0, P1 ;  /* 0x000000010f0f7824 */ /* 0x000fc400008e0600 */
[----:B--2---:R-:W-:-:S03]  /*25840*/  IMAD.MOV.U32 R6, RZ, RZ, R14 ;  /* 0x000000ffff067224 */ /* 0x004fc600078e000e */
[----:B------:R2:W-:Y:S04]  /*25850*/  STL [R1+0x4e8], R15 ;  /* 0x0004e80f01007387 */ /* 0x0005e80000100800 */
[----:B-1----:R-:W5:Y:S01]  /*25860*/  LDL.LU R14, [R1+0x570] ;  /* 0x00057000010e7983 */ /* 0x002f620000300800 */
[----:B------:R-:W-:-:S05]  /*25870*/  MOV R7, R15 ;  /* 0x0000000f00077202 */ /* 0x000fca0000000f00 */
[----:B------:R1:W-:Y:S01]  /*25880*/  LDGSTS.E [R2+0x9a00], [R6.64], P0 ;  /* 0x09a0000006027fae */ /* 0x0003e20008121848 */
[----:B------:R-:W-:-:S05]  /*25890*/  IADD3 R8, P1, R8, R16, RZ ;  /* 0x0000001008087210 */ /* 0x000fca0007f3e0ff */
[----:B------:R-:W-:Y:S01]  /*258a0*/  STL [R1+0x4f4], R8 ;  /* 0x0004f40801007387 */ /* 0x000fe20000100800 */
[----:B-1----:R-:W-:Y:S02]  /*258b0*/  IMAD.MOV.U32 R6, RZ, RZ, R8 ;  /* 0x000000ffff067224 */ /* 0x002fe400078e0008 */
[----:B------:R-:W-:-:S05]  /*258c0*/  IMAD.X R12, R12, 0x1, R0, P1 ;  /* 0x000000010c0c7824 */ /* 0x000fca00008e0600 */
[----:B------:R1:W-:Y:S01]  /*258d0*/  STL [R1+0x4f0], R12 ;  /* 0x0004f00c01007387 */ /* 0x0003e20000100800 */
[----:B------:R-:W-:-:S03]  /*258e0*/  MOV R7, R12 ;  /* 0x0000000c00077202 */ /* 0x000fc60000000f00 */
[----:B--2---:R-:W5:Y:S01]  /*258f0*/  LDL.LU R15, [R1+0x578] ;  /* 0x00057800010f7983 */ /* 0x004f620000300800 */
[----:B------:R-:W-:-:S03]  /*25900*/  ISETP.GT.AND P1, PT, R4, 0x17, PT ;  /* 0x000000170400780c */ /* 0x000fc60003f24270 */
[----:B------:R1:W-:Y:S04]  /*25910*/  LDGSTS.E [R2+0x9c00], [R6.64], P0 ;  /* 0x09c0000006027fae */ /* 0x0003e80008121848 */
[----:B-1----:R-:W5:Y:S04]  /*25920*/  LDL.LU R12, [R1+0x57c] ;  /* 0x00057c00010c7983 */ /* 0x002f680000300800 */
[----:B------:R-:W5:Y:S01]  /*25930*/  LDL.LU R8, [R1+0x5e4] ;  /* 0x0005e40001087983 */ /* 0x000f620000300800 */
[----:B------:R-:W-:-:S05]  /*25940*/  IADD3 R10, P2, R10, R16, RZ ;  /* 0x000000100a0a7210 */ /* 0x000fca0007f5e0ff */
[----:B------:R-:W-:Y:S01]  /*25950*/  IMAD.X R13, R13, 0x1, R0, P2 ;  /* 0x000000010d0d7824 */ /* 0x000fe200010e0600 */
[----:B------:R-:W-:Y:S01]  /*25960*/  STL [R1+0x4fc], R10 ;  /* 0x0004fc0a01007387 */ /* 0x000fe20000100800 */
[----:B------:R-:W-:-:S03]  /*25970*/  SEL R3, RZ, 0x4, !P1 ;  /* 0x00000004ff037807 */ /* 0x000fc60004800000 */
[----:B------:R1:W-:Y:S01]  /*25980*/  STL [R1+0x4f8], R13 ;  /* 0x0004f80d01007387 */ /* 0x0003e20000100800 */
[----:B------:R-:W-:Y:S02]  /*25990*/  MOV R7, R13 ;  /* 0x0000000d00077202 */ /* 0x000fe40000000f00 */
[----:B------:R-:W-:Y:S01]  /*259a0*/  SEL R3, R3, RZ, !P5 ;  /* 0x000000ff03037207 */ /* 0x000fe20006800000 */
[----:B------:R-:W-:Y:S01]  /*259b0*/  IMAD.MOV.U32 R6, RZ, RZ, R10 ;  /* 0x000000ffff067224 */ /* 0x000fe200078e000a */
[----:B------:R-:W-:Y:S01]  /*259c0*/  IADD3 R9, P2, R9, R16, RZ ;  /* 0x0000001009097210 */ /* 0x000fe20007f5e0ff */
[----:B-1----:R-:W5:Y:S01]  /*259d0*/  LDL.LU R13, [R1+0x5e0] ;  /* 0x0005e000010d7983 */ /* 0x002f620000300800 */
[----:B------:R-:W-:-:S03]  /*259e0*/  ISETP.NE.U32.AND P1, PT, R3, RZ, PT ;  /* 0x000000ff0300720c */ /* 0x000fc60003f25070 */
[----:B------:R1:W-:Y:S04]  /*259f0*/  LDGSTS.E [R2+0x9e00], [R6.64], P0 ;  /* 0x09e0000006027fae */ /* 0x0003e80008121848 */
[----:B------:R-:W5:Y:S04]  /*25a00*/  LDL.LU R10, [R1+0x5ec] ;  /* 0x0005ec00010a7983 */ /* 0x000f680000300800 */
[----:B------:R-:W-:Y:S01]  /*25a10*/  STL [R1+0x564], R9 ;  /* 0x0005640901007387 */ /* 0x000fe20000100800 */
[----:B-1----:R-:W-:Y:S02]  /*25a20*/  IMAD.MOV.U32 R6, RZ, RZ, R9 ;  /* 0x000000ffff067224 */ /* 0x002fe400078e0009 */
[----:B----4-:R-:W-:Y:S01]  /*25a30*/  IMAD.X R17, R17, 0x1, R0, P2 ;  /* 0x0000000111117824 */ /* 0x010fe200010e0600 */
[----:B------:R-:W-:-:S04]  /*25a40*/  IADD3 R11, P0, R11, R16, RZ ;  /* 0x000000100b0b7210 */ /* 0x000fc80007f1e0ff */
[----:B------:R1:W-:Y:S01]  /*25a50*/  STL [R1+0x560], R17 ;  /* 0x0005601101007387 */ /* 0x0003e20000100800 */
[----:B------:R-:W-:-:S05]  /*25a60*/  MOV R7, R17 ;  /* 0x0000001100077202 */ /* 0x000fca0000000f00 */
[----:B------:R4:W-:Y:S04]  /*25a70*/  LDGSTS.E [R2+0xb800], [R6.64], P1 ;  /* 0x0b80000006027fae */ /* 0x0009e80008921848 */
[----:B-1----:R-:W2:Y:S04]  /*25a80*/  LDL.LU R17, [R1+0x5e8] ;  /* 0x0005e80001117983 */ /* 0x002ea80000300800 */
[----:B------:R-:W2:Y:S04]  /*25a90*/  LDL.LU R9, [R1+0x5f4] ;  /* 0x0005f40001097983 */ /* 0x000ea80000300800 */
[----:B------:R1:W-:Y:S01]  /*25aa0*/  STL [R1+0x56c], R11 ;  /* 0x00056c0b01007387 */ /* 0x0003e20000100800 */
[----:B----4-:R-:W-:-:S02]  /*25ab0*/  IMAD.MOV.U32 R6, RZ, RZ, R11 ;  /* 0x000000ffff067224 */ /* 0x010fc400078e000b */
[----:B---3--:R-:W-:-:S05]  /*25ac0*/  IMAD.X R18, R18, 0x1, R0, P0 ;  /* 0x0000000112127824 */ /* 0x008fca00000e0600 */
[----:B------:R3:W-:Y:S04]  /*25ad0*/  STL [R1+0x568], R18 ;  /* 0x0005681201007387 */ /* 0x0007e80000100800 */
[----:B-1----:R-:W4:Y:S01]  /*25ae0*/  LDL.LU R11, [R1+0x5f0] ;  /* 0x0005f000010b7983 */ /* 0x002f220000300800 */
[----:B-----5:R-:W-:Y:S02]  /*25af0*/  IADD3 R5, P0, R5, R16, RZ ;  /* 0x0000001005057210 */ /* 0x020fe40007f1e0ff */
[----:B------:R-:W-:-:S03]  /*25b00*/  MOV R7, R18 ;  /* 0x0000001200077202 */ /* 0x000fc60000000f00 */
[----:B------:R-:W-:Y:S04]  /*25b10*/  STL [R1+0x574], R5 ;  /* 0x0005740501007387 */ /* 0x000fe80000100800 */
[----:B------:R1:W-:Y:S01]  /*25b20*/  LDGSTS.E [R2+0xba00], [R6.64], P1 ;  /* 0x0ba0000006027fae */ /* 0x0003e20008921848 */
[----:B------:R-:W-:-:S05]  /*25b30*/  IMAD.X R14, R14, 0x1, R0, P0 ;  /* 0x000000010e0e7824 */ /* 0x000fca00000e0600 */
[----:B------:R5:W-:Y:S04]  /*25b40*/  STL [R1+0x570], R14 ;  /* 0x0005700e01007387 */ /* 0x000be80000100800 */
[----:B---3--:R-:W3:Y:S01]  /*25b50*/  LDL.LU R18, [R1+0x5f8] ;  /* 0x0005f80001127983 */ /* 0x008ee20000300800 */
[----:B-1----:R-:W-:-:S03]  /*25b60*/  MOV R7, R14 ;  /* 0x0000000e00077202 */ /* 0x002fc60000000f00 */
[----:B-----5:R-:W5:Y:S01]  /*25b70*/  LDL.LU R14, [R1+0x5fc] ;  /* 0x0005fc00010e7983 */ /* 0x020f620000300800 */
[----:B------:R-:W-:Y:S01]  /*25b80*/  IMAD.MOV.U32 R6, RZ, RZ, R5 ;  /* 0x000000ffff067224 */ /* 0x000fe200078e0005 */
[----:B------:R-:W-:Y:S02]  /*25b90*/  ISETP.GT.AND P0, PT, R4, 0x1b, PT ;  /* 0x0000001b0400780c */ /* 0x000fe40003f04270 */
[----:B------:R-:W3:Y:S02]  /*25ba0*/  LDL.LU R5, [R1+0x664] ;  /* 0x0006640001057983 */ /* 0x000ee40000300800 */
[----:B------:R-:W-:Y:S02]  /*25bb0*/  SEL R3, RZ, 0x4, !P0 ;  /* 0x00000004ff037807 */ /* 0x000fe40004000000 */
[----:B------:R1:W-:Y:S02]  /*25bc0*/  LDGSTS.E [R2+0xbc00], [R6.64], P1 ;  /* 0x0bc0000006027fae */ /* 0x0003e40008921848 */
[----:B------:R-:W-:-:S04]  /*25bd0*/  SEL R3, R3, RZ, !P5 ;  /* 0x000000ff03037207 */ /* 0x000fc80006800000 */
[----:B------:R-:W-:Y:S02]  /*25be0*/  ISETP.NE.U32.AND P0, PT, R3, RZ, PT ;  /* 0x000000ff0300720c */ /* 0x000fe40003f05070 */
[----:B------:R-:W-:-:S05]  /*25bf0*/  IADD3 R12, P2, R12, R16, RZ ;  /* 0x000000100c0c7210 */ /* 0x000fca0007f5e0ff */
[----:B------:R-:W-:Y:S01]  /*25c00*/  IMAD.X R15, R15, 0x1, R0, P2 ;  /* 0x000000010f0f7824 */ /* 0x000fe200010e0600 */
[----:B------:R-:W-:Y:S01]  /*25c10*/  IADD3 R8, P2, R8, R16, RZ ;  /* 0x0000001008087210 */ /* 0x000fe20007f5e0ff */
[----:B------:R-:W-:Y:S01]  /*25c20*/  STL [R1+0x57c], R12 ;  /* 0x00057c0c01007387 */ /* 0x000fe20000100800 */
[----:B-1----:R-:W-:Y:S02]  /*25c30*/  IMAD.MOV.U32 R6, RZ, RZ, R12 ;  /* 0x000000ffff067224 */ /* 0x002fe400078e000c */
[----:B------:R-:W-:Y:S01]  /*25c40*/  MOV R7, R15 ;  /* 0x0000000f00077202 */ /* 0x000fe20000000f00 */
[----:B------:R1:W-:Y:S04]  /*25c50*/  STL [R1+0x578], R15 ;  /* 0x0005780f01007387 */ /* 0x0003e80000100800 */
[----:B------:R1:W-:Y:S04]  /*25c60*/  LDGSTS.E [R2+0xbe00], [R6.64], P1 ;  /* 0x0be0000006027fae */ /* 0x0003e80008921848 */
[----:B-1----:R-:W3:Y:S01]  /*25c70*/  LDL.LU R15, [R1+0x660] ;  /* 0x00066000010f7983 */ /* 0x002ee20000300800 */
[----:B------:R-:W-:-:S03]  /*25c80*/  IMAD.X R13, R13, 0x1, R0, P2 ;  /* 0x000000010d0d7824 */ /* 0x000fc600010e0600 */
[----:B------:R-:W3:Y:S04]  /*25c90*/  LDL.LU R12, [R1+0x66c] ;  /* 0x00066c00010c7983 */ /* 0x000ee80000300800 */
[----:B------:R-:W-:Y:S01]  /*25ca0*/  STL [R1+0x5e4], R8 ;  /* 0x0005e40801007387 */ /* 0x000fe20000100800 */
[----:B------:R-:W-:-:S03]  /*25cb0*/  MOV R7, R13 ;  /* 0x0000000d00077202 */ /* 0x000fc60000000f00 */
[----:B------:R1:W-:Y:S01]  /*25cc0*/  STL [R1+0x5e0], R13 ;  /* 0x0005e00d01007387 */ /* 0x0003e20000100800 */
[----:B------:R-:W-:-:S03]  /*25cd0*/  IADD3 R10, P1, R10, R16, RZ ;  /* 0x000000100a0a7210 */ /* 0x000fc60007f3e0ff */
[----:B-1----:R-:W3:Y:S01]  /*25ce0*/  LDL.LU R13, [R1+0x668] ;  /* 0x00066800010d7983 */ /* 0x002ee20000300800 */
[----:B------:R-:W-:-:S03]  /*25cf0*/  IMAD.MOV.U32 R6, RZ, RZ, R8 ;  /* 0x000000ffff067224 */ /* 0x000fc600078e0008 */
[----:B------:R-:W3:Y:S04]  /*25d00*/  LDL.LU R8, [R1+0x674] ;  /* 0x0006740001087983 */ /* 0x000ee80000300800 */
[----:B------:R1:W-:Y:S04]  /*25d10*/  STL [R1+0x5ec], R10 ;  /* 0x0005ec0a01007387 */ /* 0x0003e80000100800 */
[----:B------:R1:W-:Y:S02]  /*25d20*/  LDGSTS.E [R2+0xd800], [R6.64], P0 ;  /* 0x0d80000006027fae */ /* 0x0003e40008121848 */
[----:B-1----:R-:W-:-:S02]  /*25d30*/  IMAD.MOV.U32 R6, RZ, RZ, R10 ;  /* 0x000000ffff067224 */ /* 0x002fc400078e000a */
[----:B--2---:R-:W-:Y:S01]  /*25d40*/  IMAD.X R17, R17, 0x1, R0, P1 ;  /* 0x0000000111117824 */ /* 0x004fe200008e0600 */
[----:B------:R-:W-:-:S04]  /*25d50*/  IADD3 R9, P1, R9, R16, RZ ;  /* 0x0000001009097210 */ /* 0x000fc80007f3e0ff */
[----:B------:R-:W-:Y:S01]  /*25d60*/  STL [R1+0x5e8], R17 ;  /* 0x0005e81101007387 */ /* 0x000fe20000100800 */
[----:B------:R-:W-:-:S03]  /*25d70*/  MOV R7, R17 ;  /* 0x0000001100077202 */ /* 0x000fc60000000f00 */
[----:B------:R-:W2:Y:S04]  /*25d80*/  LDL.LU R10, [R1+0x670] ;  /* 0x00067000010a7983 */ /* 0x000ea80000300800 */
[----:B------:R1:W-:Y:S04]  /*25d90*/  LDGSTS.E [R2+0xda00], [R6.64], P0 ;  /* 0x0da0000006027fae */ /* 0x0003e80008121848 */
[----:B------:R-:W-:Y:S01]  /*25da0*/  STL [R1+0x5f4], R9 ;  /* 0x0005f40901007387 */ /* 0x000fe20000100800 */
[----:B-1----:R-:W-:Y:S02]  /*25db0*/  IMAD.MOV.U32 R6, RZ, RZ, R9 ;  /* 0x000000ffff067224 */ /* 0x002fe400078e0009 */
[----:B----4-:R-:W-:-:S05]  /*25dc0*/  IMAD.X R11, R11, 0x1, R0, P1 ;  /* 0x000000010b0b7824 */ /* 0x010fca00008e0600 */
[----:B------:R1:W-:Y:S01]  /*25dd0*/  STL [R1+0x5f0], R11 ;  /* 0x0005f00b01007387 */ /* 0x0003e20000100800 */
[----:B------:R-:W-:-:S05]  /*25de0*/  MOV R7, R11 ;  /* 0x0000000b00077202 */ /* 0x000fca0000000f00 */
[----:B------:R4:W-:Y:S04]  /*25df0*/  LDGSTS.E [R2+0xdc00], [R6.64], P0 ;  /* 0x0dc0000006027fae */ /* 0x0009e80008121848 */
[----:B-1----:R-:W2:Y:S04]  /*25e00*/  LDL.LU R11, [R1+0x678] ;  /* 0x00067800010b7983 */ /* 0x002ea80000300800 */
[----:B------:R-:W2:Y:S04]  /*25e10*/  LDL.LU R9, [R1+0x67c] ;  /* 0x00067c0001097983 */ /* 0x000ea80000300800 */
[----:B------:R-:W2:Y:S01]  /*25e20*/  LDL.LU R17, [R1+0x6e4] ;  /* 0x0006e40001117983 */ /* 0x000ea20000300800 */
[----:B-----5:R-:W-:-:S05]  /*25e30*/  IADD3 R14, P2, R14, R16, RZ ;  /* 0x000000100e0e7210 */ /* 0x020fca0007f5e0ff */
[----:B---3--:R-:W-:Y:S01]  /*25e40*/  IMAD.X R18, R18, 0x1, R0, P2 ;  /* 0x0000000112127824 */ /* 0x008fe200010e0600 */
[----:B------:R-:W-:Y:S04]  /*25e50*/  STL [R1+0x5fc], R14 ;  /* 0x0005fc0e01007387 */ /* 0x000fe80000100800 */
[----:B------:R1:W-:Y:S01]  /*25e60*/  STL [R1+0x5f8], R18 ;  /* 0x0005f81201007387 */ /* 0x0003e20000100800 */
[----:B----4-:R-:W-:-:S03]  /*25e70*/  MOV R7, R18 ;  /* 0x0000001200077202 */ /* 0x010fc60000000f00 */
[----:B-1----:R-:W3:Y:S01]  /*25e80*/  LDL.LU R18, [R1+0x6e0] ;  /* 0x0006e00001127983 */ /* 0x002ee20000300800 */
[----:B------:R-:W-:-:S04]  /*25e90*/  ISETP.GT.AND P1, PT, R4, 0x1f, PT ;  /* 0x0000001f0400780c */ /* 0x000fc80003f24270 */
[----:B------:R-:W-:Y:S01]  /*25ea0*/  SEL R3, RZ, 0x4, !P1 ;  /* 0x00000004ff037807 */ /* 0x000fe20004800000 */
[----:B------:R-:W-:Y:S01]  /*25eb0*/  IMAD.MOV.U32 R6, RZ, RZ, R14 ;  /* 0x000000ffff067224 */ /* 0x000fe200078e000e */
[----:B------:R-:W-:Y:S01]  /*25ec0*/  IADD3 R5, P2, R5, R16, RZ ;  /* 0x0000001005057210 */ /* 0x000fe20007f5e0ff */
[----:B------:R-:W4:Y:S01]  /*25ed0*/  LDL.LU R14, [R1+0x6ec] ;  /* 0x0006ec00010e7983 */ /* 0x000f220000300800 */
[----:B------:R-:W-:-:S03]  /*25ee0*/  SEL R3, R3, RZ, !P5 ;  /* 0x000000ff03037207 */ /* 0x000fc60006800000 */
[----:B------:R1:W-:Y:S01]  /*25ef0*/  LDGSTS.E [R2+0xde00], [R6.64], P0 ;  /* 0x0de0000006027fae */ /* 0x0003e20008121848 */
[----:B------:R-:W-:-:S03]  /*25f00*/  ISETP.NE.U32.AND P1, PT, R3, RZ, PT ;  /* 0x000000ff0300720c */ /* 0x000fc60003f25070 */
[----:B------:R-:W-:Y:S01]  /*25f10*/  STL [R1+0x664], R5 ;  /* 0x0006640501007387 */ /* 0x000fe20000100800 */
[----:B-1----:R-:W-:Y:S02]  /*25f20*/  IMAD.MOV.U32 R6, RZ, RZ, R5 ;  /* 0x000000ffff067224 */ /* 0x002fe400078e0005 */
[----:B------:R-:W-:Y:S01]  /*25f30*/  IMAD.X R15, R15, 0x1, R0, P2 ;  /* 0x000000010f0f7824 */ /* 0x000fe200010e0600 */
[----:B------:R-:W-:-:S04]  /*25f40*/  IADD3 R12, P0, R12, R16, RZ ;  /* 0x000000100c0c7210 */ /* 0x000fc80007f1e0ff */
[----:B------:R1:W-:Y:S01]  /*25f50*/  STL [R1+0x660], R15 ;  /* 0x0006600f01007387 */ /* 0x0003e20000100800 */
[----:B------:R-:W-:-:S05]  /*25f60*/  MOV R7, R15 ;  /* 0x0000000f00077202 */ /* 0x000fca0000000f00 */
[----:B------:R5:W-:Y:S04]  /*25f70*/  LDGSTS.E [R2+0xf800], [R6.64], P1 ;  /* 0x0f80000006027fae */ /* 0x000be80008921848 */
[----:B-1----:R-:W4:Y:S04]  /*25f80*/  LDL.LU R15, [R1+0x6e8] ;  /* 0x0006e800010f7983 */ /* 0x002f280000300800 */
[----:B------:R-:W4:Y:S01]  /*25f90*/  LDL.LU R5, [R1+0x6f4] ;  /* 0x0006f40001057983 */ /* 0x000f220000300800 */
[----:B------:R-:W-:-:S03]  /*25fa0*/  IMAD.X R13, R13, 0x1, R0, P0 ;  /* 0x000000010d0d7824 */ /* 0x000fc600000e0600 */
[----:B------:R1:W-:Y:S01]  /*25fb0*/  STL [R1+0x66c], R12 ;  /* 0x00066c0c01007387 */ /* 0x0003e20000100800 */
[----:B-----5:R-:W-:-:S03]  /*25fc0*/  IMAD.MOV.U32 R6, RZ, RZ, R12 ;  /* 0x000000ffff067224 */ /* 0x020fc600078e000c */
[----:B------:R5:W-:Y:S01]  /*25fd0*/  STL [R1+0x668], R13 ;  /* 0x0006680d01007387 */ /* 0x000be20000100800 */
[----:B------:R-:W-:-:S03]  /*25fe0*/  IADD3 R8, P0, R8, R16, RZ ;  /* 0x0000001008087210 */ /* 0x000fc60007f1e0ff */
[----:B-1----:R-:W4:Y:S01]  /*25ff0*/  LDL.LU R12, [R1+0x6f0] ;  /* 0x0006f000010c7983 */ /* 0x002f220000300800 */
[----:B------:R-:W-:-:S03]  /*26000*/  MOV R7, R13 ;  /* 0x0000000d00077202 */ /* 0x000fc60000000f00 */
[----:B------:R-:W-:Y:S04]  /*26010*/  STL [R1+0x674], R8 ;  /* 0x0006740801007387 */ /* 0x000fe80000100800 */
[----:B------:R1:W-:Y:S02]  /*26020*/  LDGSTS.E [R2+0xfa00], [R6.64], P1 ;  /* 0x0fa0000006027fae */ /* 0x0003e40008921848 */
[----:B-1----:R-:W-:Y:S02]  /*26030*/  IMAD.MOV.U32 R6, RZ, RZ, R8 ;  /* 0x000000ffff067224 */ /* 0x002fe400078e0008 */
[----:B--2---:R-:W-:-:S05]  /*26040*/  IMAD.X R10, R10, 0x1, R0, P0 ;  /* 0x000000010a0a7824 */ /* 0x004fca00000e0600 */
[----:B------:R1:W-:Y:S01]  /*26050*/  STL [R1+0x670], R10 ;  /* 0x0006700a01007387 */ /* 0x0003e20000100800 */
[----:B------:R-:W-:-:S03]  /*26060*/  MOV R7, R10 ;  /* 0x0000000a00077202 */ /* 0x000fc60000000f00 */
[----:B-----5:R-:W2:Y:S04]  /*26070*/  LDL.LU R13, [R1+0x6f8] ;  /* 0x0006f800010d7983 */ /* 0x020ea80000300800 */
[----:B------:R5:W-:Y:S04]  /*26080*/  LDGSTS.E [R2+0xfc00], [R6.64], P1 ;  /* 0x0fc0000006027fae */ /* 0x000be80008921848 */
[----:B-1----:R-:W2:Y:S04]  /*26090*/  LDL.LU R10, [R1+0x6fc] ;  /* 0x0006fc00010a7983 */ /* 0x002ea80000300800 */
[----:B------:R-:W2:Y:S01]  /*260a0*/  LDL.LU R8, [R1+0x764] ;  /* 0x0007640001087983 */ /* 0x000ea20000300800 */
[----:B------:R-:W-:-:S05]  /*260b0*/  IADD3 R9, P2, R9, R16, RZ ;  /* 0x0000001009097210 */ /* 0x000fca0007f5e0ff */
[----:B------:R-:W-:Y:S01]  /*260c0*/  IMAD.X R11, R11, 0x1, R0, P2 ;  /* 0x000000010b0b7824 */ /* 0x000fe200010e0600 */
[----:B------:R-:W-:Y:S04]  /*260d0*/  STL [R1+0x67c], R9 ;  /* 0x00067c0901007387 */ /* 0x000fe80000100800 */
[----:B------:R1:W-:Y:S01]  /*260e0*/  STL [R1+0x678], R11 ;  /* 0x0006780b01007387 */ /* 0x0003e20000100800 */
[----:B-----5:R-:W-:Y:S02]  /*260f0*/  MOV R7, R11 ;  /* 0x0000000b00077202 */ /* 0x020fe40000000f00 */
[----:B------:R-:W-:Y:S01]  /*26100*/  IADD3 R17, P2, R17, R16, RZ ;  /* 0x0000001011117210 */ /* 0x000fe20007f5e0ff */
[----:B-1----:R-:W5:Y:S01]  /*26110*/  LDL.LU R11, [R1+0x760] ;  /* 0x00076000010b7983 */ /* 0x002f620000300800 */
[----:B------:R-:W-:-:S03]  /*26120*/  IMAD.MOV.U32 R6, RZ, RZ, R9 ;  /* 0x000000ffff067224 */ /* 0x000fc600078e0009 */
[----:B------:R-:W5:Y:S01]  /*26130*/  LDL.LU R9, [R1+0x76c] ;  /* 0x00076c0001097983 */ /* 0x000f620000300800 */
[----:B---3--:R-:W-:-:S03]  /*26140*/  IMAD.X R18, R18, 0x1, R0, P2 ;  /* 0x0000000112127824 */ /* 0x008fc600010e0600 */
[----:B------:R-:W-:Y:S04]  /*26150*/  STL [R1+0x6e4], R17 ;  /* 0x0006e41101007387 */ /* 0x000fe80000100800 */
[----:B------:R1:W-:Y:S04]  /*26160*/  STL [R1+0x6e0], R18 ;  /* 0x0006e01201007387 */ /* 0x0003e80000100800 */
[----:B------:R-:W3:Y:S01]  /*26170*/  LDL.LU R20, [R1+0x768] ;  /* 0x0007680001147983 */ /* 0x000ee20000300800 */
[----:B------:R-:W-:-:S03]  /*26180*/  ISETP.GT.AND P0, PT, R4, 0x23, PT ;  /* 0x000000230400780c */ /* 0x000fc60003f04270 */
[----:B------:R1:W-:Y:S01]  /*26190*/  LDGSTS.E [R2+0xfe00], [R6.64], P1 ;  /* 0x0fe0000006027fae */ /* 0x0003e20008921848 */
[----:B------:R-:W-:Y:S02]  /*261a0*/  SEL R3, RZ, 0x4, !P0 ;  /* 0x00000004ff037807 */ /* 0x000fe40004000000 */
[----:B----4-:R-:W-:Y:S02]  /*261b0*/  IADD3 R14, P1, R14, R16, RZ ;  /* 0x000000100e0e7210 */ /* 0x010fe40007f3e0ff */
[----:B------:R-:W-:-:S04]  /*261c0*/  SEL R3, R3, RZ, !P5 ;  /* 0x000000ff03037207 */ /* 0x000fc80006800000 */
[----:B------:R-:W-:Y:S02]  /*261d0*/  ISETP.NE.U32.AND P0, PT, R3, RZ, PT ;  /* 0x000000ff0300720c */ /* 0x000fe40003f05070 */
[----:B-1----:R-:W-:Y:S01]  /*261e0*/  MOV R7, R18 ;  /* 0x0000001200077202 */ /* 0x002fe20000000f00 */
[----:B------:R-:W-:Y:S01]  /*261f0*/  IMAD.MOV.U32 R6, RZ, RZ, R17 ;  /* 0x000000ffff067224 */ /* 0x000fe200078e0011 */
[----:B------:R-:W3:Y:S04]  /*26200*/  LDL.LU R18, [R1+0x774] ;  /* 0x0007740001127983 */ /* 0x000ee80000300800 */
[----:B------:R-:W-:Y:S05]  /*26210*/  STL [R1+0x6ec], R14 ;  /* 0x0006ec0e01007387 */ /* 0x000fea0000100800 */
[----:B------:R1:W-:Y:S01]  /*26220*/  LDGSTS.E [R2+0x11800], [R6.64], P0 ;  /* 0x1180000006027fae */ /* 0x0003e20008121848 */
[----:B------:R-:W-:Y:S01]  /*26230*/  IMAD.X R15, R15, 0x1, R0, P1 ;  /* 0x000000010f0f7824 */ /* 0x000fe200008e0600 */
[----:B------:R-:W-:-:S04]  /*26240*/  IADD3 R5, P1, R5, R16, RZ ;  /* 0x0000001005057210 */ /* 0x000fc80007f3e0ff */
[----:B------:R1:W-:Y:S02]  /*26250*/  STL [R1+0x6e8], R15 ;  /* 0x0006e80f01007387 */ /* 0x0003e40000100800 */
[----:B-1----:R-:W-:Y:S02]  /*26260*/  MOV R7, R15 ;  /* 0x0000000f00077202 */ /* 0x002fe40000000f00 */
[----:B------:R-:W3:Y:S04]  /*26270*/  LDL.LU R19, [R1+0x770] ;  /* 0x0007700001137983 */ /* 0x000ee80000300800 */
[----:B------:R1:W-:Y:S01]  /*26280*/  STL [R1+0x6f4], R5 ;  /* 0x0006f40501007387 */ /* 0x0003e20000100800 */
[----:B------:R-:W-:-:S05]  /*26290*/  IMAD.X R12, R12, 0x1, R0, P1 ;  /* 0x000000010c0c7824 */ /* 0x000fca00008e0600 */
[----:B------:R1:W-:Y:S04]  /*262a0*/  STL [R1+0x6f0], R12 ;  /* 0x0006f00c01007387 */ /* 0x0003e80000100800 */
[----:B------:R-:W3:Y:S04]  /*262b0*/  LDL.LU R17, [R1+0x778] ;  /* 0x0007780001117983 */ /* 0x000ee80000300800 */
[----:B------:R-:W3:Y:S01]  /*262c0*/  LDL.LU R15, [R1+0x77c] ;  /* 0x00077c00010f7983 */ /* 0x000ee20000300800 */
[----:B------:R-:W-:-:S03]  /*262d0*/  IMAD.MOV.U32 R6, RZ, RZ, R14 ;  /* 0x000000ffff067224 */ /* 0x000fc600078e000e */
[----:B------:R-:W3:Y:S04]  /*262e0*/  LDL.LU R14, [R1+0x7e0] ;  /* 0x0007e000010e7983 */ /* 0x000ee80000300800 */
[----:B------:R1:W-:Y:S01]  /*262f0*/  LDGSTS.E [R2+0x11a00], [R6.64], P0 ;  /* 0x11a0000006027fae */ /* 0x0003e20008121848 */
[----:B------:R-:W-:Y:S01]  /*26300*/  ISETP.GT.AND P1, PT, R4, 0x27, PT ;  /* 0x000000270400780c */ /* 0x000fe20003f24270 */
[----:B-1----:R-:W-:Y:S01]  /*26310*/  IMAD.MOV.U32 R6, RZ, RZ, R5 ;  /* 0x000000ffff067224 */ /* 0x002fe200078e0005 */
[----:B------:R-:W-:Y:S01]  /*26320*/  MOV R7, R12 ;  /* 0x0000000c00077202 */ /* 0x000fe20000000f00 */
[----:B------:R-:W3:Y:S04]  /*26330*/  LDL.LU R5, [R1+0x7e4] ;  /* 0x0007e40001057983 */ /* 0x000ee80000300800 */
[----:B------:R-:W3:Y:S01]  /*26340*/  LDL.LU R12, [R1+0x7ec] ;  /* 0x0007ec00010c7983 */ /* 0x000ee20000300800 */
[----:B------:R-:W-:-:S03]  /*26350*/  SEL R3, RZ, 0x4, !P1 ;  /* 0x00000004ff037807 */ /* 0x000fc60004800000 */
[----:B------:R1:W-:Y:S01]  /*26360*/  LDGSTS.E [R2+0x11c00], [R6.64], P0 ;  /* 0x11c0000006027fae */ /* 0x0003e20008121848 */
[----:B------:R-:W-:-:S04]  /*26370*/  SEL R3, R3, RZ, !P5 ;  /* 0x000000ff03037207 */ /* 0x000fc80006800000 */
[----:B------:R-:W-:Y:S02]  /*26380*/  ISETP.NE.U32.AND P1, PT, R3, RZ, PT ;  /* 0x000000ff0300720c */ /* 0x000fe40003f25070 */
[----:B--2---:R-:W-:-:S05]  /*26390*/  IADD3 R10, P2, R10, R16, RZ ;  /* 0x000000100a0a7210 */ /* 0x004fca0007f5e0ff */
        /* <DEDUP_REMOVED lines=10> */
[----:B--2---:R-:W-:-:S02]  /*26440*/  IMAD.MOV.U32 R6, RZ, RZ, R8 ;  /* 0x000000ffff067224 */ /* 0x004fc400078e0008 */
[----:B-----5:R-:W-:-:S05]  /*26450*/  IMAD.X R11, R11, 0x1, R0, P2 ;  /* 0x000000010b0b7824 */ /* 0x020fca00010e0600 */
[----:B------:R1:W-:Y:S01]  /*26460*/  STL [R1+0x760], R11 ;  /* 0x0007600b01007387 */ /* 0x0003e20000100800 */
[----:B------:R-:W-:Y:S02]  /*26470*/  MOV R7, R11 ;  /* 0x0000000b00077202 */ /* 0x000fe40000000f00 */
[----:B------:R-:W-:-:S03]  /*26480*/  IADD3 R9, P0, R9, R16, RZ ;  /* 0x0000001009097210 */ /* 0x000fc60007f1e0ff */
[----:B------:R2:W-:Y:S04]  /*26490*/  LDGSTS.E [R2+0x13800], [R6.64], P1 ;  /* 0x1380000006027fae */ /* 0x0005e80008921848 */
[----:B-1----:R-:W5:Y:S01]  /*264a0*/  LDL.LU R11, [R1+0x7f0] ;  /* 0x0007f000010b7983 */ /* 0x002f620000300800 */
[----:B---3--:R-:W-:-:S03]  /*264b0*/  IMAD.X R20, R20, 0x1, R0, P0 ;  /* 0x0000000114147824 */ /* 0x008fc600000e0600 */
[----:B------:R-:W3:Y:S04]  /*264c0*/  LDL.LU R8, [R1+0x7fc] ;  /* 0x0007fc0001087983 */ /* 0x000ee80000300800 */
[----:B------:R1:W-:Y:S01]  /*264d0*/  STL [R1+0x76c], R9 ;  /* 0x00076c0901007387 */ /* 0x0003e20000100800 */
[----:B--2---:R-:W-:-:S03]  /*264e0*/  IMAD.MOV.U32 R6, RZ, RZ, R9 ;  /* 0x000000ffff067224 */ /* 0x004fc600078e0009 */
[----:B------:R-:W-:Y:S04]  /*264f0*/  STL [R1+0x768], R20 ;  /* 0x0007681401007387 */ /* 0x000fe80000100800 */
[----:B-1----:R-:W3:Y:S01]  /*26500*/  LDL.LU R9, [R1+0x7f8] ;  /* 0x0007f80001097983 */ /* 0x002ee20000300800 */
[----:B------:R-:W-:Y:S02]  /*26510*/  IADD3 R18, P0, R18, R16, RZ ;  /* 0x0000001012127210 */ /* 0x000fe40007f1e0ff */
[----:B------:R-:W-:-:S05]  /*26520*/  MOV R7, R20 ;  /* 0x0000001400077202 */ /* 0x000fca0000000f00 */
[----:B------:R1:W-:Y:S02]  /*26530*/  LDGSTS.E [R2+0x13a00], [R6.64], P1 ;  /* 0x13a0000006027fae */ /* 0x0003e40008921848 */
[----:B-1----:R-:W-:Y:S02]  /*26540*/  IMAD.MOV.U32 R6, RZ, RZ, R18 ;  /* 0x000000ffff067224 */ /* 0x002fe400078e0012 */
[----:B------:R-:W-:Y:S01]  /*26550*/  IMAD.X R19, R19, 0x1, R0, P0 ;  /* 0x0000000113137824 */ /* 0x000fe200000e0600 */
[----:B------:R-:W-:-:S04]  /*26560*/  ISETP.GT.AND P0, PT, R4, 0x2b, PT ;  /* 0x0000002b0400780c */ /* 0x000fc80003f04270 */
[----:B------:R-:W-:Y:S02]  /*26570*/  MOV R7, R19 ;  /* 0x0000001300077202 */ /* 0x000fe40000000f00 */
[----:B------:R-:W-:-:S03]  /*26580*/  SEL R3, RZ, 0x4, !P0 ;  /* 0x00000004ff037807 */ /* 0x000fc60004000000 */
[----:B------:R1:W-:Y:S01]  /*26590*/  LDGSTS.E [R2+0x13c00], [R6.64], P1 ;  /* 0x13c0000006027fae */ /* 0x0003e20008921848 */
[----:B------:R-:W-:Y:S02]  /*265a0*/  SEL R3, R3, RZ, !P5 ;  /* 0x000000ff03037207 */ /* 0x000fe40006800000 */
[----:B------:R-:W-:-:S05]  /*265b0*/  IADD3 R15, P2, R15, R16, RZ ;  /* 0x000000100f0f7210 */ /* 0x000fca0007f5e0ff */
[----:B------:R-:W-:Y:S02]  /*265c0*/  IMAD.X R17, R17, 0x1, R0, P2 ;  /* 0x0000000111117824 */ /* 0x000fe400010e0600 */
[----:B-1----:R-:W-:-:S03]  /*265d0*/  IMAD.MOV.U32 R6, RZ, RZ, R15 ;  /* 0x000000ffff067224 */ /* 0x002fc600078e000f */
[----:B------:R-:W-:Y:S02]  /*265e0*/  MOV R7, R17 ;  /* 0x0000001100077202 */ /* 0x000fe40000000f00 */
[----:B------:R-:W-:-:S03]  /*265f0*/  ISETP.NE.U32.AND P0, PT, R3, RZ, PT ;  /* 0x000000ff0300720c */ /* 0x000fc60003f05070 */
[----:B------:R1:W-:Y:S01]  /*26600*/  LDGSTS.E [R2+0x13e00], [R6.64], P1 ;  /* 0x13e0000006027fae */ /* 0x0003e20008921848 */
[-C--:B------:R-:W-:Y:S02]  /*26610*/  IADD3 R5, P2, R5, R16.reuse, RZ ;  /* 0x0000001005057210 */ /* 0x080fe40007f5e0ff */
[----:B------:R-:W-:-:S03]  /*26620*/  IADD3 R12, P1, R12, R16, RZ ;  /* 0x000000100c0c7210 */ /* 0x000fc60007f3e0ff */
[----:B------:R-:W-:Y:S01]  /*26630*/  IMAD.X R14, R14, 0x1, R0, P2 ;  /* 0x000000010e0e7824 */ /* 0x000fe200010e0600 */
[----:B------:R-:W-:Y:S01]  /*26640*/  STL [R1+0x774], R18 ;  /* 0x0007741201007387 */ /* 0x000fe20000100800 */
[----:B-1----:R-:W-:-:S03]  /*26650*/  IMAD.MOV.U32 R6, RZ, RZ, R5 ;  /* 0x000000ffff067224 */ /* 0x002fc600078e0005 */
[----:B------:R-:W-:Y:S01]  /*26660*/  STL [R1+0x770], R19 ;  /* 0x0007701301007387 */ /* 0x000fe20000100800 */
[----:B------:R-:W-:-:S03]  /*26670*/  MOV R7, R14 ;  /* 0x0000000e00077202 */ /* 0x000fc60000000f00 */
[----:B------:R-:W-:Y:S04]  /*26680*/  STL [R1+0x77c], R15 ;  /* 0x00077c0f01007387 */ /* 0x000fe80000100800 */
[----:B------:R-:W-:Y:S04]  /*26690*/  STL [R1+0x778], R17 ;  /* 0x0007781101007387 */ /* 0x000fe80000100800 */
[----:B------:R1:W-:Y:S04]  /*266a0*/  STL [R1+0x7e4], R5 ;  /* 0x0007e40501007387 */ /* 0x0003e80000100800 */
[----:B------:R-:W-:Y:S04]  /*266b0*/  STL [R1+0x7e0], R14 ;  /* 0x0007e00e01007387 */ /* 0x000fe80000100800 */
[----:B------:R1:W-:Y:S04]  /*266c0*/  LDGSTS.E [R2+0x15800], [R6.64], P0 ;  /* 0x1580000006027fae */ /* 0x0003e80008121848 */
[----:B-1----:R-:W2:Y:S04]  /*266d0*/  LDL.LU R5, [R1+0x864] ;  /* 0x0008640001057983 */ /* 0x002ea80000300800 */
[----:B------:R-:W2:Y:S04]  /*266e0*/  LDL.LU R19, [R1+0x86c] ;  /* 0x00086c0001137983 */ /* 0x000ea80000300800 */
[----:B------:R-:W-:Y:S01]  /*266f0*/  STL [R1+0x7ec], R12 ;  /* 0x0007ec0c01007387 */ /* 0x000fe20000100800 */
[----:B------:R-:W-:-:S02]  /*26700*/  IMAD.MOV.U32 R6, RZ, RZ, R12 ;  /* 0x000000ffff067224 */ /* 0x000fc400078e000c */
[----:B----4-:R-:W-:Y:S01]  /*26710*/  IMAD.X R13, R13, 0x1, R0, P1 ;  /* 0x000000010d0d7824 */ /* 0x010fe200008e0600 */
[----:B------:R-:W-:-:S04]  /*26720*/  IADD3 R10, P1, R10, R16, RZ ;  /* 0x000000100a0a7210 */ /* 0x000fc80007f3e0ff */
[----:B------:R1:W-:Y:S01]  /*26730*/  STL [R1+0x7e8], R13 ;  /* 0x0007e80d01007387 */ /* 0x0003e20000100800 */
[----:B------:R-:W-:-:S05]  /*26740*/  MOV R7, R13 ;  /* 0x0000000d00077202 */ /* 0x000fca0000000f00 */
[----:B------:R4:W-:Y:S04]  /*26750*/  LDGSTS.E [R2+0x15a00], [R6.64], P0 ;  /* 0x15a0000006027fae */ /* 0x0009e80008121848 */
[----:B-1----:R-:W2:Y:S04]  /*26760*/  LDL.LU R13, [R1+0x860] ;  /* 0x00086000010d7983 */ /* 0x002ea80000300800 */
[----:B------:R-:W-:Y:S01]  /*26770*/  STL [R1+0x7f4], R10 ;  /* 0x0007f40a01007387 */ /* 0x000fe20000100800 */
[----:B----4-:R-:W-:Y:S02]  /*26780*/  IMAD.MOV.U32 R6, RZ, RZ, R10 ;  /* 0x000000ffff067224 */ /* 0x010fe400078e000a */
[----:B-----5:R-:W-:-:S05]  /*26790*/  IMAD.X R11, R11, 0x1, R0, P1 ;  /* 0x000000010b0b7824 */ /* 0x020fca00008e0600 */
[----:B------:R-:W-:Y:S04]  /*267a0*/  STL [R1+0x7f0], R11 ;  /* 0x0007f00b01007387 */ /* 0x000fe80000100800 */
[----:B------:R-:W4:Y:S01]  /*267b0*/  LDL.LU R21, [R1+0x868] ;  /* 0x0008680001157983 */ /* 0x000f220000300800 */
[----:B---3--:R-:W-:Y:S02]  /*267c0*/  IADD3 R8, P1, R8, R16, RZ ;  /* 0x0000001008087210 */ /* 0x008fe40007f3e0ff */
[----:B------:R-:W-:-:S03]  /*267d0*/  MOV R7, R11 ;  /* 0x0000000b00077202 */ /* 0x000fc60000000f00 */
[----:B------:R-:W-:Y:S01]  /*267e0*/  IMAD.X R9, R9, 0x1, R0, P1 ;  /* 0x0000000109097824 */ /* 0x000fe200008e0600 */
[----:B------:R1:W-:Y:S04]  /*267f0*/  STL [R1+0x7fc], R8 ;  /* 0x0007fc0801007387 */ /* 0x0003e80000100800 */
[----:B------:R3:W-:Y:S04]  /*26800*/  LDGSTS.E [R2+0x15c00], [R6.64], P0 ;  /* 0x15c0000006027fae */ /* 0x0007e80008121848 */
[----:B------:R5:W-:Y:S04]  /*26810*/  STL [R1+0x7f8], R9 ;  /* 0x0007f80901007387 */ /* 0x000be80000100800 */
[----:B------:R-:W4:Y:S01]  /*26820*/  LDL.LU R17, [R1+0x870] ;  /* 0x0008700001117983 */ /* 0x000f220000300800 */
[----:B---3--:R-:W-:Y:S01]  /*26830*/  IMAD.MOV.U32 R6, RZ, RZ, R8 ;  /* 0x000000ffff067224 */ /* 0x008fe200078e0008 */
[----:B------:R-:W-:-:S02]  /*26840*/  MOV R7, R9 ;  /* 0x0000000900077202 */ /* 0x000fc40000000f00 */
[----:B-1----:R-:W3:Y:S04]  /*26850*/  LDL.LU R8, [R1+0x874] ;  /* 0x0008740001087983 */ /* 0x002ee80000300800 */
[----:B------:R-:W3:Y:S04]  /*26860*/  LDL.LU R10, [R1+0x878] ;  /* 0x00087800010a7983 */ /* 0x000ee80000300800 */
[----:B-----5:R-:W5:Y:S04]  /*26870*/  LDL.LU R9, [R1+0x87c] ;  /* 0x00087c0001097983 */ /* 0x020f680000300800 */
[----:B------:R-:W1:Y:S01]  /*26880*/  S2R R252, SR_TID.X ;  /* 0x0000000000fc7919 */ /* 0x000e620000002100 */
[----:B------:R-:W-:Y:S01]  /*26890*/  IMAD.MOV.U32 R48, RZ, RZ, R101 ;  /* 0x000000ffff307224 */ /* 0x000fe200078e0065 */
[----:B------:R-:W-:Y:S01]  /*268a0*/  MOV R50, R97 ;  /* 0x0000006100327202 */ /* 0x000fe20000000f00 */
[----:B------:R-:W-:-:S02]  /*268b0*/  IMAD.MOV.U32 R49, RZ, RZ, R100 ;  /* 0x000000ffff317224 */ /* 0x000fc400078e0064 */
[----:B------:R-:W-:Y:S01]  /*268c0*/  IMAD.MOV.U32 R51, RZ, RZ, R96 ;  /* 0x000000ffff337224 */ /* 0x000fe200078e0060 */
[C---:B------:R-:W-:Y:S01]  /*268d0*/  ISETP.GT.AND P1, PT, R4.reuse, 0x2f, PT ;  /* 0x0000002f0400780c */ /* 0x040fe20003f24270 */
[----:B------:R1:W-:Y:S01]  /*268e0*/  LDGSTS.E [R2+0x15e00], [R6.64], P0 ;  /* 0x15e0000006027fae */ /* 0x0003e20008121848 */
[C---:B------:R-:W-:Y:S02]  /*268f0*/  ISETP.GT.AND P2, PT, R4.reuse, 0x3b, PT ;  /* 0x0000003b0400780c */ /* 0x040fe40003f44270 */
[C---:B------:R-:W-:Y:S01]  /*26900*/  ISETP.GT.AND P3, PT, R4.reuse, 0x3f, PT ;  /* 0x0000003f0400780c */ /* 0x040fe20003f64270 */
[----:B------:R-:W5:Y:S01]  /*26910*/  LDL.LU R11, [R1+0x8e4] ;  /* 0x0008e400010b7983 */ /* 0x000f620000300800 */
[----:B------:R-:W-:Y:S01]  /*26920*/  HMMA.1688.F32.TF32 R24, R248, R114, R48 ;  /* 0x00000072f818723c */ /* 0x000fe20000081030 */
[----:B------:R-:W-:Y:S02]  /*26930*/  SEL R3, RZ, 0x4, !P1 ;  /* 0x00000004ff037807 */ /* 0x000fe40004800000 */
[----:B------:R-:W-:-:S02]  /*26940*/  ISETP.GT.AND P0, PT, R4, 0x33, PT ;  /* 0x000000330400780c */ /* 0x000fc40003f04270 */
[----:B------:R-:W-:Y:S02]  /*26950*/  SEL R3, R3, RZ, !P5 ;  /* 0x000000ff03037207 */ /* 0x000fe40006800000 */
[----:B------:R-:W-:Y:S02]  /*26960*/  ISETP.GT.AND P1, PT, R4, 0x37, PT ;  /* 0x000000370400780c */ /* 0x000fe40003f24270 */
[----:B-1----:R-:W-:Y:S02]  /*26970*/  LOP3.LUT R22, R252, 0x3f, RZ, 0xc0, !PT ;  /* 0x0000003ffc167812 */ /* 0x002fe400078ec0ff */
[----:B------:R-:W-:Y:S02]  /*26980*/  ISETP.NE.U32.AND P6, PT, R3, RZ, PT ;  /* 0x000000ff0300720c */ /* 0x000fe40003fc5070 */
[----:B------:R-:W-:Y:S02]  /*26990*/  ISETP.GE.AND P4, PT, R22, R4, PT ;  /* 0x000000041600720c */ /* 0x000fe40003f86270 */
[----:B------:R-:W-:-:S02]  /*269a0*/  SEL R4, RZ, 0x4, !P0 ;  /* 0x00000004ff047807 */ /* 0x000fc40004000000 */
[----:B------:R-:W-:Y:S02]  /*269b0*/  SEL R3, RZ, 0x4, !P1 ;  /* 0x00000004ff037807 */ /* 0x000fe40004800000 */
[----:B------:R-:W-:Y:S02]  /*269c0*/  SEL R4, R4, RZ, !P5 ;  /* 0x000000ff04047207 */ /* 0x000fe40006800000 */
[----:B------:R-:W-:Y:S02]  /*269d0*/  SEL R3, R3, RZ, !P5 ;  /* 0x000000ff03037207 */ /* 0x000fe40006800000 */
[-C--:B--2---:R-:W-:Y:S02]  /*269e0*/  IADD3 R5, P0, R5, R16.reuse, RZ ;  /* 0x0000001005057210 */ /* 0x084fe40007f1e0ff */
[----:B------:R-:W-:-:S03]  /*269f0*/  IADD3 R19, P1, R19, R16, RZ ;  /* 0x0000001013137210 */ /* 0x000fc60007f3e0ff */
[----:B------:R-:W-:Y:S04]  /*26a00*/  STL [R1+0x864], R5 ;  /* 0x0008640501007387 */ /* 0x000fe80000100800 */
[----:B------:R-:W-:Y:S01]  /*26a10*/  STL [R1+0x86c], R19 ;  /* 0x00086c1301007387 */ /* 0x000fe20000100800 */
[----:B------:R-:W-:-:S05]  /*26a20*/  IMAD.X R13, R13, 0x1, R0, P0 ;  /* 0x000000010d0d7824 */ /* 0x000fca00000e0600 */
[----:B------:R-:W-:Y:S01]  /*26a30*/  STL [R1+0x860], R13 ;  /* 0x0008600d01007387 */ /* 0x000fe20000100800 */
[----:B------:R-:W-:Y:S02]  /*26a40*/  ISETP.NE.U32.AND P0, PT, R4, RZ, PT ;  /* 0x000000ff0400720c */ /* 0x000fe40003f05070 */
[----:B------:R-:W-:-:S04]  /*26a50*/  SEL R4, RZ, 0x4, !P2 ;  /* 0x00000004ff047807 */ /* 0x000fc80005000000 */
[----:B------:R-:W-:Y:S02]  /*26a60*/  SEL R4, R4, RZ, !P5 ;  /* 0x000000ff04047207 */ /* 0x000fe40006800000 */
[----:B----4-:R-:W-:-:S05]  /*26a70*/  IADD3.X R21, R21, R0, RZ, P1, !PT ;  /* 0x0000000015157210 */ /* 0x010fca0000ffe4ff */
[----:B------:R-:W-:Y:S04]  /*26a80*/  STL [R1+0x868], R21 ;  /* 0x0008681501007387 */ /* 0x000fe80000100800 */
[----:B------:R-:W-:Y:S04]  /*26a90*/  STL.64 [R1+0x20], R24 ;  /* 0x0000201801007387 */ /* 0x000fe80000100a00 */
[----:B------:R1:W-:Y:S04]  /*26aa0*/  STL.64 [R1+0x28], R26 ;  /* 0x0000281a01007387 */ /* 0x0003e80000100a00 */
[----:B------:R-:W2:Y:S04]  /*26ab0*/  LDL.LU R14, [R1+0x8e0] ;  /* 0x0008e000010e7983 */ /* 0x000ea80000300800 */
[----:B------:R-:W4:Y:S01]  /*26ac0*/  LDL.LU R20, [R1+0x8e8] ;  /* 0x0008e80001147983 */ /* 0x000f220000300800 */
[----:B-1----:R-:W-:Y:S03]  /*26ad0*/  HMMA.1688.F32.TF32 R24, R248, R94, R60 ;  /* 0x0000005ef818723c */ /* 0x002fe6000008103c */
[----:B------:R-:W4:Y:S01]  /*26ae0*/  LDL.LU R15, [R1+0x8ec] ;  /* 0x0008ec00010f7983 */ /* 0x000f220000300800 */
[----:B------:R-:W-:-:S02]  /*26af0*/  ISETP.NE.U32.AND P1, PT, R3, RZ, PT ;  /* 0x000000ff0300720c */ /* 0x000fc40003f25070 */
[----:B---3--:R-:W-:Y:S01]  /*26b00*/  IADD3 R8, P2, R8, R16, RZ ;  /* 0x0000001008087210 */ /* 0x008fe20007f5e0ff */
[----:B------:R-:W3:Y:S01]  /*26b10*/  LDL.LU R12, [R1+0x8f4] ;  /* 0x0008f400010c7983 */ /* 0x000ee20000300800 */
[----:B------:R-:W-:-:S03]  /*26b20*/  SEL R3, RZ, 0x4, !P3 ;  /* 0x00000004ff037807 */ /* 0x000fc60005800000 */
[----:B------:R-:W-:Y:S01]  /*26b30*/  IMAD.X R17, R17, 0x1, R0, P2 ;  /* 0x0000000111117824 */ /* 0x000fe200010e0600 */
[----:B------:R-:W3:Y:S01]  /*26b40*/  LDL.LU R18, [R1+0x8fc] ;  /* 0x0008fc0001127983 */ /* 0x000ee20000300800 */
[----:B-----5:R-:W-:-:S04]  /*26b50*/  IADD3 R9, P3, R9, R16, RZ ;  /* 0x0000001009097210 */ /* 0x020fc80007f7e0ff */
[----:B------:R-:W-:Y:S01]  /*26b60*/  IADD3.X R10, R10, R0, RZ, P3, !PT ;  /* 0x000000000a0a7210 */ /* 0x000fe20001ffe4ff */
[----:B------:R1:W-:Y:S01]  /*26b70*/  STL [R1+0x874], R8 ;  /* 0x0008740801007387 */ /* 0x0003e20000100800 */
[----:B------:R-:W-:Y:S01]  /*26b80*/  ISETP.NE.U32.AND P2, PT, R4, RZ, PT ;  /* 0x000000ff0400720c */ /* 0x000fe20003f45070 */
[----:B------:R-:W-:Y:S02]  /*26b90*/  IMAD.MOV.U32 R4, RZ, RZ, R5 ;  /* 0x000000ffff047224 */ /* 0x000fe400078e0005 */
[----:B------:R-:W-:Y:S01]  /*26ba0*/  STL [R1+0x87c], R9 ;  /* 0x00087c0901007387 */ /* 0x000fe20000100800 */
[----:B------:R-:W-:-:S03]  /*26bb0*/  IMAD.MOV.U32 R5, RZ, RZ, R13 ;  /* 0x000000ffff057224 */ /* 0x000fc600078e000d */
[----:B------:R5:W-:Y:S04]  /*26bc0*/  STL [R1+0x870], R17 ;  /* 0x0008701101007387 */ /* 0x000be80000100800 */
[----:B------:R1:W-:Y:S04]  /*26bd0*/  STL [R1+0x878], R10 ;  /* 0x0008780a01007387 */ /* 0x0003e80000100800 */
[----:B------:R-:W-:Y:S04]  /*26be0*/  STL.64 [R1], R24 ;  /* 0x0000001801007387 */ /* 0x000fe80000100a00 */
[----:B------:R-:W-:Y:S04]  /*26bf0*/  STL.64 [R1+0x8], R26 ;  /* 0x0000081a01007387 */ /* 0x000fe80000100a00 */
[----:B------:R-:W3:Y:S04]  /*26c00*/  LDL.LU R13, [R1+0x8f0] ;  /* 0x0008f000010d7983 */ /* 0x000ee80000300800 */
[----:B------:R1:W-:Y:S04]  /*26c10*/  LDGSTS.E [R2+0x17800], [R4.64], P6 ;  /* 0x1780000004027fae */ /* 0x0003e8000b121848 */
[----:B------:R-:W3:Y:S01]  /*26c20*/  LDL.LU R6, [R1+0x964] ;  /* 0x0009640001067983 */ /* 0x000ee20000300800 */
[----:B-1----:R-:W-:-:S03]  /*26c30*/  MOV R4, R19 ;  /* 0x0000001300047202 */ /* 0x002fc60000000f00 */
[----:B------:R-:W3:Y:S01]  /*26c40*/  LDL.LU R19, [R1+0x8f8] ;  /* 0x0008f80001137983 */ /* 0x000ee20000300800 */
[----:B------:R-:W-:Y:S01]  /*26c50*/  IMAD.MOV.U32 R5, RZ, RZ, R21 ;  /* 0x000000ffff057224 */ /* 0x000fe200078e0015 */
[----:B------:R-:W-:-:S04]  /*26c60*/  SEL R3, R3, RZ, !P5 ;  /* 0x000000ff03037207 */ /* 0x000fc80006800000 */
[----:B------:R1:W-:Y:S01]  /*26c70*/  LDGSTS.E [R2+0x17a00], [R4.64], P6 ;  /* 0x17a0000004027fae */ /* 0x0003e2000b121848 */
[----:B------:R-:W-:Y:S02]  /*26c80*/  ISETP.NE.U32.AND P3, PT, R3, RZ, PT ;  /* 0x000000ff0300720c */ /* 0x000fe40003f65070 */
[----:B------:R-:W-:Y:S02]  /*26c90*/  SEL R3, RZ, 0x4, P4 ;  /* 0x00000004ff037807 */ /* 0x000fe40002000000 */
[----:B------:R-:W-:Y:S01]  /*26ca0*/  IADD3 R11, P4, R11, R16, RZ ;  /* 0x000000100b0b7210 */ /* 0x000fe20007f9e0ff */
[----:B-1----:R-:W-:Y:S01]  /*26cb0*/  IMAD.MOV.U32 R4, RZ, RZ, R8 ;  /* 0x000000ffff047224 */ /* 0x002fe200078e0008 */
[----:B------:R-:W-:Y:S01]  /*26cc0*/  MOV R5, R17 ;  /* 0x0000001100057202 */ /* 0x000fe20000000f00 */
[----:B------:R-:W3:Y:S04]  /*26cd0*/  LDL.LU R8, [R1+0x96c] ;  /* 0x00096c0001087983 */ /* 0x000ee80000300800 */
[----:B------:R1:W-:Y:S04]  /*26ce0*/  LDGSTS.E [R2+0x17c00], [R4.64], P6 ;  /* 0x17c0000004027fae */ /* 0x0003e8000b121848 */
[----:B-----5:R-:W5:Y:S01]  /*26cf0*/  LDL.LU R17, [R1+0x960] ;  /* 0x0009600001117983 */ /* 0x020f620000300800 */
[----:B------:R-:W-:Y:S01]  /*26d00*/  SEL R3, R3, RZ, !P5 ;  /* 0x000000ff03037207 */ /* 0x000fe20006800000 */
[----:B-1----:R-:W-:-:S02]  /*26d10*/  IMAD.MOV.U32 R5, RZ, RZ, R10 ;  /* 0x000000ffff057224 */ /* 0x002fc400078e000a */
[----:B------:R-:W5:Y:S01]  /*26d20*/  LDL.LU R10, [R1+0x968] ;  /* 0x00096800010a7983 */ /* 0x000f620000300800 */
[----:B------:R-:W-:-:S03]  /*26d30*/  IMAD.MOV.U32 R4, RZ, RZ, R9 ;  /* 0x000000ffff047224 */ /* 0x000fc600078e0009 */
[----:B------:R-:W-:Y:S04]  /*26d40*/  STL [R1+0x8e4], R11 ;  /* 0x0008e40b01007387 */ /* 0x000fe80000100800 */
[----:B------:R-:W5:Y:S04]  /*26d50*/  LDL.LU R9, [R1+0x974] ;  /* 0x0009740001097983 */ /* 0x000f680000300800 */
[----:B------:R1:W-:Y:S02]  /*26d60*/  LDGSTS.E [R2+0x17e00], [R4.64], P6 ;  /* 0x17e0000004027fae */ /* 0x0003e4000b121848 */
[----:B-1----:R-:W-:Y:S01]  /*26d70*/  IMAD.MOV.U32 R4, RZ, RZ, R11 ;  /* 0x000000ffff047224 */ /* 0x002fe200078e000b */
[----:B--2---:R-:W-:-:S02]  /*26d80*/  IADD3.X R14, R14, R0, RZ, P4, !PT ;  /* 0x000000000e0e7210 */ /* 0x004fc400027fe4ff */
[----:B----4-:R-:W-:Y:S02]  /*26d90*/  IADD3 R15, P5, R15, R16, RZ ;  /* 0x000000100f0f7210 */ /* 0x010fe40007fbe0ff */
[----:B------:R-:W-:-:S03]  /*26da0*/  MOV R5, R14 ;  /* 0x0000000e00057202 */ /* 0x000fc60000000f00 */
[----:B------:R-:W-:Y:S04]  /*26db0*/  STL [R1+0x8ec], R15 ;  /* 0x0008ec0f01007387 */ /* 0x000fe80000100800 */
[----:B------:R1:W-:Y:S04]  /*26dc0*/  STL [R1+0x8e0], R14 ;  /* 0x0008e00e01007387 */ /* 0x0003e80000100800 */
[----:B------:R-:W2:Y:S01]  /*26dd0*/  LDL.LU R7, [R1+0x97c] ;  /* 0x00097c0001077983 */ /* 0x000ea20000300800 */
[----:B---3--:R-:W-:Y:S01]  /*26de0*/  IADD3 R12, P6, R12, R16, RZ ;  /* 0x000000100c0c7210 */ /* 0x008fe20007fde0ff */
[----:B------:R-:W-:-:S02]  /*26df0*/  IMAD.X R20, R20, 0x1, R0, P5 ;  /* 0x0000000114147824 */ /* 0x000fc400028e0600 */
[----:B------:R3:W-:Y:S04]  /*26e00*/  LDGSTS.E [R2+0x19800], [R4.64], P0 ;  /* 0x1980000004027fae */ /* 0x0007e80008121848 */
[----:B-1----:R-:W4:Y:S01]  /*26e10*/  LDL.LU R14, [R1+0x970] ;  /* 0x00097000010e7983 */ /* 0x002f220000300800 */
[----:B------:R-:W-:-:S03]  /*26e20*/  IADD3 R18, P5, R18, R16, RZ ;  /* 0x0000001012127210 */ /* 0x000fc60007fbe0ff */
[----:B------:R1:W-:Y:S04]  /*26e30*/  STL [R1+0x8f4], R12 ;  /* 0x0008f40c01007387 */ /* 0x0003e80000100800 */
[----:B------:R-:W-:Y:S01]  /*26e40*/  STL [R1+0x8e8], R20 ;  /* 0x0008e81401007387 */ /* 0x000fe20000100800 */
[----:B---3--:R-:W-:Y:S01]  /*26e50*/  IMAD.MOV.U32 R4, RZ, RZ, R15 ;  /* 0x000000ffff047224 */ /* 0x008fe200078e000f */
[----:B------:R-:W-:Y:S02]  /*26e60*/  MOV R5, R20 ;  /* 0x0000001400057202 */ /* 0x000fe40000000f00 */
[----:B------:R-:W3:Y:S04]  /*26e70*/  LDL.LU R11, [R1+0x9e4] ;  /* 0x0009e400010b7983 */ /* 0x000ee80000300800 */
[----:B------:R-:W3:Y:S01]  /*26e80*/  LDL.LU R21, [R1+0x978] ;  /* 0x0009780001157983 */ /* 0x000ee20000300800 */
[----:B------:R-:W-:-:S03]  /*26e90*/  IMAD.X R13, R13, 0x1, R0, P6 ;  /* 0x000000010d0d7824 */ /* 0x000fc600030e0600 */
[----:B------:R-:W-:Y:S04]  /*26ea0*/  STL [R1+0x8fc], R18 ;  /* 0x0008fc1201007387 */ /* 0x000fe80000100800 */
[----:B------:R1:W-:Y:S01]  /*26eb0*/  STL [R1+0x8f0], R13 ;  /* 0x0008f00d01007387 */ /* 0x0003e20000100800 */
[----:B------:R-:W-:-:S03]  /*26ec0*/  IADD3 R6, P6, R6, R16, RZ ;  /* 0x0000001006067210 */ /* 0x000fc60007fde0ff */
[----:B------:R1:W-:Y:S04]  /*26ed0*/  LDGSTS.E [R2+0x19a00], [R4.64], P0 ;  /* 0x19a0000004027fae */ /* 0x0003e80008121848 */
[----:B------:R-:W3:Y:S01]  /*26ee0*/  LDL.LU R15, [R1+0x9ec] ;  /* 0x0009ec00010f7983 */ /* 0x000ee20000300800 */
[----:B------:R-:W-:Y:S02]  /*26ef0*/  IMAD.X R19, R19, 0x1, R0, P5 ;  /* 0x0000000113137824 */ /* 0x000fe400028e0600 */
[----:B-1----:R-:W-:Y:S02]  /*26f00*/  IMAD.MOV.U32 R4, RZ, RZ, R12 ;  /* 0x000000ffff047224 */ /* 0x002fe400078e000c */
[----:B------:R-:W3:Y:S01]  /*26f10*/  LDL.LU R12, [R1+0x9e0] ;  /* 0x0009e000010c7983 */ /* 0x000ee20000300800 */
[----:B------:R-:W-:-:S03]  /*26f20*/  MOV R5, R13 ;  /* 0x0000000d00057202 */ /* 0x000fc60000000f00 */
[----:B------:R-:W-:Y:S04]  /*26f30*/  STL [R1+0x964], R6 ;  /* 0x0009640601007387 */ /* 0x000fe80000100800 */
[----:B------:R-:W-:Y:S04]  /*26f40*/  STL [R1+0x8f8], R19 ;  /* 0x0008f81301007387 */ /* 0x000fe80000100800 */
[----:B------:R-:W3:Y:S04]  /*26f50*/  LDL.LU R13, [R1+0x9f4] ;  /* 0x0009f400010d7983 */ /* 0x000ee80000300800 */
[----:B------:R-:W3:Y:S01]  /*26f60*/  LDL.LU R20, [R1+0x9e8] ;  /* 0x0009e80001147983 */ /* 0x000ee20000300800 */
[----:B------:R-:W-:-:S03]  /*26f70*/  IADD3 R8, P5, R8, R16, RZ ;  /* 0x0000001008087210 */ /* 0x000fc60007fbe0ff */
[----:B------:R1:W-:Y:S01]  /*26f80*/  LDGSTS.E [R2+0x19c00], [R4.64], P0 ;  /* 0x19c0000004027fae */ /* 0x0003e20008121848 */
[----:B-----5:R-:W-:-:S03]  /*26f90*/  IMAD.X R17, R17, 0x1, R0, P6 ;  /* 0x0000000111117824 */ /* 0x020fc600030e0600 */
[----:B------:R-:W-:Y:S01]  /*26fa0*/  STL [R1+0x96c], R8 ;  /* 0x00096c0801007387 */ /* 0x000fe20000100800 */
[----:B-1----:R-:W-:Y:S01]  /*26fb0*/  IMAD.MOV.U32 R4, RZ, RZ, R18 ;  /* 0x000000ffff047224 */ /* 0x002fe200078e0012 */
[----:B------:R-:W-:Y:S01]  /*26fc0*/  MOV R5, R19 ;  /* 0x0000001300057202 */ /* 0x000fe20000000f00 */
[----:B------:R-:W-:Y:S01]  /*26fd0*/  IMAD.X R10, R10, 0x1, R0, P5 ;  /* 0x000000010a0a7824 */ /* 0x000fe200028e0600 */
[----:B------:R1:W-:Y:S04]  /*26fe0*/  STL [R1+0x960], R17 ;  /* 0x0009601101007387 */ /* 0x0003e80000100800 */
[----:B------:R5:W-:Y:S01]  /*26ff0*/  LDGSTS.E [R2+0x19e00], [R4.64], P0 ;  /* 0x19e0000004027fae */ /* 0x000be20008121848 */
[----:B------:R-:W-:-:S03]  /*27000*/  IADD3 R9, P0, R9, R16, RZ ;  /* 0x0000001009097210 */ /* 0x000fc60007f1e0ff */
[----:B------:R-:W3:Y:S01]  /*27010*/  LDL.LU R18, [R1+0x9fc] ;  /* 0x0009fc0001127983 */ /* 0x000ee20000300800 */
[----:B-----5:R-:W-:-:S03]  /*27020*/  MOV R5, R17 ;  /* 0x0000001100057202 */ /* 0x020fc60000000f00 */
[----:B-1----:R-:W5:Y:S01]  /*27030*/  LDL.LU R17, [R1+0x9f0] ;  /* 0x0009f00001117983 */ /* 0x002f620000300800 */
[----:B------:R-:W-:-:S03]  /*27040*/  IMAD.MOV.U32 R4, RZ, RZ, R6 ;  /* 0x000000ffff047224 */ /* 0x000fc600078e0006 */
[----:B------:R-:W-:Y:S04]  /*27050*/  STL [R1+0x974], R9 ;  /* 0x0009740901007387 */ /* 0x000fe80000100800 */
[----:B------:R1:W-:Y:S04]  /*27060*/  STL [R1+0x968], R10 ;  /* 0x0009680a01007387 */ /* 0x0003e80000100800 */
[----:B------:R-:W5:Y:S04]  /*27070*/  LDL.LU R19, [R1+0x9f8] ;  /* 0x0009f80001137983 */ /* 0x000f680000300800 */
[----:B------:R-:W5:Y:S04]  /*27080*/  LDL.LU R6, [R1+0xa64] ;  /* 0x000a640001067983 */ /* 0x000f680000300800 */
[----:B------:R1:W-:Y:S01]  /*27090*/  LDGSTS.E [R2+0x1b800], [R4.64], P1 ;  /* 0x1b80000004027fae */ /* 0x0003e20008921848 */
[----:B------:R-:W-:-:S02]  /*270a0*/  ISETP.NE.U32.AND P4, PT, R3, RZ, PT ;  /* 0x000000ff0300720c */ /* 0x000fc40003f85070 */
[----:B-1----:R-:W-:Y:S01]  /*270b0*/  MOV R5, R10 ;  /* 0x0000000a00057202 */ /* 0x002fe20000000f00 */
[----:B------:R-:W-:Y:S01]  /*270c0*/  IMAD.MOV.U32 R4, RZ, RZ, R8 ;  /* 0x000000ffff047224 */ /* 0x000fe200078e0008 */
[----:B------:R-:W5:Y:S04]  /*270d0*/  LDL.LU R10, [R1+0xa60] ;  /* 0x000a6000010a7983 */ /* 0x000f680000300800 */
[----:B------:R1:W-:Y:S02]  /*270e0*/  LDGSTS.E [R2+0x1ba00], [R4.64], P1 ;  /* 0x1ba0000004027fae */ /* 0x0003e40008921848 */
[----:B-1----:R-:W-:Y:S01]  /*270f0*/  IMAD.MOV.U32 R4, RZ, RZ, R9 ;  /* 0x000000ffff047224 */ /* 0x002fe200078e0009 */
[----:B--2---:R-:W-:Y:S01]  /*27100*/  IADD3 R7, P5, R7, R16, RZ ;  /* 0x0000001007077210 */ /* 0x004fe20007fbe0ff */
[----:B----4-:R-:W-:-:S04]  /*27110*/  IMAD.X R14, R14, 0x1, R0, P0 ;  /* 0x000000010e0e7824 */ /* 0x010fc800000e0600 */
[----:B------:R-:W-:Y:S04]  /*27120*/  STL [R1+0x97c], R7 ;  /* 0x00097c0701007387 */ /* 0x000fe80000100800 */
[----:B------:R1:W-:Y:S04]  /*27130*/  STL [R1+0x970], R14 ;  /* 0x0009700e01007387 */ /* 0x0003e80000100800 */
[----:B------:R-:W2:Y:S01]  /*27140*/  LDL.LU R8, [R1+0xa6c] ;  /* 0x000a6c0001087983 */ /* 0x000ea20000300800 */
[----:B------:R-:W-:-:S03]  /*27150*/  MOV R5, R14 ;  /* 0x0000000e00057202 */ /* 0x000fc60000000f00 */
[----:B------:R-:W4:Y:S04]  /*27160*/  LDL.LU R3, [R1+0xa74] ;  /* 0x000a740001037983 */ /* 0x000f280000300800 */
[----:B-1----:R-:W4:Y:S01]  /*27170*/  LDL.LU R14, [R1+0xa68] ;  /* 0x000a6800010e7983 */ /* 0x002f220000300800 */
[-C--:B---3--:R-:W-:Y:S01]  /*27180*/  IADD3 R11, P0, R11, R16.reuse, RZ ;  /* 0x000000100b0b7210 */ /* 0x088fe20007f1e0ff */
[--C-:B------:R-:W-:Y:S02]  /*27190*/  IMAD.X R21, R21, 0x1, R0.reuse, P5 ;  /* 0x0000000115157824 */ /* 0x100fe400028e0600 */
[----:B------:R1:W-:Y:S04]  /*271a0*/  LDGSTS.E [R2+0x1bc00], [R4.64], P1 ;  /* 0x1bc0000004027fae */ /* 0x0003e80008921848 */
[----:B------:R-:W-:Y:S04]  /*271b0*/  STL [R1+0x9e4], R11 ;  /* 0x0009e40b01007387 */ /* 0x000fe80000100800 */
[----:B------:R-:W-:Y:S01]  /*271c0*/  STL [R1+0x978], R21 ;  /* 0x0009781501007387 */ /* 0x000fe20000100800 */
[----:B------:R-:W-:Y:S01]  /*271d0*/  IADD3 R15, P5, R15, R16, RZ ;  /* 0x000000100f0f7210 */ /* 0x000fe20007fbe0ff */
[----:B-1----:R-:W-:Y:S01]  /*271e0*/  IMAD.MOV.U32 R4, RZ, RZ, R7 ;  /* 0x000000ffff047224 */ /* 0x002fe200078e0007 */
[----:B------:R-:W-:Y:S01]  /*271f0*/  MOV R5, R21 ;  /* 0x0000001500057202 */ /* 0x000fe20000000f00 */
[----:B------:R-:W3:Y:S04]  /*27200*/  LDL.LU R9, [R1+0xa7c] ;  /* 0x000a7c0001097983 */ /* 0x000ee80000300800 */
[----:B------:R-:W3:Y:S01]  /*27210*/  LDL.LU R7, [R1+0xa70] ;  /* 0x000a700001077983 */ /* 0x000ee20000300800 */
[----:B------:R-:W-:-:S03]  /*27220*/  IMAD.X R12, R12, 0x1, R0, P0 ;  /* 0x000000010c0c7824 */ /* 0x000fc600000e0600 */
[----:B------:R-:W-:Y:S04]  /*27230*/  STL [R1+0x9ec], R15 ;  /* 0x0009ec0f01007387 */ /* 0x000fe80000100800 */
[----:B------:R1:W-:Y:S04]  /*27240*/  LDGSTS.E [R2+0x1be00], [R4.64], P1 ;  /* 0x1be0000004027fae */ /* 0x0003e80008921848 */
[----:B------:R1:W-:Y:S01]  /*27250*/  STL [R1+0x9e0], R12 ;  /* 0x0009e00c01007387 */ /* 0x0003e20000100800 */
[----:B------:R-:W-:Y:S01]  /*27260*/  IADD3 R13, P0, R13, R16, RZ ;  /* 0x000000100d0d7210 */ /* 0x000fe20007f1e0ff */
[----:B------:R-:W-:Y:S01]  /*27270*/  IMAD.X R20, R20, 0x1, R0, P5 ;  /* 0x0000000114147824 */ /* 0x000fe200028e0600 */
[----:B-1----:R-:W-:Y:S01]  /*27280*/  MOV R5, R12 ;  /* 0x0000000c00057202 */ /* 0x002fe20000000f00 */
[----:B------:R-:W-:Y:S01]  /*27290*/  IMAD.MOV.U32 R4, RZ, RZ, R11 ;  /* 0x000000ffff047224 */ /* 0x000fe200078e000b */
[----:B------:R-:W3:Y:S04]  /*272a0*/  LDL.LU R12, [R1+0xa78] ;  /* 0x000a7800010c7983 */ /* 0x000ee80000300800 */
[----:B------:R-:W-:Y:S04]  /*272b0*/  STL [R1+0x9f4], R13 ;  /* 0x0009f40d01007387 */ /* 0x000fe80000100800 */
[----:B------:R-:W-:Y:S04]  /*272c0*/  STL [R1+0x9e8], R20 ;  /* 0x0009e81401007387 */ /* 0x000fe80000100800 */
[----:B------:R-:W3:Y:S04]  /*272d0*/  LDL.LU R11, [R1+0xa84] ;  /* 0x000a8400010b7983 */ /* 0x000ee80000300800 */
[----:B------:R1:W-:Y:S02]  /*272e0*/  LDGSTS.E [R2+0x1d800], [R4.64], P2 ;  /* 0x1d80000004027fae */ /* 0x0003e40009121848 */
[----:B-1----:R-:W-:-:S02]  /*272f0*/  IMAD.MOV.U32 R4, RZ, RZ, R15 ;  /* 0x000000ffff047224 */ /* 0x002fc400078e000f */
[----:B------:R-:W3:Y:S01]  /*27300*/  LDL.LU R15, [R1+0xaa4] ;  /* 0x000aa400010f7983 */ /* 0x000ee20000300800 */
[----:B------:R-:W-:Y:S02]  /*27310*/  MOV R5, R20 ;  /* 0x0000001400057202 */ /* 0x000fe40000000f00 */
[----:B------:R-:W-:Y:S01]  /*27320*/  IADD3 R18, P1, R18, R16, RZ ;  /* 0x0000001012127210 */ /* 0x000fe20007f3e0ff */
[--C-:B-----5:R-:W-:Y:S02]  /*27330*/  IMAD.X R17, R17, 0x1, R0.reuse, P0 ;  /* 0x0000000111117824 */ /* 0x120fe400000e0600 */
[----:B------:R1:W-:Y:S04]  /*27340*/  LDGSTS.E [R2+0x1da00], [R4.64], P2 ;  /* 0x1da0000004027fae */ /* 0x0003e80009121848 */
[----:B------:R-:W-:Y:S04]  /*27350*/  STL [R1+0x9fc], R18 ;  /* 0x0009fc1201007387 */ /* 0x000fe80000100800 */
[----:B------:R5:W-:Y:S01]  /*27360*/  STL [R1+0x9f0], R17 ;  /* 0x0009f01101007387 */ /* 0x000be20000100800 */
[----:B------:R-:W-:-:S02]  /*27370*/  IMAD.X R19, R19, 0x1, R0, P1 ;  /* 0x0000000113137824 */ /* 0x000fc400008e0600 */
[----:B-1----:R-:W-:Y:S01]  /*27380*/  IMAD.MOV.U32 R4, RZ, RZ, R13 ;  /* 0x000000ffff047224 */ /* 0x002fe200078e000d */
[----:B------:R-:W-:Y:S02]  /*27390*/  MOV R5, R17 ;  /* 0x0000001100057202 */ /* 0x000fe40000000f00 */
[----:B------:R-:W-:Y:S01]  /*273a0*/  IADD3 R6, P0, R6, R16, RZ ;  /* 0x0000001006067210 */ /* 0x000fe20007f1e0ff */
[----:B-----5:R-:W5:Y:S04]  /*273b0*/  LDL.LU R17, [R1+0xa80] ;  /* 0x000a800001117983 */ /* 0x020f680000300800 */
[----:B------:R-:W-:Y:S04]  /*273c0*/  STL [R1+0xa64], R6 ;  /* 0x000a640601007387 */ /* 0x000fe80000100800 */
[----:B------:R1:W-:Y:S04]  /*273d0*/  STL [R1+0x9f8], R19 ;  /* 0x0009f81301007387 */ /* 0x0003e80000100800 */
[----:B------:R1:W-:Y:S04]  /*273e0*/  LDGSTS.E [R2+0x1dc00], [R4.64], P2 ;  /* 0x1dc0000004027fae */ /* 0x0003e80009121848 */
[----:B------:R-:W5:Y:S01]  /*273f0*/  LDL.LU R13, [R1+0xac4] ;  /* 0x000ac400010d7983 */ /* 0x000f620000300800 */
[----:B------:R-:W-:Y:S01]  /*27400*/  IMAD.X R10, R10, 0x1, R0, P0 ;  /* 0x000000010a0a7824 */ /* 0x000fe200000e0600 */
[----:B-1----:R-:W-:-:S02]  /*27410*/  MOV R5, R19 ;  /* 0x0000001300057202 */ /* 0x002fc40000000f00 */
[----:B------:R-:W5:Y:S01]  /*27420*/  LDL.LU R19, [R1+0xaa0] ;  /* 0x000aa00001137983 */ /* 0x000f620000300800 */
[----:B------:R-:W-:-:S05]  /*27430*/  IMAD.MOV.U32 R4, RZ, RZ, R18 ;  /* 0x000000ffff047224 */ /* 0x000fca00078e0012 */
[----:B------:R1:W-:Y:S02]  /*27440*/  LDGSTS.E [R2+0x1de00], [R4.64], P2 ;  /* 0x1de0000004027fae */ /* 0x0003e40009121848 */
[----:B-1----:R-:W-:Y:S01]  /*27450*/  MOV R5, R10 ;  /* 0x0000000a00057202 */ /* 0x002fe20000000f00 */
[----:B------:R-:W-:-:S05]  /*27460*/  IMAD.MOV.U32 R4, RZ, RZ, R6 ;  /* 0x000000ffff047224 */ /* 0x000fca00078e0006 */
[----:B------:R1:W-:Y:S01]  /*27470*/  LDGSTS.E [R2+0x1f800], [R4.64], P3 ;  /* 0x1f80000004027fae */ /* 0x0003e20009921848 */
[-C--:B--2---:R-:W-:Y:S02]  /*27480*/  IADD3 R8, P1, R8, R16.reuse, RZ ;  /* 0x0000001008087210 */ /* 0x084fe40007f3e0ff */
[----:B----4-:R-:W-:-:S03]  /*27490*/  IADD3 R3, P0, R3, R16, RZ ;  /* 0x0000001003037210 */ /* 0x010fc60007f1e0ff */
[----:B------:R-:W-:Y:S01]  /*274a0*/  STL [R1+0xa6c], R8 ;  /* 0x000a6c0801007387 */ /* 0x000fe20000100800 */
[----:B------:R-:W-:-:S03]  /*274b0*/  IMAD.X R14, R14, 0x1, R0, P1 ;  /* 0x000000010e0e7824 */ /* 0x000fc600008e0600 */
[----:B------:R2:W-:Y:S04]  /*274c0*/  STL [R1+0xa60], R10 ;  /* 0x000a600a01007387 */ /* 0x0005e80000100800 */
[----:B--2---:R-:W2:Y:S04]  /*274d0*/  LDL.LU R10, [R1+0xae4] ;  /* 0x000ae400010a7983 */ /* 0x004ea80000300800 */
[----:B------:R-:W-:Y:S04]  /*274e0*/  STL [R1+0xa74], R3 ;  /* 0x000a740301007387 */ /* 0x000fe80000100800 */
[----:B------:R4:W-:Y:S04]  /*274f0*/  STL [R1+0xa68], R14 ;  /* 0x000a680e01007387 */ /* 0x0009e80000100800 */
[----:B------:R-:W2:Y:S01]  /*27500*/  LDL.LU R18, [R1+0xac0] ;  /* 0x000ac00001127983 */ /* 0x000ea20000300800 */
[----:B---3--:R-:W-:Y:S01]  /*27510*/  IADD3 R9, P1, R9, R16, RZ ;  /* 0x0000001009097210 */ /* 0x008fe20007f3e0ff */
[----:B-1----:R-:W-:Y:S01]  /*27520*/  IMAD.MOV.U32 R4, RZ, RZ, R8 ;  /* 0x000000ffff047224 */ /* 0x002fe200078e0008 */
[----:B------:R-:W-:Y:S01]  /*27530*/  MOV R5, R14 ;  /* 0x0000000e00057202 */ /* 0x000fe20000000f00 */
[----:B------:R-:W3:Y:S01]  /*27540*/  LDL.LU R6, [R1+0xb04] ;  /* 0x000b040001067983 */ /* 0x000ee20000300800 */
[----:B------:R-:W-:-:S03]  /*27550*/  IMAD.X R7, R7, 0x1, R0, P0 ;  /* 0x0000000107077824 */ /* 0x000fc600000e0600 */
[----:B------:R-:W-:Y:S04]  /*27560*/  STL [R1+0xa7c], R9 ;  /* 0x000a7c0901007387 */ /* 0x000fe80000100800 */
[----:B------:R-:W3:Y:S04]  /*27570*/  LDL.LU R16, [R1+0xae0] ;  /* 0x000ae00001107983 */ /* 0x000ee80000300800 */
[----:B------:R1:W-:Y:S04]  /*27580*/  LDGSTS.E [R2+0x1fa00], [R4.64], P3 ;  /* 0x1fa0000004027fae */ /* 0x0003e80009921848 */
[----:B------:R4:W-:Y:S01]  /*27590*/  STL [R1+0xa70], R7 ;  /* 0x000a700701007387 */ /* 0x0009e20000100800 */
[----:B------:R-:W-:-:S03]  /*275a0*/  IMAD.X R12, R12, 0x1, R0, P1 ;  /* 0x000000010c0c7824 */ /* 0x000fc600008e0600 */
[----:B------:R-:W3:Y:S01]  /*275b0*/  LDL.LU R8, [R1+0xb24] ;  /* 0x000b240001087983 */ /* 0x000ee20000300800 */
[----:B-1----:R-:W-:Y:S01]  /*275c0*/  IMAD.MOV.U32 R4, RZ, RZ, R3 ;  /* 0x000000ffff047224 */ /* 0x002fe200078e0003 */
[----:B------:R-:W-:Y:S02]  /*275d0*/  MOV R5, R7 ;  /* 0x0000000700057202 */ /* 0x000fe40000000f00 */
[----:B----4-:R-:W4:Y:S01]  /*275e0*/  LDL.LU R14, [R1+0xb00] ;  /* 0x000b0000010e7983 */ /* 0x010f220000300800 */
[----:B------:R-:W-:-:S03]  /*275f0*/  IADD3 R11, P0, R11, UR7, RZ ;  /* 0x000000070b0b7c10 */ /* 0x000fc6000ff1e0ff */
[----:B------:R1:W-:Y:S04]  /*27600*/  LDGSTS.E [R2+0x1fc00], [R4.64], P3 ;  /* 0x1fc0000004027fae */ /* 0x0003e80009921848 */
[----:B------:R-:W-:Y:S04]  /*27610*/  STL [R1+0xa84], R11 ;  /* 0x000a840b01007387 */ /* 0x000fe80000100800 */
[----:B------:R1:W-:Y:S04]  /*27620*/  STL [R1+0xa78], R12 ;  /* 0x000a780c01007387 */ /* 0x0003e80000100800 */
[----:B------:R-:W4:Y:S01]  /*27630*/  LDL.LU R7, [R1+0xb44] ;  /* 0x000b440001077983 */ /* 0x000f220000300800 */
[----:B------:R-:W-:Y:S01]  /*27640*/  IADD3 R15, P1, R15, UR7, RZ ;  /* 0x000000070f0f7c10 */ /* 0x000fe2000ff3e0ff */
[----:B-1----:R-:W-:-:S04]  /*27650*/  IMAD.MOV.U32 R5, RZ, RZ, R12 ;  /* 0x000000ffff057224 */ /* 0x002fc800078e000c */
[----:B------:R-:W-:Y:S04]  /*27660*/  STL [R1+0xaa4], R15 ;  /* 0x000aa40f01007387 */ /* 0x000fe80000100800 */
[----:B------:R-:W4:Y:S04]  /*27670*/  LDL.LU R12, [R1+0xb20] ;  /* 0x000b2000010c7983 */ /* 0x000f280000300800 */
[----:B------:R-:W1:Y:S01]  /*27680*/  S2R R100, SR_TID.X ;  /* 0x0000000000647919 */ /* 0x000e620000002100 */
[----:B------:R-:W-:Y:S01]  /*27690*/  MOV R4, R9 ;  /* 0x0000000900047202 */ /* 0x000fe20000000f00 */
[----:B------:R-:W-:-:S04]  /*276a0*/  IMAD.U32 R3, RZ, RZ, UR5 ;  /* 0x00000005ff037e24 */ /* 0x000fc8000f8e00ff */
[----:B------:R1:W-:Y:S04]  /*276b0*/  LDGSTS.E [R2+0x1fe00], [R4.64], P3 ;  /* 0x1fe0000004027fae */ /* 0x0003e80009921848 */
[----:B------:R-:W0:Y:S01]  /*276c0*/  LDGDEPBAR ;  /* 0x00000000000079af */ /* 0x000e220000000000 */
[----:B-----5:R-:W-:Y:S02]  /*276d0*/  IADD3.X R17, R17, UR6, RZ, P0, !PT ;  /* 0x0000000611117c10 */ /* 0x020fe400087fe4ff */
[----:B-1----:R-:W-:Y:S02]  /*276e0*/  LOP3.LUT R101, R100, 0x3f, RZ, 0xc0, !PT ;  /* 0x0000003f64657812 */ /* 0x002fe400078ec0ff */
[----:B------:R-:W-:-:S03]  /*276f0*/  SHF.R.S32.HI R100, RZ, 0x6, R100 ;  /* 0x00000006ff647819 */ /* 0x000fc60000011464 */
[----:B------:R-:W-:Y:S01]  /*27700*/  IMAD.SHL.U32 R101, R101, 0x4, RZ ;  /* 0x0000000465657824 */ /* 0x000fe200078e00ff */
[----:B------:R-:W-:-:S04]  /*27710*/  SGXT R100, R100, 0x1 ;  /* 0x000000016464781a */ /* 0x000fc80000000200 */
[----:B------:R-:W-:Y:S01]  /*27720*/  LOP3.LUT R9, R101, 0x110, R100, 0x78, !PT ;  /* 0x0000011065097812 */ /* 0x000fe200078e7864 */
[----:B------:R1:W-:Y:S01]  /*27730*/  STL [R1+0xa80], R17 ;  /* 0x000a801101007387 */ /* 0x0003e20000100800 */
[----:B------:R-:W-:Y:S02]  /*27740*/  IADD3 R13, P0, R13, UR7, RZ ;  /* 0x000000070d0d7c10 */ /* 0x000fe4000ff1e0ff */
[----:B------:R-:W-:Y:S01]  /*27750*/  IADD3.X R19, R19, UR6, RZ, P1, !PT ;  /* 0x0000000613137c10 */ /* 0x000fe20008ffe4ff */
[----:B------:R-:W-:Y:S02]  /*27760*/  IMAD R2, R3, 0x4000, R9 ;  /* 0x0000400003027824 */ /* 0x000fe400078e0209 */
[----:B------:R-:W5:Y:S01]  /*27770*/  LDL.LU R9, [R1+0xb64] ;  /* 0x000b640001097983 */ /* 0x000f620000300800 */
[----:B------:R-:W-:-:S03]  /*27780*/  MOV R4, R11 ;  /* 0x0000000b00047202 */ /* 0x000fc60000000f00 */
[----:B------:R-:W5:Y:S01]  /*27790*/  LDL.LU R3, [R1+0xb40] ;  /* 0x000b400001037983 */ /* 0x000f620000300800 */
[----:B------:R-:W-:-:S03]  /*277a0*/  IMAD.MOV.U32 R5, RZ, RZ, R17 ;  /* 0x000000ffff057224 */ /* 0x000fc600078e0011 */
[----:B------:R-:W-:Y:S04]  /*277b0*/  STL [R1+0xac4], R13 ;  /* 0x000ac40d01007387 */ /* 0x000fe80000100800 */
[----:B------:R2:W-:Y:S04]  /*277c0*/  STL [R1+0xaa0], R19 ;  /* 0x000aa01301007387 */ /* 0x0005e80000100800 */
[----:B------:R-:W5:Y:S04]  /*277d0*/  LDL.LU R11, [R1+0xb60] ;  /* 0x000b6000010b7983 */ /* 0x000f680000300800 */
[----:B-1----:R-:W5:Y:S04]  /*277e0*/  LDL.LU R17, [R1+0xa8c] ;  /* 0x000a8c0001117983 */ /* 0x002f680000300800 */
[----:B------:R1:W-:Y:S02]  /*277f0*/  LDGSTS.E [R2+0x40000], [R4.64], P4 ;  /* 0x4000000004027fae */ /* 0x0003e4000a121848 */
[----:B-1----:R-:W-:-:S02]  /*27800*/  IMAD.MOV.U32 R4, RZ, RZ, R15 ;  /* 0x000000ffff047224 */ /* 0x002fc400078e000f */
[----:B------:R-:W5:Y:S01]  /*27810*/  LDL.LU R15, [R1+0xaac] ;  /* 0x000aac00010f7983 */ /* 0x000f620000300800 */
[----:B------:R-:W-:-:S05]  /*27820*/  MOV R5, R19 ;  /* 0x0000001300057202 */ /* 0x000fca0000000f00 */
[----:B------:R1:W-:Y:S02]  /*27830*/  LDGSTS.E [R2+0x40800], [R4.64], P4 ;  /* 0x4080000004027fae */ /* 0x0003e4000a121848 */
[----:B-1----:R-:W-:Y:S01]  /*27840*/  IMAD.MOV.U32 R4, RZ, RZ, R13 ;  /* 0x000000ffff047224 */ /* 0x002fe200078e000d */
[----:B--2---:R-:W-:-:S05]  /*27850*/  IADD3 R10, P1, R10, UR7, RZ ;  /* 0x000000070a0a7c10 */ /* 0x004fca000ff3e0ff */
[----:B------:R-:W-:Y:S01]  /*27860*/  STL [R1+0xae4], R10 ;  /* 0x000ae40a01007387 */ /* 0x000fe20000100800 */
[----:B------:R-:W-:-:S05]  /*27870*/  IADD3.X R18, R18, UR6, RZ, P0, !PT ;  /* 0x0000000612127c10 */ /* 0x000fca00087fe4ff */
[----:B------:R1:W-:Y:S04]  /*27880*/  STL [R1+0xac0], R18 ;  /* 0x000ac01201007387 */ /* 0x0003e80000100800 */
[----:B------:R-:W2:Y:S01]  /*27890*/  LDL.LU R19, [R1+0xa88] ;  /* 0x000a880001137983 */ /* 0x000ea20000300800 */
[----:B---3--:R-:W-:Y:S02]  /*278a0*/  IADD3 R6, P0, R6, UR7, RZ ;  /* 0x0000000706067c10 */ /* 0x008fe4000ff1e0ff */
[----:B------:R-:W-:Y:S01]  /*278b0*/  IADD3.X R16, R16, UR6, RZ, P1, !PT ;  /* 0x0000000610107c10 */ /* 0x000fe20008ffe4ff */
[----:B------:R-:W-:Y:S02]  /*278c0*/  IMAD.MOV.U32 R5, RZ, RZ, R18 ;  /* 0x000000ffff057224 */ /* 0x000fe400078e0012 */
[----:B------:R-:W-:Y:S04]  /*278d0*/  STL [R1+0xb04], R6 ;  /* 0x000b040601007387 */ /* 0x000fe80000100800 */
[----:B------:R3:W-:Y:S04]  /*278e0*/  STL [R1+0xae0], R16 ;  /* 0x000ae01001007387 */ /* 0x0007e80000100800 */
[----:B------:R-:W2:Y:S01]  /*278f0*/  LDL.LU R13, [R1+0xacc] ;  /* 0x000acc00010d7983 */ /* 0x000ea20000300800 */
[----:B------:R-:W-:-:S03]  /*27900*/  IADD3 R8, P1, R8, UR7, RZ ;  /* 0x0000000708087c10 */ /* 0x000fc6000ff3e0ff */
[----:B-1----:R-:W2:Y:S01]  /*27910*/  LDL.LU R18, [R1+0xaa8] ;  /* 0x000aa80001127983 */ /* 0x002ea20000300800 */
[----:B----4-:R-:W-:-:S03]  /*27920*/  IADD3.X R14, R14, UR6, RZ, P0, !PT ;  /* 0x000000060e0e7c10 */ /* 0x010fc600087fe4ff */
[----:B------:R1:W-:Y:S04]  /*27930*/  LDGSTS.E [R2+0x41000], [R4.64], P4 ;  /* 0x4100000004027fae */ /* 0x0003e8000a121848 */
[----:B------:R-:W-:Y:S04]  /*27940*/  STL [R1+0xb24], R8 ;  /* 0x000b240801007387 */ /* 0x000fe80000100800 */
[----:B------:R4:W-:Y:S01]  /*27950*/  STL [R1+0xb00], R14 ;  /* 0x000b000e01007387 */ /* 0x0009e20000100800 */
[----:B-1----:R-:W-:Y:S01]  /*27960*/  MOV R4, R10 ;  /* 0x0000000a00047202 */ /* 0x002fe20000000f00 */
[----:B------:R-:W-:-:S02]  /*27970*/  IMAD.MOV.U32 R5, RZ, RZ, R16 ;  /* 0x000000ffff057224 */ /* 0x000fc400078e0010 */
[----:B------:R-:W2:Y:S01]  /*27980*/  LDL.LU R10, [R1+0xaec] ;  /* 0x000aec00010a7983 */ /* 0x000ea20000300800 */
[----:B------:R-:W-:-:S03]  /*27990*/  IADD3 R7, P0, R7, UR7, RZ ;  /* 0x0000000707077c10 */ /* 0x000fc6000ff1e0ff */
[----:B---3--:R-:W3:Y:S04]  /*279a0*/  LDL.LU R16, [R1+0xac8] ;  /* 0x000ac80001107983 */ /* 0x008ee80000300800 */
[----:B------:R1:W-:Y:S01]  /*279b0*/  LDGSTS.E [R2+0x41800], [R4.64], P4 ;  /* 0x4180000004027fae */ /* 0x0003e2000a121848 */
[----:B------:R-:W-:-:S03]  /*279c0*/  IADD3.X R12, R12, UR6, RZ, P1, !PT ;  /* 0x000000060c0c7c10 */ /* 0x000fc60008ffe4ff */
[----:B------:R-:W-:Y:S01]  /*279d0*/  STL [R1+0xb44], R7 ;  /* 0x000b440701007387 */ /* 0x000fe20000100800 */
[----:B-1----:R-:W-:-:S03]  /*279e0*/  IMAD.MOV.U32 R4, RZ, RZ, R6 ;  /* 0x000000ffff047224 */ /* 0x002fc600078e0006 */
[----:B------:R1:W-:Y:S01]  /*279f0*/  STL [R1+0xb20], R12 ;  /* 0x000b200c01007387 */ /* 0x0003e20000100800 */
[----:B------:R-:W-:-:S03]  /*27a00*/  MOV R5, R14 ;  /* 0x0000000e00057202 */ /* 0x000fc60000000f00 */
[----:B------:R-:W3:Y:S04]  /*27a10*/  LDL.LU R6, [R1+0xb0c] ;  /* 0x000b0c0001067983 */ /* 0x000ee80000300800 */
[----:B----4-:R-:W4:Y:S04]  /*27a20*/  LDL.LU R14, [R1+0xae8] ;  /* 0x000ae800010e7983 */ /* 0x010f280000300800 */
[----:B------:R-:W1:Y:S04]  /*27a30*/  S2R R100, SR_TID.X ;  /* 0x0000000000647919 */ /* 0x000e680000002100 */
[----:B------:R1:W-:Y:S02]  /*27a40*/  LDGSTS.E [R2+0x42000], [R4.64], P4 ;  /* 0x4200000004027fae */ /* 0x0003e4000a121848 */
[----:B-1----:R-:W-:-:S02]  /*27a50*/  IMAD.MOV.U32 R4, RZ, RZ, R8 ;  /* 0x000000ffff047224 */ /* 0x002fc400078e0008 */
[----:B------:R-:W-:-:S05]  /*27a60*/  IMAD.MOV.U32 R5, RZ, RZ, R12 ;  /* 0x000000ffff057224 */ /* 0x000fca00078e000c */
[----:B------:R1:W-:Y:S01]  /*27a70*/  LDGSTS.E [R2+0x42800], [R4.64], P4 ;  /* 0x4280000004027fae */ /* 0x0003e2000a121848 */
[----:B------:R-:W-:Y:S02]  /*27a80*/  LOP3.LUT R101, R100, 0x3f, RZ, 0xc0, !PT ;  /* 0x0000003f64657812 */ /* 0x000fe400078ec0ff */
[----:B-----5:R-:W-:Y:S02]  /*27a90*/  IADD3 R9, P1, R9, UR7, RZ ;  /* 0x0000000709097c10 */ /* 0x020fe4000ff3e0ff */
[----:B------:R-:W-:Y:S02]  /*27aa0*/  IADD3.X R3, R3, UR6, RZ, P0, !PT ;  /* 0x0000000603037c10 */ /* 0x000fe400087fe4ff */
[----:B------:R-:W-:Y:S01]  /*27ab0*/  SHF.R.S32.HI R100, RZ, 0x6, R100 ;  /* 0x00000006ff647819 */ /* 0x000fe20000011464 */
[----:B------:R5:W-:Y:S01]  /*27ac0*/  STL [R1+0xb64], R9 ;  /* 0x000b640901007387 */ /* 0x000be20000100800 */
[----:B-1----:R-:W-:Y:S01]  /*27ad0*/  MOV R4, R7 ;  /* 0x0000000700047202 */ /* 0x002fe20000000f00 */
[----:B------:R-:W-:Y:S01]  /*27ae0*/  IMAD.MOV.U32 R5, RZ, RZ, R3 ;  /* 0x000000ffff057224 */ /* 0x000fe200078e0003 */
[----:B------:R-:W-:Y:S01]  /*27af0*/  SHF.L.U32 R101, R101, 0x2, RZ ;  /* 0x0000000265657819 */ /* 0x000fe200000006ff */
[----:B------:R-:W-:Y:S01]  /*27b00*/  STL [R1+0xb40], R3 ;  /* 0x000b400301007387 */ /* 0x000fe20000100800 */
[----:B------:R-:W-:-:S03]  /*27b10*/  SGXT R100, R100, 0x1 ;  /* 0x000000016464781a */ /* 0x000fc60000000200 */
[----:B------:R-:W4:Y:S01]  /*27b20*/  LDL.LU R8, [R1+0xb2c] ;  /* 0x000b2c0001087983 */ /* 0x000f220000300800 */
[----:B------:R-:W-:-:S03]  /*27b30*/  IADD3.X R11, R11, UR6, RZ, P1, !PT ;  /* 0x000000060b0b7c10 */ /* 0x000fc60008ffe4ff */
[----:B------:R-:W4:Y:S01]  /*27b40*/  LDL.LU R12, [R1+0xb08] ;  /* 0x000b0800010c7983 */ /* 0x000f220000300800 */
[----:B------:R-:W-:-:S03]  /*27b50*/  IADD3 R17, P0, R17, UR7, RZ ;  /* 0x0000000711117c10 */ /* 0x000fc6000ff1e0ff */
[----:B------:R1:W-:Y:S04]  /*27b60*/  LDGSTS.E [R2+0x43000], [R4.64], P4 ;  /* 0x4300000004027fae */ /* 0x0003e8000a121848 */
[----:B------:R-:W-:Y:S04]  /*27b70*/  STL [R1+0xa8c], R17 ;  /* 0x000a8c1101007387 */ /* 0x000fe80000100800 */
[----:B------:R5:W-:Y:S01]  /*27b80*/  STL [R1+0xb60], R11 ;  /* 0x000b600b01007387 */ /* 0x000be20000100800 */
[----:B-1----:R-:W-:-:S03]  /*27b90*/  IMAD.MOV.U32 R5, RZ, RZ, R11 ;  /* 0x000000ffff057224 */ /* 0x002fc600078e000b */
[----:B------:R-:W4:Y:S01]  /*27ba0*/  LDL.LU R7, [R1+0xb4c] ;  /* 0x000b4c0001077983 */ /* 0x000f220000300800 */
[----:B------:R-:W-:Y:S01]  /*27bb0*/  IMAD.MOV.U32 R4, RZ, RZ, R9 ;  /* 0x000000ffff047224 */ /* 0x000fe200078e0009 */
[----:B------:R-:W-:Y:S02]  /*27bc0*/  IADD3 R15, P1, R15, UR7, RZ ;  /* 0x000000070f0f7c10 */ /* 0x000fe4000ff3e0ff */
[----:B-----5:R-:W5:Y:S01]  /*27bd0*/  LDL.LU R9, [R1+0xb28] ;  /* 0x000b280001097983 */ /* 0x020f620000300800 */
[----:B------:R-:W-:Y:S01]  /*27be0*/  LOP3.LUT R11, R101, 0x110, R100, 0x78, !PT ;  /* 0x00000110650b7812 */ /* 0x000fe200078e7864 */
[----:B------:R-:W-:Y:S02]  /*27bf0*/  IMAD.U32 R3, RZ, RZ, UR5 ;  /* 0x00000005ff037e24 */ /* 0x000fe4000f8e00ff */
[----:B------:R1:W-:Y:S01]  /*27c00*/  LDGSTS.E [R2+0x43800], [R4.64], P4 ;  /* 0x4380000004027fae */ /* 0x0003e2000a121848 */
[----:B------:R-:W-:-:S03]  /*27c10*/  LOP3.LUT R11, R11, 0x20, RZ, 0x3c, !PT ;  /* 0x000000200b0b7812 */ /* 0x000fc600078e3cff */
[----:B------:R-:W-:Y:S01]  /*27c20*/  STL [R1+0xaac], R15 ;  /* 0x000aac0f01007387 */ /* 0x000fe20000100800 */
[----:B------:R-:W-:Y:S01]  /*27c30*/  LEA R3, R3, R11, 0xe ;  /* 0x0000000b03037211 */ /* 0x000fe200078e70ff */
[----:B-1----:R-:W-:Y:S01]  /*27c40*/  IMAD.MOV.U32 R4, RZ, RZ, R17 ;  /* 0x000000ffff047224 */ /* 0x002fe200078e0011 */
[----:B--2---:R-:W-:-:S05]  /*27c50*/  IADD3.X R19, R19, UR6, RZ, P0, !PT ;  /* 0x0000000613137c10 */ /* 0x004fca00087fe4ff */
[----:B------:R1:W-:Y:S04]  /*27c60*/  STL [R1+0xa88], R19 ;  /* 0x000a881301007387 */ /* 0x0003e80000100800 */
[----:B------:R-:W2:Y:S04]  /*27c70*/  LDL.LU R11, [R1+0xb6c] ;  /* 0x000b6c00010b7983 */ /* 0x000ea80000300800 */
[----:B------:R-:W2:Y:S01]  /*27c80*/  LDL.LU R2, [R1+0xb48] ;  /* 0x000b480001027983 */ /* 0x000ea20000300800 */
[----:B------:R-:W-:Y:S02]  /*27c90*/  IADD3 R13, P0, R13, UR7, RZ ;  /* 0x000000070d0d7c10 */ /* 0x000fe4000ff1e0ff */
[----:B------:R-:W-:Y:S01]  /*27ca0*/  IADD3.X R18, R18, UR6, RZ, P1, !PT ;  /* 0x0000000612127c10 */ /* 0x000fe20008ffe4ff */
[----:B------:R-:W-:-:S02]  /*27cb0*/  IMAD.MOV.U32 R5, RZ, RZ, R19 ;  /* 0x000000ffff057224 */ /* 0x000fc400078e0013 */
[----:B------:R-:W-:Y:S04]  /*27cc0*/  STL [R1+0xacc], R13 ;  /* 0x000acc0d01007387 */ /* 0x000fe80000100800 */
[----:B------:R3:W-:Y:S04]  /*27cd0*/  STL [R1+0xaa8], R18 ;  /* 0x000aa81201007387 */ /* 0x0007e80000100800 */
[----:B------:R-:W2:Y:S04]  /*27ce0*/  LDL.LU R17, [R1+0xa94] ;  /* 0x000a940001117983 */ /* 0x000ea80000300800 */
[----:B-1----:R-:W2:Y:S01]  /*27cf0*/  LDL.LU R19, [R1+0xb68] ;  /* 0x000b680001137983 */ /* 0x002ea20000300800 */
[----:B------:R-:W-:-:S03]  /*27d00*/  IADD3 R10, P1, R10, UR7, RZ ;  /* 0x000000070a0a7c10 */ /* 0x000fc6000ff3e0ff */
[----:B------:R1:W-:Y:S01]  /*27d10*/  LDGSTS.E [R3+0x40200], [R4.64], P4 ;  /* 0x4020000004037fae */ /* 0x0003e2000a121848 */
[----:B---3--:R-:W-:-:S03]  /*27d20*/  IADD3.X R16, R16, UR6, RZ, P0, !PT ;  /* 0x0000000610107c10 */ /* 0x008fc600087fe4ff */
[----:B------:R-:W-:Y:S04]  /*27d30*/  STL [R1+0xaec], R10 ;  /* 0x000aec0a01007387 */ /* 0x000fe80000100800 */
[----:B------:R3:W-:Y:S01]  /*27d40*/  STL [R1+0xac8], R16 ;  /* 0x000ac81001007387 */ /* 0x0007e20000100800 */
[----:B-1----:R-:W-:Y:S01]  /*27d50*/  MOV R4, R15 ;  /* 0x0000000f00047202 */ /* 0x002fe20000000f00 */
[----:B------:R-:W-:Y:S02]  /*27d60*/  IMAD.MOV.U32 R5, RZ, RZ, R18 ;  /* 0x000000ffff057224 */ /* 0x000fe400078e0012 */
[----:B------:R-:W2:Y:S04]  /*27d70*/  LDL.LU R15, [R1+0xab4] ;  /* 0x000ab400010f7983 */ /* 0x000ea80000300800 */
[----:B------:R-:W2:Y:S04]  /*27d80*/  LDL.LU R18, [R1+0xa90] ;  /* 0x000a900001127983 */ /* 0x000ea80000300800 */
[----:B------:R1:W-:Y:S01]  /*27d90*/  LDGSTS.E [R3+0x40a00], [R4.64], P4 ;  /* 0x40a0000004037fae */ /* 0x0003e2000a121848 */
[----:B------:R-:W-:-:S02]  /*27da0*/  IADD3 R6, P0, R6, UR7, RZ ;  /* 0x0000000706067c10 */ /* 0x000fc4000ff1e0ff */
[----:B----4-:R-:W-:-:S03]  /*27db0*/  IADD3.X R14, R14, UR6, RZ, P1, !PT ;  /* 0x000000060e0e7c10 */ /* 0x010fc60008ffe4ff */
[----:B------:R-:W-:Y:S04]  /*27dc0*/  STL [R1+0xb0c], R6 ;  /* 0x000b0c0601007387 */ /* 0x000fe80000100800 */
[----:B------:R4:W-:Y:S01]  /*27dd0*/  STL [R1+0xae8], R14 ;  /* 0x000ae80e01007387 */ /* 0x0009e20000100800 */
[----:B-1----:R-:W-:Y:S01]  /*27de0*/  IMAD.MOV.U32 R4, RZ, RZ, R13 ;  /* 0x000000ffff047224 */ /* 0x002fe200078e000d */
[----:B------:R-:W-:Y:S02]  /*27df0*/  MOV R5, R16 ;  /* 0x0000001000057202 */ /* 0x000fe40000000f00 */
[----:B------:R-:W2:Y:S04]  /*27e00*/  LDL.LU R13, [R1+0xad4] ;  /* 0x000ad400010d7983 */ /* 0x000ea80000300800 */
[----:B---3--:R-:W3:Y:S04]  /*27e10*/  LDL.LU R16, [R1+0xab0] ;  /* 0x000ab00001107983 */ /* 0x008ee80000300800 */
[----:B------:R1:W-:Y:S02]  /*27e20*/  LDGSTS.E [R3+0x41200], [R4.64], P4 ;  /* 0x4120000004037fae */ /* 0x0003e4000a121848 */
[----:B-1----:R-:W-:-:S02]  /*27e30*/  IMAD.MOV.U32 R4, RZ, RZ, R10 ;  /* 0x000000ffff047224 */ /* 0x002fc400078e000a */
[----:B------:R-:W-:-:S05]  /*27e40*/  IMAD.MOV.U32 R5, RZ, RZ, R14 ;  /* 0x000000ffff057224 */ /* 0x000fca00078e000e */
[----:B------:R1:W-:Y:S01]  /*27e50*/  LDGSTS.E [R3+0x41a00], [R4.64], P4 ;  /* 0x41a0000004037fae */ /* 0x0003e2000a121848 */
[----:B------:R-:W-:Y:S02]  /*27e60*/  IADD3 R8, P1, R8, UR7, RZ ;  /* 0x0000000708087c10 */ /* 0x000fe4000ff3e0ff */
[----:B------:R-:W-:-:S03]  /*27e70*/  IADD3.X R12, R12, UR6, RZ, P0, !PT ;  /* 0x000000060c0c7c10 */ /* 0x000fc600087fe4ff */
[----:B------:R-:W-:Y:S04]  /*27e80*/  STL [R1+0xb2c], R8 ;  /* 0x000b2c0801007387 */ /* 0x000fe80000100800 */
[----:B------:R4:W-:Y:S01]  /*27e90*/  STL [R1+0xb08], R12 ;  /* 0x000b080c01007387 */ /* 0x0009e20000100800 */
[----:B-1----:R-:W-:-:S03]  /*27ea0*/  MOV R4, R6 ;  /* 0x0000000600047202 */ /* 0x002fc60000000f00 */
[----:B------:R-:W3:Y:S01]  /*27eb0*/  LDL.LU R10, [R1+0xaf4] ;  /* 0x000af400010a7983 */ /* 0x000ee20000300800 */
[----:B------:R-:W-:-:S03]  /*27ec0*/  IMAD.MOV.U32 R5, RZ, RZ, R12 ;  /* 0x000000ffff057224 */ /* 0x000fc600078e000c */
[----:B----4-:R-:W4:Y:S01]  /*27ed0*/  LDL.LU R14, [R1+0xad0] ;  /* 0x000ad000010e7983 */ /* 0x010f220000300800 */
[----:B------:R-:W-:-:S03]  /*27ee0*/  IADD3 R7, P0, R7, UR7, RZ ;  /* 0x0000000707077c10 */ /* 0x000fc6000ff1e0ff */
[----:B------:R1:W-:Y:S01]  /*27ef0*/  LDGSTS.E [R3+0x42200], [R4.64], P4 ;  /* 0x4220000004037fae */ /* 0x0003e2000a121848 */
[----:B-----5:R-:W-:-:S03]  /*27f00*/  IADD3.X R9, R9, UR6, RZ, P1, !PT ;  /* 0x0000000609097c10 */ /* 0x020fc60008ffe4ff */
[----:B------:R-:W-:Y:S04]  /*27f10*/  STL [R1+0xb4c], R7 ;  /* 0x000b4c0701007387 */ /* 0x000fe80000100800 */
[----:B------:R5:W-:Y:S04]  /*27f20*/  STL [R1+0xb28], R9 ;  /* 0x000b280901007387 */ /* 0x000be80000100800 */
[----:B------:R-:W4:Y:S04]  /*27f30*/  LDL.LU R12, [R1+0xaf0] ;  /* 0x000af000010c7983 */ /* 0x000f280000300800 */
[----:B------:R-:W4:Y:S01]  /*27f40*/  LDL.LU R6, [R1+0xb14] ;  /* 0x000b140001067983 */ /* 0x000f220000300800 */
[----:B-1----:R-:W-:Y:S01]  /*27f50*/  IMAD.MOV.U32 R4, RZ, RZ, R8 ;  /* 0x000000ffff047224 */ /* 0x002fe200078e0008 */
[----:B------:R-:W-:-:S02]  /*27f60*/  MOV R5, R9 ;  /* 0x0000000900057202 */ /* 0x000fc40000000f00 */
[----:B------:R-:W4:Y:S04]  /*27f70*/  LDL.LU R8, [R1+0xb10] ;  /* 0x000b100001087983 */ /* 0x000f280000300800 */
[----:B------:R1:W-:Y:S02]  /*27f80*/  LDGSTS.E [R3+0x42a00], [R4.64], P4 ;  /* 0x42a0000004037fae */ /* 0x0003e4000a121848 */
[----:B-1----:R-:W-:Y:S01]  /*27f90*/  IMAD.MOV.U32 R4, RZ, RZ, R7 ;  /* 0x000000ffff047224 */ /* 0x002fe200078e0007 */
[----:B--2---:R-:W-:Y:S02]  /*27fa0*/  IADD3 R11, P1, R11, UR7, RZ ;  /* 0x000000070b0b7c10 */ /* 0x004fe4000ff3e0ff */
[----:B------:R-:W-:-:S03]  /*27fb0*/  IADD3.X R2, R2, UR6, RZ, P0, !PT ;  /* 0x0000000602027c10 */ /* 0x000fc600087fe4ff */
[----:B------:R1:W-:Y:S04]  /*27fc0*/  STL [R1+0xb6c], R11 ;  /* 0x000b6c0b01007387 */ /* 0x0003e80000100800 */
[----:B------:R2:W-:Y:S04]  /*27fd0*/  STL [R1+0xb48], R2 ;  /* 0x000b480201007387 */ /* 0x0005e80000100800 */
[----:B-----5:R-:W5:Y:S01]  /*27fe0*/  LDL.LU R9, [R1+0xb34] ;  /* 0x000b340001097983 */ /* 0x020f620000300800 */
[----:B------:R-:W-:-:S03]  /*27ff0*/  IMAD.MOV.U32 R5, RZ, RZ, R2 ;  /* 0x000000ffff057224 */ /* 0x000fc600078e0002 */
[----:B------:R-:W5:Y:S01]  /*28000*/  LDL.LU R7, [R1+0xb54] ;  /* 0x000b540001077983 */ /* 0x000f620000300800 */
[----:B------:R-:W-:-:S03]  /*28010*/  IADD3 R17, P0, R17, UR7, RZ ;  /* 0x0000000711117c10 */ /* 0x000fc6000ff1e0ff */
[----:B------:R1:W-:Y:S01]  /*28020*/  LDGSTS.E [R3+0x43200], [R4.64], P4 ;  /* 0x4320000004037fae */ /* 0x0003e2000a121848 */
[----:B------:R-:W-:-:S03]  /*28030*/  IADD3.X R19, R19, UR6, RZ, P1, !PT ;  /* 0x0000000613137c10 */ /* 0x000fc60008ffe4ff */
[----:B------:R-:W-:Y:S04]  /*28040*/  STL [R1+0xa94], R17 ;  /* 0x000a941101007387 */ /* 0x000fe80000100800 */
[----:B------:R2:W-:Y:S01]  /*28050*/  STL [R1+0xb68], R19 ;  /* 0x000b681301007387 */ /* 0x0005e20000100800 */
[----:B-1----:R-:W-:-:S03]  /*28060*/  IMAD.MOV.U32 R4, RZ, RZ, R11 ;  /* 0x000000ffff047224 */ /* 0x002fc600078e000b */
[----:B------:R-:W5:Y:S01]  /*28070*/  LDL.LU R11, [R1+0xb30] ;  /* 0x000b3000010b7983 */ /* 0x000f620000300800 */
[----:B------:R-:W-:-:S05]  /*28080*/  MOV R5, R19 ;  /* 0x0000001300057202 */ /* 0x000fca0000000f00 */
[----:B------:R1:W-:Y:S01]  /*28090*/  LDGSTS.E [R3+0x43a00], [R4.64], P4 ;  /* 0x43a0000004037fae */ /* 0x0003e2000a121848 */
[----:B------:R-:W-:Y:S02]  /*280a0*/  IADD3 R15, P1, R15, UR7, RZ ;  /* 0x000000070f0f7c10 */ /* 0x000fe4000ff3e0ff */
[----:B------:R-:W-:-:S03]  /*280b0*/  IADD3.X R18, R18, UR6, RZ, P0, !PT ;  /* 0x0000000612127c10 */ /* 0x000fc600087fe4ff */
[----:B------:R-:W-:Y:S04]  /*280c0*/  STL [R1+0xab4], R15 ;  /* 0x000ab40f01007387 */ /* 0x000fe80000100800 */
[----:B------:R2:W-:Y:S04]  /*280d0*/  STL [R1+0xa90], R18 ;  /* 0x000a901201007387 */ /* 0x0005e80000100800 */
[----:B-1----:R-:W5:Y:S01]  /*280e0*/  LDL.LU R3, [R1+0xb50] ;  /* 0x000b500001037983 */ /* 0x002f620000300800 */
[----:B------:R-:W-:Y:S02]  /*280f0*/  IADD3 R13, P0, R13, UR7, RZ ;  /* 0x000000070d0d7c10 */ /* 0x000fe4000ff1e0ff */
[----:B---3--:R-:W-:-:S03]  /*28100*/  IADD3.X R16, R16, UR6, RZ, P1, !PT ;  /* 0x0000000610107c10 */ /* 0x008fc60008ffe4ff */
[----:B------:R-:W-:Y:S04]  /*28110*/  STL [R1+0xad4], R13 ;  /* 0x000ad40d01007387 */ /* 0x000fe80000100800 */
[----:B------:R1:W-:Y:S04]  /*28120*/  STL [R1+0xab0], R16 ;  /* 0x000ab01001007387 */ /* 0x0003e80000100800 */
[----:B------:R-:W3:Y:S04]  /*28130*/  LDL.LU R23, [R1+0xb74] ;  /* 0x000b740001177983 */ /* 0x000ee80000300800 */
[----:B------:R-:W1:Y:S01]  /*28140*/  S2R R100, SR_TID.X ;  /* 0x0000000000647919 */ /* 0x000e620000002100 */
[----:B--2---:R-:W-:-:S03]  /*28150*/  MOV R2, UR5 ;  /* 0x0000000500027c02 */ /* 0x004fc60008000f00 */
[----:B------:R-:W2:Y:S01]  /*28160*/  LDL.LU R20, [R1+0xa9c] ;  /* 0x000a9c0001147983 */ /* 0x000ea20000300800 */
[----:B------:R-:W-:Y:S01]  /*28170*/  IMAD.MOV.U32 R4, RZ, RZ, R17 ;  /* 0x000000ffff047224 */ /* 0x000fe200078e0011 */
[----:B-1----:R-:W-:Y:S02]  /*28180*/  LOP3.LUT R101, R100, 0x3f, RZ, 0xc0, !PT ;  /* 0x0000003f64657812 */ /* 0x002fe400078ec0ff */
[----:B------:R-:W-:-:S03]  /*28190*/  SHF.R.S32.HI R100, RZ, 0x6, R100 ;  /* 0x00000006ff647819 */ /* 0x000fc60000011464 */
[----:B------:R-:W-:Y:S01]  /*281a0*/  IMAD.SHL.U32 R101, R101, 0x4, RZ ;  /* 0x0000000465657824 */ /* 0x000fe200078e00ff */
[----:B------:R-:W-:Y:S02]  /*281b0*/  SGXT R100, R100, 0x1 ;  /* 0x000000016464781a */ /* 0x000fe40000000200 */
[----:B------:R-:W-:Y:S02]  /*281c0*/  IADD3 R10, P1, R10, UR7, RZ ;  /* 0x000000070a0a7c10 */ /* 0x000fe4000ff3e0ff */
[----:B------:R-:W-:Y:S02]  /*281d0*/  LOP3.LUT R19, R101, 0x110, R100, 0x78, !PT ;  /* 0x0000011065137812 */ /* 0x000fe400078e7864 */
[----:B----4-:R-:W-:Y:S01]  /*281e0*/  IADD3.X R14, R14, UR6, RZ, P0, !PT ;  /* 0x000000060e0e7c10 */ /* 0x010fe200087fe4ff */
[----:B------:R-:W-:Y:S01]  /*281f0*/  STL [R1+0xaf4], R10 ;  /* 0x000af40a01007387 */ /* 0x000fe20000100800 */
[----:B------:R-:W-:-:S03]  /*28200*/  LOP3.LUT R19, R19, 0x40, RZ, 0x3c, !PT ;  /* 0x0000004013137812 */ /* 0x000fc600078e3cff */
[----:B------:R1:W-:Y:S04]  /*28210*/  STL [R1+0xad0], R14 ;  /* 0x000ad00e01007387 */ /* 0x0003e80000100800 */
[----:B------:R-:W2:Y:S01]  /*28220*/  LDL.LU R24, [R1+0xb70] ;  /* 0x000b700001187983 */ /* 0x000ea20000300800 */
[----:B------:R-:W-:Y:S01]  /*28230*/  IMAD R2, R2, 0x4000, R19 ;  /* 0x0000400002027824 */ /* 0x000fe200078e0213 */
[----:B------:R-:W-:-:S05]  /*28240*/  MOV R5, R18 ;  /* 0x0000001200057202 */ /* 0x000fca0000000f00 */
[----:B------:R1:W-:Y:S01]  /*28250*/  LDGSTS.E [R2+0x40400], [R4.64], P4 ;  /* 0x4040000004027fae */ /* 0x0003e2000a121848 */
[----:B------:R-:W-:Y:S02]  /*28260*/  IADD3.X R12, R12, UR6, RZ, P1, !PT ;  /* 0x000000060c0c7c10 */ /* 0x000fe40008ffe4ff */
[----:B------:R-:W-:-:S05]  /*28270*/  IADD3 R6, P0, R6, UR7, RZ ;  /* 0x0000000706067c10 */ /* 0x000fca000ff1e0ff */
[----:B------:R-:W-:Y:S01]  /*28280*/  STL [R1+0xb14], R6 ;  /* 0x000b140601007387 */ /* 0x000fe20000100800 */
[----:B------:R-:W-:-:S03]  /*28290*/  IADD3.X R8, R8, UR6, RZ, P0, !PT ;  /* 0x0000000608087c10 */ /* 0x000fc600087fe4ff */
[----:B------:R5:W-:Y:S04]  /*282a0*/  STL [R1+0xaf0], R12 ;  /* 0x000af00c01007387 */ /* 0x000be80000100800 */
[----:B------:R-:W2:Y:S04]  /*282b0*/  LDL.LU R18, [R1+0xabc] ;  /* 0x000abc0001127983 */ /* 0x000ea80000300800 */
[----:B------:R-:W2:Y:S01]  /*282c0*/  LDL.LU R21, [R1+0xa98] ;  /* 0x000a980001157983 */ /* 0x000ea20000300800 */
[----:B-1----:R-:W-:Y:S02]  /*282d0*/  IMAD.MOV.U32 R4, RZ, RZ, R15 ;  /* 0x000000ffff047224 */ /* 0x002fe400078e000f */
[----:B------:R-:W-:-:S05]  /*282e0*/  IMAD.MOV.U32 R5, RZ, RZ, R16 ;  /* 0x000000ffff057224 */ /* 0x000fca00078e0010 */
[----:B------:R1:W-:Y:S02]  /*282f0*/  LDGSTS.E [R2+0x40c00], [R4.64], P4 ;  /* 0x40c0000004027fae */ /* 0x0003e4000a121848 */
[----:B-1----:R-:W-:Y:S01]  /*28300*/  MOV R4, R13 ;  /* 0x0000000d00047202 */ /* 0x002fe20000000f00 */
[----:B------:R-:W-:-:S05]  /*28310*/  IMAD.MOV.U32 R5, RZ, RZ, R14 ;  /* 0x000000ffff057224 */ /* 0x000fca00078e000e */
[----:B------:R1:W-:Y:S02]  /*28320*/  LDGSTS.E [R2+0x41400], [R4.64], P4 ;  /* 0x4140000004027fae */ /* 0x0003e4000a121848 */
[----:B-1----:R-:W-:Y:S01]  /*28330*/  IMAD.MOV.U32 R4, RZ, RZ, R10 ;  /* 0x000000ffff047224 */ /* 0x002fe200078e000a */
[----:B------:R-:W-:-:S05]  /*28340*/  MOV R5, R12 ;  /* 0x0000000c00057202 */ /* 0x000fca0000000f00 */
[----:B------:R1:W-:Y:S02]  /*28350*/  LDGSTS.E [R2+0x41c00], [R4.64], P4 ;  /* 0x41c0000004027fae */ /* 0x0003e4000a121848 */
[----:B-1----:R-:W-:Y:S02]  /*28360*/  IMAD.MOV.U32 R5, RZ, RZ, R8 ;  /* 0x000000ffff057224 */ /* 0x002fe400078e0008 */
[----:B------:R-:W-:-:S05]  /*28370*/  IMAD.MOV.U32 R4, RZ, RZ, R6 ;  /* 0x000000ffff047224 */ /* 0x000fca00078e0006 */
[----:B------:R1:W-:Y:S01]  /*28380*/  LDGSTS.E [R2+0x42400], [R4.64], P4 ;  /* 0x4240000004027fae */ /* 0x0003e2000a121848 */
[----:B-----5:R-:W-:-:S05]  /*28390*/  IADD3 R9, P1, R9, UR7, RZ ;  /* 0x0000000709097c10 */ /* 0x020fca000ff3e0ff */
[----:B------:R-:W-:Y:S04]  /*283a0*/  STL [R1+0xb34], R9 ;  /* 0x000b340901007387 */ /* 0x000fe80000100800 */
[----:B------:R5:W-:Y:S04]  /*283b0*/  STL [R1+0xb10], R8 ;  /* 0x000b100801007387 */ /* 0x000be80000100800 */
[----:B------:R-:W4:Y:S01]  /*283c0*/  LDL.LU R19, [R1+0xab8] ;  /* 0x000ab80001137983 */ /* 0x000f220000300800 */
[----:B------:R-:W-:-:S03]  /*283d0*/  IADD3 R7, P0, R7, UR7, RZ ;  /* 0x0000000707077c10 */ /* 0x000fc6000ff1e0ff */
[----:B------:R-:W4:Y:S04]  /*283e0*/  LDL.LU R16, [R1+0xadc] ;  /* 0x000adc0001107983 */ /* 0x000f280000300800 */
[----:B------:R-:W4:Y:S01]  /*283f0*/  LDL.LU R14, [R1+0xafc] ;  /* 0x000afc00010e7983 */ /* 0x000f220000300800 */
[----:B------:R-:W-:-:S03]  /*28400*/  IADD3.X R11, R11, UR6, RZ, P1, !PT ;  /* 0x000000060b0b7c10 */ /* 0x000fc60008ffe4ff */
[----:B------:R-:W4:Y:S04]  /*28410*/  LDL.LU R17, [R1+0xad8] ;  /* 0x000ad80001117983 */ /* 0x000f280000300800 */
[----:B------:R-:W-:Y:S04]  /*28420*/  STL [R1+0xb54], R7 ;  /* 0x000b540701007387 */ /* 0x000fe80000100800 */
[----:B------:R1:W-:Y:S04]  /*28430*/  STL [R1+0xb30], R11 ;  /* 0x000b300b01007387 */ /* 0x0003e80000100800 */
[----:B------:R-:W4:Y:S04]  /*28440*/  LDL.LU R15, [R1+0xaf8] ;  /* 0x000af800010f7983 */ /* 0x000f280000300800 */
[----:B------:R-:W4:Y:S01]  /*28450*/  LDL.LU R12, [R1+0xb1c] ;  /* 0x000b1c00010c7983 */ /* 0x000f220000300800 */
[----:B------:R-:W-:-:S03]  /*28460*/  IADD3.X R3, R3, UR6, RZ, P0, !PT ;  /* 0x0000000603037c10 */ /* 0x000fc600087fe4ff */
[----:B------:R-:W4:Y:S04]  /*28470*/  LDL.LU R10, [R1+0xb3c] ;  /* 0x000b3c00010a7983 */ /* 0x000f280000300800 */
[----:B-----5:R-:W5:Y:S04]  /*28480*/  LDL.LU R8, [R1+0xb5c] ;  /* 0x000b5c0001087983 */ /* 0x020f680000300800 */
[----:B------:R-:W5:Y:S04]  /*28490*/  LDL.LU R6, [R1+0xb7c] ;  /* 0x000b7c0001067983 */ /* 0x000f680000300800 */
[----:B------:R-:W5:Y:S01]  /*284a0*/  LDL.LU R13, [R1+0xb18] ;  /* 0x000b1800010d7983 */ /* 0x000f620000300800 */
[----:B-1----:R-:W-:Y:S01]  /*284b0*/  IMAD.MOV.U32 R5, RZ, RZ, R11 ;  /* 0x000000ffff057224 */ /* 0x002fe200078e000b */
[----:B---3--:R-:W-:-:S05]  /*284c0*/  IADD3 R23, P1, R23, UR7, RZ ;  /* 0x0000000717177c10 */ /* 0x008fca000ff3e0ff */
[----:B------:R-:W-:Y:S04]  /*284d0*/  STL [R1+0xb74], R23 ;  /* 0x000b741701007387 */ /* 0x000fe80000100800 */
[----:B------:R1:W-:Y:S04]  /*284e0*/  STL [R1+0xb50], R3 ;  /* 0x000b500301007387 */ /* 0x0003e80000100800 */
[----:B------:R-:W3:Y:S01]  /*284f0*/  LDL.LU R11, [R1+0xb38] ;  /* 0x000b3800010b7983 */ /* 0x000ee20000300800 */
[----:B------:R-:W-:-:S03]  /*28500*/  MOV R4, R9 ;  /* 0x0000000900047202 */ /* 0x000fc60000000f00 */
[----:B------:R-:W3:Y:S04]  /*28510*/  LDL.LU R9, [R1+0xb58] ;  /* 0x000b580001097983 */ /* 0x000ee80000300800 */
[----:B------:R1:W-:Y:S02]  /*28520*/  LDGSTS.E [R2+0x42c00], [R4.64], P4 ;  /* 0x42c0000004027fae */ /* 0x0003e4000a121848 */
[----:B-1----:R-:W-:Y:S02]  /*28530*/  IMAD.MOV.U32 R4, RZ, RZ, R7 ;  /* 0x000000ffff047224 */ /* 0x002fe400078e0007 */
[----:B------:R-:W3:Y:S01]  /*28540*/  LDL.LU R7, [R1+0xb78] ;  /* 0x000b780001077983 */ /* 0x000ee20000300800 */
[----:B------:R-:W-:Y:S01]  /*28550*/  SHF.R.S32.HI R101, RZ, 0x6, R252 ;  /* 0x00000006ff657819 */ /* 0x000fe200000114fc */
[----:B------:R-:W-:Y:S01]  /*28560*/  IMAD.SHL.U32 R252, R22, 0x4, RZ ;  /* 0x0000000416fc7824 */ /* 0x000fe200078e00ff */
[----:B------:R-:W-:-:S02]  /*28570*/  MOV R5, R3 ;  /* 0x0000000300057202 */ /* 0x000fc40000000f00 */
[----:B------:R-:W-:Y:S02]  /*28580*/  SGXT R101, R101, 0x1 ;  /* 0x000000016565781a */ /* 0x000fe40000000200 */
[----:B--2---:R-:W-:Y:S01]  /*28590*/  IADD3 R20, P0, R20, UR7, RZ ;  /* 0x0000000714147c10 */ /* 0x004fe2000ff1e0ff */
[----:B------:R1:W-:Y:S01]  /*285a0*/  LDGSTS.E [R2+0x43400], [R4.64], P4 ;  /* 0x4340000004027fae */ /* 0x0003e2000a121848 */
[----:B------:R-:W-:Y:S02]  /*285b0*/  LOP3.LUT R22, R252, 0x110, R101, 0x78, !PT ;  /* 0x00000110fc167812 */ /* 0x000fe400078e7865 */
[----:B------:R-:W-:Y:S01]  /*285c0*/  IADD3.X R24, R24, UR6, RZ, P1, !PT ;  /* 0x0000000618187c10 */ /* 0x000fe20008ffe4ff */
[----:B------:R-:W-:Y:S01]  /*285d0*/  IMAD.U32 R3, RZ, RZ, UR5 ;  /* 0x00000005ff037e24 */ /* 0x000fe2000f8e00ff */
[----:B------:R-:W-:Y:S02]  /*285e0*/  LOP3.LUT R22, R22, 0x60, RZ, 0x3c, !PT ;  /* 0x0000006016167812 */ /* 0x000fe400078e3cff */
[----:B-1----:R-:W-:Y:S01]  /*285f0*/  MOV R4, R23 ;  /* 0x0000001700047202 */ /* 0x002fe20000000f00 */
[----:B------:R-:W-:-:S02]  /*28600*/  IMAD.MOV.U32 R5, RZ, RZ, R24 ;  /* 0x000000ffff057224 */ /* 0x000fc400078e0018 */
[----:B------:R-:W-:-:S03]  /*28610*/  IMAD R3, R3, 0x4000, R22 ;  /* 0x0000400003037824 */ /* 0x000fc600078e0216 */
[----:B------:R1:W-:Y:S02]  /*28620*/  LDGSTS.E [R2+0x43c00], [R4.64], P4 ;  /* 0x43c0000004027fae */ /* 0x0003e4000a121848 */
[----:B-1----:R-:W-:Y:S02]  /*28630*/  MOV R4, R20 ;  /* 0x0000001400047202 */ /* 0x002fe40000000f00 */
[----:B------:R-:W-:Y:S02]  /*28640*/  IADD3 R18, P1, R18, UR7, RZ ;  /* 0x0000000712127c10 */ /* 0x000fe4000ff3e0ff */
[----:B------:R-:W-:-:S05]  /*28650*/  IADD3.X R21, R21, UR6, RZ, P0, !PT ;  /* 0x0000000615157c10 */ /* 0x000fca00087fe4ff */
[----:B------:R-:W-:-:S05]  /*28660*/  IMAD.MOV.U32 R5, RZ, RZ, R21 ;  /* 0x000000ffff057224 */ /* 0x000fca00078e0015 */
[----:B------:R1:W-:Y:S02]  /*28670*/  LDGSTS.E [R3+0x40600], [R4.64], P4 ;  /* 0x4060000004037fae */ /* 0x0003e4000a121848 */
[----:B-1----:R-:W-:Y:S02]  /*28680*/  IMAD.MOV.U32 R4, RZ, RZ, R18 ;  /* 0x000000ffff047224 */ /* 0x002fe400078e0012 */
[----:B------:R-:W-:Y:S04]  /*28690*/  STL [R1+0xa9c], R20 ;  /* 0x000a9c1401007387 */ /* 0x000fe80000100800 */
[----:B------:R-:W-:Y:S01]  /*286a0*/  STL [R1+0xb70], R24 ;  /* 0x000b701801007387 */ /* 0x000fe20000100800 */
[----:B------:R-:W-:-:S03]  /*286b0*/  IMAD.MOV.U32 R252, RZ, RZ, 0x3f ;  /* 0x0000003ffffc7424 */ /* 0x000fc600078e00ff */
[----:B------:R-:W-:Y:S04]  /*286c0*/  STL [R1+0xabc], R18 ;  /* 0x000abc1201007387 */ /* 0x000fe80000100800 */
[----:B------:R-:W-:Y:S01]  /*286d0*/  STL [R1+0xa98], R21 ;  /* 0x000a981501007387 */ /* 0x000fe20000100800 */
[----:B------:R-:W-:Y:S02]  /*286e0*/  IADD3 R252, R252, c[0x0][0x180], RZ ;  /* 0x00006000fcfc7a10 */ /* 0x000fe40007ffe0ff */
[----:B------:R-:W-:Y:S01]  /*286f0*/  IADD3 R40, R40, 0x1, RZ ;  /* 0x0000000128287810 */ /* 0x000fe20007ffe0ff */
[----:B------:R-:W-:Y:S01]  /*28700*/  IMAD.MOV.U32 R48, RZ, RZ, R93 ;  /* 0x000000ffff307224 */ /* 0x000fe200078e005d */
[----:B------:R-:W-:Y:S01]  /*28710*/  MOV R50, R89 ;  /* 0x0000005900327202 */ /* 0x000fe20000000f00 */
[----:B------:R-:W-:-:S02]  /*28720*/  IMAD.MOV.U32 R49, RZ, RZ, R92 ;  /* 0x000000ffff317224 */ /* 0x000fc400078e005c */
[----:B------:R-:W-:Y:S01]  /*28730*/  IMAD.MOV.U32 R51, RZ, RZ, R88 ;  /* 0x000000ffff337224 */ /* 0x000fe200078e0058 */
[C---:B------:R-:W-:Y:S08]  /*28740*/  HMMA.1688.F32.TF32 R236, R224.reuse, R118, R72 ;  /* 0x00000076e0ec723c */ /* 0x040ff00000081048 */
[C---:B------:R-:W-:Y:S08]  /*28750*/  HMMA.1688.F32.TF32 R232, R224.reuse, R114, R76 ;  /* 0x00000072e0e8723c */ /* 0x040ff0000008104c */
[C---:B------:R-:W-:Y:S08]  /*28760*/  HMMA.1688.F32.TF32 R228, R224.reuse, R94, R164 ;  /* 0x0000005ee0e4723c */ /* 0x040ff000000810a4 */
[-C--:B------:R-:W-:Y:S08]  /*28770*/  HMMA.1688.F32.TF32 R224, R224, R90.reuse, R168 ;  /* 0x0000005ae0e0723c */ /* 0x080ff000000810a8 */
[----:B------:R-:W-:Y:S01]  /*28780*/  HMMA.1688.F32.TF32 R248, R248, R90, R48 ;  /* 0x0000005af8f8723c */ /* 0x000fe20000081030 */
[----:B----4-:R-:W-:-:S02]  /*28790*/  IADD3.X R19, R19, UR6, RZ, P1, !PT ;  /* 0x0000000613137c10 */ /* 0x010fc40008ffe4ff */
[----:B------:R-:W-:Y:S02]  /*287a0*/  IADD3 R16, P0, R16, UR7, RZ ;  /* 0x0000000710107c10 */ /* 0x000fe4000ff1e0ff */
[----:B------:R-:W-:Y:S02]  /*287b0*/  MOV R5, R19 ;  /* 0x0000001300057202 */ /* 0x000fe40000000f00 */
[----:B------:R-:W-:-:S03]  /*287c0*/  IADD3 R14, P1, R14, UR7, RZ ;  /* 0x000000070e0e7c10 */ /* 0x000fc6000ff3e0ff */
[----:B------:R1:W-:Y:S01]  /*287d0*/  LDGSTS.E [R3+0x40e00], [R4.64], P4 ;  /* 0x40e0000004037fae */ /* 0x0003e2000a121848 */
[----:B------:R-:W-:Y:S01]  /*287e0*/  IADD3.X R17, R17, UR6, RZ, P0, !PT ;  /* 0x0000000611117c10 */ /* 0x000fe200087fe4ff */
[----:B-1----:R-:W-:Y:S01]  /*287f0*/  IMAD.MOV.U32 R4, RZ, RZ, R16 ;  /* 0x000000ffff047224 */ /* 0x002fe200078e0010 */
[----:B------:R-:W-:-:S03]  /*28800*/  IADD3.X R15, R15, UR6, RZ, P1, !PT ;  /* 0x000000060f0f7c10 */ /* 0x000fc60008ffe4ff */
[----:B------:R-:W-:Y:S01]  /*28810*/  IMAD.MOV.U32 R5, RZ, RZ, R17 ;  /* 0x000000ffff057224 */ /* 0x000fe200078e0011 */
[----:B------:R-:W-:-:S04]  /*28820*/  IADD3 R12, P0, R12, UR7, RZ ;  /* 0x000000070c0c7c10 */ /* 0x000fc8000ff1e0ff */
[----:B------:R1:W-:Y:S01]  /*28830*/  LDGSTS.E [R3+0x41600], [R4.64], P4 ;  /* 0x4160000004037fae */ /* 0x0003e2000a121848 */
[----:B------:R-:W-:Y:S02]  /*28840*/  IADD3 R10, P1, R10, UR7, RZ ;  /* 0x000000070a0a7c10 */ /* 0x000fe4000ff3e0ff */
[----:B-1----:R-:W-:Y:S01]  /*28850*/  MOV R4, R14 ;  /* 0x0000000e00047202 */ /* 0x002fe20000000f00 */
[----:B------:R-:W-:Y:S01]  /*28860*/  IMAD.MOV.U32 R5, RZ, RZ, R15 ;  /* 0x000000ffff057224 */ /* 0x000fe200078e000f */
[----:B-----5:R-:W-:-:S04]  /*28870*/  IADD3.X R13, R13, UR6, RZ, P0, !PT ;  /* 0x000000060d0d7c10 */ /* 0x020fc800087fe4ff */
[----:B------:R1:W-:Y:S01]  /*28880*/  LDGSTS.E [R3+0x41e00], [R4.64], P4 ;  /* 0x41e0000004037fae */ /* 0x0003e2000a121848 */
[----:B------:R-:W-:Y:S01]  /*28890*/  IADD3 R8, P2, R8, UR7, RZ ;  /* 0x0000000708087c10 */ /* 0x000fe2000ff5e0ff */
[----:B-1----:R-:W-:Y:S01]  /*288a0*/  IMAD.MOV.U32 R4, RZ, RZ, R12 ;  /* 0x000000ffff047224 */ /* 0x002fe200078e000c */
[----:B------:R-:W-:Y:S02]  /*288b0*/  MOV R5, R13 ;  /* 0x0000000d00057202 */ /* 0x000fe40000000f00 */
[----:B---3--:R-:W-:-:S03]  /*288c0*/  IADD3.X R11, R11, UR6, RZ, P1, !PT ;  /* 0x000000060b0b7c10 */ /* 0x008fc60008ffe4ff */
[----:B------:R1:W-:Y:S01]  /*288d0*/  LDGSTS.E [R3+0x42600], [R4.64], P4 ;  /* 0x4260000004037fae */ /* 0x0003e2000a121848 */
[----:B------:R-:W-:-:S03]  /*288e0*/  IADD3.X R9, R9, UR6, RZ, P2, !PT ;  /* 0x0000000609097c10 */ /* 0x000fc600097fe4ff */
[----:B------:R-:W-:Y:S01]  /*288f0*/  STL [R1+0xadc], R16 ;  /* 0x000adc1001007387 */ /* 0x000fe20000100800 */
[----:B------:R-:W-:-:S03]  /*28900*/  IADD3 R6, P0, R6, UR7, RZ ;  /* 0x0000000706067c10 */ /* 0x000fc6000ff1e0ff */
[----:B------:R-:W-:Y:S01]  /*28910*/  STL [R1+0xab8], R19 ;  /* 0x000ab81301007387 */ /* 0x000fe20000100800 */
[----:B-1----:R-:W-:Y:S02]  /*28920*/  IMAD.MOV.U32 R4, RZ, RZ, R10 ;  /* 0x000000ffff047224 */ /* 0x002fe400078e000a */
[----:B------:R-:W-:Y:S01]  /*28930*/  IMAD.MOV.U32 R5, RZ, RZ, R11 ;  /* 0x000000ffff057224 */ /* 0x000fe200078e000b */
[----:B------:R-:W-:Y:S04]  /*28940*/  STL [R1+0xafc], R14 ;  /* 0x000afc0e01007387 */ /* 0x000fe80000100800 */
[----:B------:R1:W-:Y:S04]  /*28950*/  LDGSTS.E [R3+0x42e00], [R4.64], P4 ;  /* 0x42e0000004037fae */ /* 0x0003e8000a121848 */
[----:B------:R-:W-:Y:S04]  /*28960*/  STL [R1+0xad8], R17 ;  /* 0x000ad81101007387 */ /* 0x000fe80000100800 */
[----:B------:R-:W-:Y:S01]  /*28970*/  STL [R1+0xb1c], R12 ;  /* 0x000b1c0c01007387 */ /* 0x000fe20000100800 */
[----:B-1----:R-:W-:Y:S01]  /*28980*/  MOV R4, R8 ;  /* 0x0000000800047202 */ /* 0x002fe20000000f00 */
[----:B------:R-:W-:-:S02]  /*28990*/  IMAD.MOV.U32 R5, RZ, RZ, R9 ;  /* 0x000000ffff057224 */ /* 0x000fc400078e0009 */
[----:B------:R-:W-:Y:S04]  /*289a0*/  STL [R1+0xaf8], R15 ;  /* 0x000af80f01007387 */ /* 0x000fe80000100800 */
[----:B------:R-:W-:Y:S04]  /*289b0*/  STL [R1+0xb3c], R10 ;  /* 0x000b3c0a01007387 */ /* 0x000fe80000100800 */
[----:B------:R-:W-:Y:S01]  /*289c0*/  STL [R1+0xb18], R13 ;  /* 0x000b180d01007387 */ /* 0x000fe20000100800 */
[----:B------:R-:W-:-:S03]  /*289d0*/  IADD3.X R7, R7, UR6, RZ, P0, !PT ;  /* 0x0000000607077c10 */ /* 0x000fc600087fe4ff */
[----:B------:R-:W-:Y:S04]  /*289e0*/  STL [R1+0xb5c], R8 ;  /* 0x000b5c0801007387 */ /* 0x000fe80000100800 */
[----:B------:R1:W-:Y:S04]  /*289f0*/  LDGSTS.E [R3+0x43600], [R4.64], P4 ;  /* 0x4360000004037fae */ /* 0x0003e8000a121848 */
[----:B------:R2:W-:Y:S01]  /*28a00*/  STL [R1+0xb7c], R6 ;  /* 0x000b7c0601007387 */ /* 0x0005e20000100800 */
[----:B-1----:R-:W-:Y:S02]  /*28a10*/  MOV R4, R6 ;  /* 0x0000000600047202 */ /* 0x002fe40000000f00 */
[----:B--2---:R-:W-:Y:S01]  /*28a20*/  SHF.R.S32.HI R6, RZ, 0x1f, R252 ;  /* 0x0000001fff067819 */ /* 0x004fe200000114fc */
[----:B------:R1:W-:Y:S03]  /*28a30*/  STL [R1+0xb38], R11 ;  /* 0x000b380b01007387 */ /* 0x0003e60000100800 */
[----:B------:R-:W-:Y:S01]  /*28a40*/  LEA.HI R6, R6, R252, RZ, 0x6 ;  /* 0x000000fc06067211 */ /* 0x000fe200078f30ff */
[----:B------:R1:W-:Y:S04]  /*28a50*/  STL [R1+0xb58], R9 ;  /* 0x000b580901007387 */ /* 0x0003e80000100800 */
[----:B------:R1:W-:Y:S01]  /*28a60*/  STL [R1+0xb78], R7 ;  /* 0x000b780701007387 */ /* 0x0003e20000100800 */
[----:B------:R-:W-:-:S03]  /*28a70*/  SHF.R.S32.HI R6, RZ, 0x6, R6 ;  /* 0x00000006ff067819 */ /* 0x000fc60000011406 */
[----:B------:R1:W-:Y:S01]  /*28a80*/  STL [R1+0x3d8], R40 ;  /* 0x0003d82801007387 */ /* 0x0003e20000100800 */
[----:B------:R-:W-:Y:S01]  /*28a90*/  ISETP.NE.U32.AND P0, PT, R40, R6, PT ;  /* 0x000000062800720c */ /* 0x000fe20003f05070 */
[----:B------:R-:W-:-:S05]  /*28aa0*/  IMAD.MOV.U32 R5, RZ, RZ, R7 ;  /* 0x000000ffff057224 */ /* 0x000fca00078e0007 */
[----:B------:R1:W-:Y:S04]  /*28ab0*/  LDGSTS.E [R3+0x43e00], [R4.64], P4 ;  /* 0x43e0000004037fae */ /* 0x0003e8000a121848 */
[----:B------:R-:W0:Y:S03]  /*28ac0*/  LDGDEPBAR ;  /* 0x00000000000079af */ /* 0x000e260000000000 */
[----:B------:R-:W-:Y:S01]  /*28ad0*/  @!P0 CALL.REL.NOINC `(.L_x_0) ;  /* 0x0000001000008944 */ /* 0x000fe20003c00000 */
[----:B------:R-:W-:Y:S05]  /*28ae0*/  BRA `(.L_x_1) ;  /* 0xfffe7f4000007947 */ /* 0x000fea000383ffff */
.L_x_0:
[----:B------:R-:W2:Y:S01]  /*28af0*/  LDL.LU R21, [R1+0x80] ;  /* 0x0000800001157983 */ /* 0x000ea20000300800 */
[----:B------:R-:W-:-:S04]  /*28b00*/  DEPBAR.LE SB0, 0x0 ;  /* 0x000080000000791a */ /* 0x000fc80000000000 */
[----:B------:R-:W3:Y:S04]  /*28b10*/  LDL.LU R20, [R1+0x5c] ;  /* 0x00005c0001147983 */ /* 0x000ee80000300800 */
[----:B------:R-:W4:Y:S04]  /*28b20*/  LDL.LU R19, [R1+0x50] ;  /* 0x0000500001137983 */ /* 0x000f280000300800 */
[----:B------:R-:W4:Y:S04]  /*28b30*/  LDL.LU R18, [R1+0x54] ;  /* 0x0000540001127983 */ /* 0x000f280000300800 */
[----:B-----5:R-:W4:Y:S04]  /*28b40*/  LDL.LU R17, [R1+0x58] ;  /* 0x0000580001117983 */ /* 0x020f280000300800 */
[----:B------:R-:W4:Y:S04]  /*28b50*/  LDL.LU R16, [R1+0x7c] ;  /* 0x00007c0001107983 */ /* 0x000f280000300800 */
[----:B------:R-:W4:Y:S04]  /*28b60*/  LDL.LU R15, [R1+0xac] ;  /* 0x0000ac00010f7983 */ /* 0x000f280000300800 */
[----:B------:R-:W4:Y:S04]  /*28b70*/  LDL.LU R14, [R1+0x98] ;  /* 0x00009800010e7983 */ /* 0x000f280000300800 */
[----:B------:R-:W4:Y:S04]  /*28b80*/  LDL.LU R13, [R1+0x9c] ;  /* 0x00009c00010d7983 */ /* 0x000f280000300800 */
[----:B------:R-:W4:Y:S04]  /*28b90*/  LDL.LU R12, [R1+0x90] ;  /* 0x00009000010c7983 */ /* 0x000f280000300800 */
[----:B-1----:R-:W4:Y:S04]  /*28ba0*/  LDL.LU R11, [R1+0xa0] ;  /* 0x0000a000010b7983 */ /* 0x002f280000300800 */
        /* <DEDUP_REMOVED lines=9> */
[----:B------:R-:W4:Y:S04]  /*28c40*/  LDL R27, [R1+0x3ec] ;  /* 0x0003ec00011b7983 */ /* 0x000f280000100800 */
[----:B------:R-:W1:Y:S02]  /*28c50*/  S2R R26, SR_TID.X ;  /* 0x00000000001a7919 */ /* 0x000e640000002100 */
[----:B-1----:R-:W-:-:S05]  /*28c60*/  IMAD.SHL.U32 R0, R26, 0x100, RZ ;  /* 0x000001001a007824 */ /* 0x002fca00078e00ff */
[----:B------:R-:W-:Y:S01]  /*28c70*/  LOP3.LUT R0, R0, 0x1800, RZ, 0xc0, !PT ;  /* 0x0000180000007812 */ /* 0x000fe200078ec0ff */
[----:B--2---:R-:W-:-:S04]  /*28c80*/  IMAD.MOV.U32 R25, RZ, RZ, R21 ;  /* 0x000000ffff197224 */ /* 0x004fc800078e0015 */
[----:B------:R-:W-:Y:S01]  /*28c90*/  IMAD.MOV.U32 R30, RZ, RZ, R25 ;  /* 0x000000ffff1e7224 */ /* 0x000fe200078e0019 */
[----:B---3--:R-:W-:Y:S01]  /*28ca0*/  MOV R24, R20 ;  /* 0x0000001400187202 */ /* 0x008fe20000000f00 */
[----:B----4-:R-:W-:-:S03]  /*28cb0*/  IMAD.MOV.U32 R23, RZ, RZ, R19 ;  /* 0x000000ffff177224 */ /* 0x010fc600078e0013 */
[----:B------:R-:W-:Y:S01]  /*28cc0*/  MOV R33, R24 ;  /* 0x0000001800217202 */ /* 0x000fe20000000f00 */
[----:B------:R-:W-:Y:S02]  /*28cd0*/  IMAD.MOV.U32 R22, RZ, RZ, R18 ;  /* 0x000000ffff167224 */ /* 0x000fe400078e0012 */
        /* <DEDUP_REMOVED lines=10> */
[----:B------:R-:W-:Y:S01]  /*28d80*/  MOV R23, R18 ;  /* 0x0000001200177202 */ /* 0x000fe20000000f00 */
[----:B------:R-:W-:Y:S02]  /*28d90*/  IMAD.MOV.U32 R16, RZ, RZ, R12 ;  /* 0x000000ffff107224 */ /* 0x000fe400078e000c */
[----:B------:R-:W-:Y:S01]  /*28da0*/  IMAD.MOV.U32 R22, RZ, RZ, R17 ;  /* 0x000000ffff167224 */ /* 0x000fe200078e0011 */
[----:B------:R-:W-:Y:S01]  /*28db0*/  MOV R15, R11 ;  /* 0x0000000b000f7202 */ /* 0x000fe20000000f00 */
[----:B------:R-:W-:-:S03]  /*28dc0*/  IMAD.MOV.U32 R14, RZ, RZ, R10 ;  /* 0x000000ffff0e7224 */ /* 0x000fc600078e000a */
[----:B------:R-:W-:Y:S01]  /*28dd0*/  MOV R29, R15 ;  /* 0x0000000f001d7202 */ /* 0x000fe20000000f00 */
[----:B------:R-:W-:Y:S02]  /*28de0*/  IMAD.MOV.U32 R13, RZ, RZ, R9 ;  /* 0x000000ffff0d7224 */ /* 0x000fe400078e0009 */
[----:B------:R-:W-:Y:S01]  /*28df0*/  IMAD.MOV.U32 R28, RZ, RZ, R14 ;  /* 0x000000ffff1c7224 */ /* 0x000fe200078e000e */
[----:B------:R-:W-:Y:S01]  /*28e00*/  MOV R12, R8 ;  /* 0x00000008000c7202 */ /* 0x000fe20000000f00 */
[----:B------:R-:W-:Y:S02]  /*28e10*/  IMAD.MOV.U32 R25, RZ, RZ, R13 ;  /* 0x000000ffff197224 */ /* 0x000fe400078e000d */
[----:B------:R-:W-:Y:S02]  /*28e20*/  IMAD.MOV.U32 R11, RZ, RZ, R5 ;  /* 0x000000ffff0b7224 */ /* 0x000fe400078e0005 */
[C---:B------:R-:W-:Y:S02]  /*28e30*/  IMAD.SHL.U32 R5, R26.reuse, 0x20, RZ ;  /* 0x000000201a057824 */ /* 0x040fe400078e00ff */
[----:B------:R-:W-:Y:S01]  /*28e40*/  IMAD.MOV.U32 R10, RZ, RZ, R4 ;  /* 0x000000ffff0a7224 */ /* 0x000fe200078e0004 */
[----:B------:R-:W-:Y:S01]  /*28e50*/  SHF.L.U32 R4, R26, 0x2, RZ ;  /* 0x000000021a047819 */ /* 0x000fe200000006ff */
[----:B------:R-:W-:Y:S01]  /*28e60*/  IMAD.MOV.U32 R17, RZ, RZ, R11 ;  /* 0x000000ffff117224 */ /* 0x000fe200078e000b */
[----:B------:R-:W-:Y:S01]  /*28e70*/  LOP3.LUT R0, R0, 0x60, R5, 0xf8, !PT ;  /* 0x0000006000007812 */ /* 0x000fe200078ef805 */
[----:B------:R-:W-:Y:S01]  /*28e80*/  IMAD.MOV.U32 R11, RZ, RZ, R157 ;  /* 0x000000ffff0b7224 */ /* 0x000fe200078e009d */
[----:B------:R-:W-:Y:S01]  /*28e90*/  MOV R9, R3 ;  /* 0x0000000300097202 */ /* 0x000fe20000000f00 */
[C---:B------:R-:W-:Y:S01]  /*28ea0*/  IMAD.SHL.U32 R3, R26.reuse, 0x8, RZ ;  /* 0x000000081a037824 */ /* 0x040fe200078e00ff */
[----:B------:R-:W-:Y:S01]  /*28eb0*/  MOV R157, R163 ;  /* 0x000000a3009d7202 */ /* 0x000fe20000000f00 */
[----:B------:R-:W-:Y:S01]  /*28ec0*/  IMAD.MOV.U32 R8, RZ, RZ, R2 ;  /* 0x000000ffff087224 */ /* 0x000fe200078e0002 */
[----:B------:R-:W-:-:S02]  /*28ed0*/  SHF.L.U32 R2, R26, 0xa, RZ ;  /* 0x0000000a1a027819 */ /* 0x000fc400000006ff */
[----:B------:R-:W-:Y:S01]  /*28ee0*/  LOP3.LUT R3, R3, 0x300, RZ, 0xc0, !PT ;  /* 0x0000030003037812 */ /* 0x000fe200078ec0ff */
[----:B------:R-:W-:Y:S01]  /*28ef0*/  IMAD.MOV.U32 R20, RZ, RZ, R8 ;  /* 0x000000ffff147224 */ /* 0x000fe200078e0008 */
[----:B------:R-:W-:Y:S01]  /*28f00*/  MOV R18, R6 ;  /* 0x0000000600127202 */ /* 0x000fe20000000f00 */
[----:B------:R-:W-:Y:S01]  /*28f10*/  IMAD.MOV.U32 R8, RZ, RZ, R160 ;  /* 0x000000ffff087224 */ /* 0x000fe200078e00a0 */
[----:B------:R-:W-:Y:S01]  /*28f20*/  LOP3.LUT R3, R3, 0x70, R4, 0xf8, !PT ;  /* 0x0000007003037812 */ /* 0x000fe200078ef804 */
[----:B------:R-:W-:Y:S01]  /*28f30*/  IMAD.MOV.U32 R19, RZ, RZ, R7 ;  /* 0x000000ffff137224 */ /* 0x000fe200078e0007 */
[----:B------:R-:W-:Y:S01]  /*28f40*/  MOV R6, R216 ;  /* 0x000000d800067202 */ /* 0x000fe20000000f00 */
[----:B------:R-:W-:Y:S01]  /*28f50*/  IMAD.MOV.U32 R7, RZ, RZ, R217 ;  /* 0x000000ffff077224 */ /* 0x000fe200078e00d9 */
[----:B------:R-:W-:Y:S01]  /*28f60*/  LOP3.LUT R0, R0, R3, RZ, 0x3c, !PT ;  /* 0x0000000300007212 */ /* 0x000fe200078e3cff */
[----:B------:R-:W-:Y:S01]  /*28f70*/  IMAD.MOV.U32 R216, RZ, RZ, R242 ;  /* 0x000000ffffd87224 */ /* 0x000fe200078e00f2 */
[----:B------:R-:W-:-:S02]  /*28f80*/  IADD3 R4, R27, 0x1, RZ ;  /* 0x000000011b047810 */ /* 0x000fc40007ffe0ff */
[----:B------:R-:W-:Y:S01]  /*28f90*/  IADD3 R5, R27, 0x2, RZ ;  /* 0x000000021b057810 */ /* 0x000fe20007ffe0ff */
[----:B------:R-:W-:Y:S01]  /*28fa0*/  IMAD.MOV.U32 R27, RZ, RZ, R16 ;  /* 0x000000ffff1b7224 */ /* 0x000fe200078e0010 */
[----:B------:R-:W-:Y:S01]  /*28fb0*/  ISETP.GE.AND P2, PT, R4, c[0x0][0x17c], PT ;  /* 0x00005f0004007a0c */ /* 0x000fe20003f46270 */
[----:B------:R-:W-:Y:S01]  /*28fc0*/  IMAD.MOV.U32 R4, RZ, RZ, R240 ;  /* 0x000000ffff047224 */ /* 0x000fe200078e00f0 */
[----:B------:R-:W-:Y:S01]  /*28fd0*/  ISETP.GE.AND P1, PT, R5, c[0x0][0x17c], PT ;  /* 0x00005f0005007a0c */ /* 0x000fe20003f26270 */
[----:B------:R-:W-:Y:S01]  /*28fe0*/  IMAD.MOV.U32 R5, RZ, RZ, R241 ;  /* 0x000000ffff057224 */ /* 0x000fe200078e00f1 */
[----:B------:R-:W-:Y:S01]  /*28ff0*/  BAR.SYNC.DEFER_BLOCKING 0x0 ;  /* 0x0000000000007b1d */ /* 0x000fe20000010000 */
[----:B------:R-:W-:Y:S01]  /*29000*/  LOP3.LUT R2, R2, 0x1800, RZ, 0xc0, !PT ;  /* 0x0000180002027812 */ /* 0x000fe200078ec0ff */
[----:B------:R-:W-:Y:S01]  /*29010*/  IMAD.MOV.U32 R16, RZ, RZ, R10 ;  /* 0x000000ffff107224 */ /* 0x000fe200078e000a */
[----:B------:R-:W-:Y:S02]  /*29020*/  LOP3.LUT R26, R26, 0x7f, RZ, 0xc0, !PT ;  /* 0x0000007f1a1a7812 */ /* 0x000fe400078ec0ff */
[----:B------:R-:W-:Y:S01]  /*29030*/  MOV R21, R9 ;  /* 0x0000000900157202 */ /* 0x000fe20000000f00 */
[----:B------:R-:W-:Y:S01]  /*29040*/  IMAD.MOV.U32 R9, RZ, RZ, R161 ;  /* 0x000000ffff097224 */ /* 0x000fe200078e00a1 */
[----:B------:R-:W-:Y:S01]  /*29050*/  MOV R10, R156 ;  /* 0x0000009c000a7202 */ /* 0x000fe20000000f00 */
[----:B------:R-:W-:Y:S01]  /*29060*/  IMAD R2, R26, 0x10, R2 ;  /* 0x000000101a027824 */ /* 0x000fe200078e0202 */
[----:B------:R-:W-:Y:S01]  /*29070*/  MOV R26, R12 ;  /* 0x0000000c001a7202 */ /* 0x000fe20000000f00 */
[----:B------:R-:W-:Y:S01]  /*29080*/  IMAD.MOV.U32 R156, RZ, RZ, R162 ;  /* 0x000000ffff9c7224 */ /* 0x000fe200078e00a2 */
[----:B------:R-:W-:-:S02]  /*29090*/  MOV R217, R243 ;  /* 0x000000f300d97202 */ /* 0x000fc40000000f00 */
[C---:B------:R-:W-:Y:S02]  /*290a0*/  LOP3.LUT R168, R2.reuse, 0x20, RZ, 0x3c, !PT ;  /* 0x0000002002a87812 */ /* 0x040fe400078e3cff */
[C---:B------:R-:W-:Y:S02]  /*290b0*/  LOP3.LUT R160, R2.reuse, 0x40, RZ, 0x3c, !PT ;  /* 0x0000004002a07812 */ /* 0x040fe400078e3cff */
[----:B------:R-:W-:Y:S01]  /*290c0*/  LOP3.LUT R3, R2, 0x60, RZ, 0x3c, !PT ;  /* 0x0000006002037812 */ /* 0x000fe200078e3cff */
[----:B------:R1:W-:Y:S04]  /*290d0*/  STS.128 [R0+0x400], R4 ;  /* 0x0004000400007388 */ /* 0x0003e80000000c00 */
[----:B------:R2:W-:Y:S04]  /*290e0*/  STS.128 [R0], R8 ;  /* 0x0000000800007388 */ /* 0x0005e80000000c00 */
[----:B------:R-:W-:Y:S04]  /*290f0*/  STS.128 [R0+0x80], R156 ;  /* 0x0000809c00007388 */ /* 0x000fe80000000c00 */
[----:B------:R-:W-:Y:S04]  /*29100*/  STS.128 [R0+0x480], R216 ;  /* 0x000480d800007388 */ /* 0x000fe80000000c00 */
[----:B-1----:R-:W3:Y:S04]  /*29110*/  LDL.LU R4, [R1+0x270] ;  /* 0x0002700001047983 */ /* 0x002ee80000300800 */
[----:B------:R-:W3:Y:S01]  /*29120*/  LDL.LU R5, [R1+0x274] ;  /* 0x0002740001057983 */ /* 0x000ee20000300800 */
[----:B--2---:R-:W-:Y:S01]  /*29130*/  IMAD.MOV.U32 R8, RZ, RZ, R148 ;  /* 0x000000ffff087224 */ /* 0x004fe200078e0094 */
[----:B------:R-:W-:Y:S01]  /*29140*/  MOV R10, R144 ;  /* 0x00000090000a7202 */ /* 0x000fe20000000f00 */
[----:B------:R-:W-:Y:S01]  /*29150*/  IMAD.MOV.U32 R9, RZ, RZ, R149 ;  /* 0x000000ffff097224 */ /* 0x000fe200078e0095 */
[----:B------:R-:W3:Y:S01]  /*29160*/  LDL.LU R6, [R1+0x260] ;  /* 0x0002600001067983 */ /* 0x000ee20000300800 */
[----:B------:R-:W-:Y:S01]  /*29170*/  IMAD.MOV.U32 R11, RZ, RZ, R145 ;  /* 0x000000ffff0b7224 */ /* 0x000fe200078e0091 */
[----:B------:R-:W-:Y:S01]  /*29180*/  MOV R145, R151 ;  /* 0x0000009700917202 */ /* 0x000fe20000000f00 */
[----:B------:R-:W-:Y:S01]  /*29190*/  IMAD.MOV.U32 R144, RZ, RZ, R150 ;  /* 0x000000ffff907224 */ /* 0x000fe200078e0096 */
[----:B------:R-:W3:Y:S04]  /*291a0*/  LDL.LU R7, [R1+0x264] ;  /* 0x0002640001077983 */ /* 0x000ee80000300800 */
[----:B------:R-:W2:Y:S04]  /*291b0*/  LDL.LU R12, [R1+0x278] ;  /* 0x00027800010c7983 */ /* 0x000ea80000300800 */
[----:B------:R-:W2:Y:S04]  /*291c0*/  LDL.LU R13, [R1+0x27c] ;  /* 0x00027c00010d7983 */ /* 0x000ea80000300800 */
[----:B------:R-:W2:Y:S04]  /*291d0*/  LDL.LU R14, [R1+0x268] ;  /* 0x00026800010e7983 */ /* 0x000ea80000300800 */
[----:B------:R-:W2:Y:S04]  /*291e0*/  LDL.LU R15, [R1+0x26c] ;  /* 0x00026c00010f7983 */ /* 0x000ea80000300800 */
[----:B------:R-:W-:Y:S06]  /*291f0*/  BAR.SYNC.DEFER_BLOCKING 0x0 ;  /* 0x0000000000007b1d */ /* 0x000fec0000010000 */
[----:B------:R-:W1:Y:S04]  /*29200*/  LDS.128 R36, [R2] ;  /* 0x0000000002247984 */ /* 0x000e680000000c00 */
[----:B------:R-:W-:Y:S04]  /*29210*/  LDS.128 R244, [R160] ;  /* 0x00000000a0f47984 */ /* 0x000fe80000000c00 */
[----:B------:R-:W-:Y:S04]  /*29220*/  LDS.128 R240, [R3] ;  /* 0x0000000003f07984 */ /* 0x000fe80000000c00 */
[----:B-1----:R-:W-:Y:S01]  /*29230*/  STL [R1+0x34], R37 ;  /* 0x0000342501007387 */ /* 0x002fe20000100800 */
[----:B------:R-:W-:-:S03]  /*29240*/  IMAD.MOV.U32 R252, RZ, RZ, R36 ;  /* 0x000000fffffc7224 */ /* 0x000fc600078e0024 */
[----:B------:R-:W-:Y:S04]  /*29250*/  STL.64 [R1+0x38], R38 ;  /* 0x0000382601007387 */ /* 0x000fe80000100a00 */
[----:B------:R-:W1:Y:S04]  /*29260*/  LDS.128 R36, [R168] ;  /* 0x00000000a8247984 */ /* 0x000e680000000c00 */
[----:B------:R-:W-:Y:S06]  /*29270*/  BAR.SYNC.DEFER_BLOCKING 0x0 ;  /* 0x0000000000007b1d */ /* 0x000fec0000010000 */
[----:B------:R-:W-:Y:S04]  /*29280*/  STS.128 [R0], R8 ;  /* 0x0000000800007388 */ /* 0x000fe80000000c00 */
[----:B-1----:R1:W-:Y:S04]  /*29290*/  STL.64 [R1+0x10], R36 ;  /* 0x0000102401007387 */ /* 0x0023e80000100a00 */
[----:B------:R4:W-:Y:S01]  /*292a0*/  STL.64 [R1+0x18], R38 ;  /* 0x0000182601007387 */ /* 0x0009e20000100a00 */
[----:B-1----:R-:W-:Y:S01]  /*292b0*/  MOV R36, R32 ;  /* 0x0000002000247202 */ /* 0x002fe20000000f00 */
[----:B------:R-:W-:Y:S01]  /*292c0*/  IMAD.MOV.U32 R37, RZ, RZ, R33 ;  /* 0x000000ffff257224 */ /* 0x000fe200078e0021 */
[----:B----4-:R-:W-:Y:S01]  /*292d0*/  MOV R38, R34 ;  /* 0x0000002200267202 */ /* 0x010fe20000000f00 */
[----:B------:R-:W-:-:S03]  /*292e0*/  IMAD.MOV.U32 R39, RZ, RZ, R35 ;  /* 0x000000ffff277224 */ /* 0x000fc600078e0023 */
[----:B------:R-:W-:Y:S01]  /*292f0*/  MOV R40, R38 ;  /* 0x0000002600287202 */ /* 0x000fe20000000f00 */
[----:B------:R-:W-:Y:S01]  /*29300*/  IMAD.MOV.U32 R41, RZ, RZ, R39 ;  /* 0x000000ffff297224 */ /* 0x000fe200078e0027 */
[----:B------:R-:W-:Y:S01]  /*29310*/  MOV R38, R36 ;  /* 0x0000002400267202 */ /* 0x000fe20000000f00 */
[----:B------:R-:W-:Y:S01]  /*29320*/  IMAD.MOV.U32 R39, RZ, RZ, R37 ;  /* 0x000000ffff277224 */ /* 0x000fe200078e0025 */
[----:B---3--:R1:W-:Y:S04]  /*29330*/  STS.128 [R0+0x400], R4 ;  /* 0x0004000400007388 */ /* 0x0083e80000000c00 */
[----:B-1----:R-:W3:Y:S04]  /*29340*/  LDL.LU R4, [R1+0x1d0] ;  /* 0x0001d00001047983 */ /* 0x002ee80000300800 */
[----:B------:R-:W3:Y:S04]  /*29350*/  LDL.LU R5, [R1+0x1d4] ;  /* 0x0001d40001057983 */ /* 0x000ee80000300800 */
[----:B------:R-:W3:Y:S04]  /*29360*/  LDL.LU R6, [R1+0x1c0] ;  /* 0x0001c00001067983 */ /* 0x000ee80000300800 */
[----:B--2---:R1:W-:Y:S04]  /*29370*/  STS.128 [R0+0x480], R12 ;  /* 0x0004800c00007388 */ /* 0x0043e80000000c00 */
[----:B------:R-:W3:Y:S04]  /*29380*/  LDL.LU R7, [R1+0x1c4] ;  /* 0x0001c40001077983 */ /* 0x000ee80000300800 */
[----:B-1----:R-:W2:Y:S04]  /*29390*/  LDL.LU R12, [R1+0x1d8] ;  /* 0x0001d800010c7983 */ /* 0x002ea80000300800 */
        /* <DEDUP_REMOVED lines=18> */
[----:B------:R-:W-:Y:S04]  /*294c0*/  STS.128 [R0+0x80], R144 ;  /* 0x0000809000007388 */ /* 0x000fe80000000c00 */
[----:B------:R-:W-:Y:S01]  /*294d0*/  BAR.SYNC.DEFER_BLOCKING 0x0 ;  /* 0x0000000000007b1d */ /* 0x000fe20000010000 */
        /* <DEDUP_REMOVED lines=16> */
[----:B------:R-:W-:Y:S04]  /*295e0*/  LDS.128 R28, [R2] ;  /* 0x00000000021c7984 */ /* 0x000fe80000000c00 */
[----:B------:R-:W-:Y:S04]  /*295f0*/  LDS.128 R20, [R168] ;  /* 0x00000000a8147984 */ /* 0x000fe80000000c00 */
[----:B------:R-:W-:Y:S04]  /*29600*/  LDS.128 R24, [R160] ;  /* 0x00000000a0187984 */ /* 0x000fe80000000c00 */
[----:B------:R-:W-:Y:S04]  /*29610*/  LDS.128 R16, [R3] ;  /* 0x0000000003107984 */ /* 0x000fe80000000c00 */
[----:B------:R-:W-:Y:S01]  /*29620*/  BAR.SYNC.DEFER_BLOCKING 0x0 ;  /* 0x0000000000007b1d */ /* 0x000fe20000010000 */
[----:B------:R-:W-:Y:S01]  /*29630*/  MOV R94, R44 ;  /* 0x0000002c005e7202 */ /* 0x000fe20000000f00 */
[----:B------:R-:W-:Y:S01]  /*29640*/  IMAD.MOV.U32 R64, RZ, RZ, R43 ;  /* 0x000000ffff407224 */ /* 0x000fe200078e002b */
[----:B------:R-:W-:-:S03]  /*29650*/  MOV R65, R38 ;  /* 0x0000002600417202 */ /* 0x000fc60000000f00 */
[----:B---3--:R1:W-:Y:S04]  /*29660*/  STS.128 [R0], R4 ;  /* 0x0000000400007388 */ /* 0x0083e80000000c00 */
[----:B--2---:R2:W-:Y:S04]  /*29670*/  STS.128 [R0+0x80], R12 ;  /* 0x0000800c00007388 */ /* 0x0045e80000000c00 */
[----:B----4-:R3:W-:Y:S04]  /*29680*/  STS.128 [R0+0x400], R8 ;  /* 0x0004000800007388 */ /* 0x0107e80000000c00 */
[----:B------:R-:W-:Y:S04]  /*29690*/  STS.128 [R0+0x480], R32 ;  /* 0x0004802000007388 */ /* 0x000fe80000000c00 */
[----:B------:R-:W-:Y:S01]  /*296a0*/  BAR.SYNC.DEFER_BLOCKING 0x0 ;  /* 0x0000000000007b1d */ /* 0x000fe20000010000 */
[----:B-1----:R-:W-:Y:S01]  /*296b0*/  IMAD.MOV.U32 R4, RZ, RZ, R62 ;  /* 0x000000ffff047224 */ /* 0x002fe200078e003e */
[----:B------:R-:W-:Y:S01]  /*296c0*/  MOV R5, R61 ;  /* 0x0000003d00057202 */ /* 0x000fe20000000f00 */
[----:B------:R-:W-:Y:S01]  /*296d0*/  IMAD.MOV.U32 R6, RZ, RZ, R60 ;  /* 0x000000ffff067224 */ /* 0x000fe200078e003c */
[----:B--2---:R-:W-:Y:S01]  /*296e0*/  MOV R15, R51 ;  /* 0x00000033000f7202 */ /* 0x004fe20000000f00 */
[----:B------:R-:W-:Y:S01]  /*296f0*/  IMAD.MOV.U32 R51, RZ, RZ, R47 ;  /* 0x000000ffff337224 */ /* 0x000fe200078e002f */
[----:B------:R-:W-:Y:S01]  /*29700*/  MOV R61, R40 ;  /* 0x00000028003d7202 */ /* 0x000fe20000000f00 */
[----:B------:R-:W-:Y:S01]  /*29710*/  IMAD.MOV.U32 R62, RZ, RZ, R41 ;  /* 0x000000ffff3e7224 */ /* 0x000fe200078e0029 */
[----:B------:R-:W-:Y:S01]  /*29720*/  MOV R92, R46 ;  /* 0x0000002e005c7202 */ /* 0x000fe20000000f00 */
[----:B------:R-:W-:-:S02]  /*29730*/  IMAD.MOV.U32 R60, RZ, RZ, R39 ;  /* 0x000000ffff3c7224 */ /* 0x000fc400078e0027 */
[----:B------:R-:W-:Y:S02]  /*29740*/  IMAD.MOV.U32 R93, RZ, RZ, R45 ;  /* 0x000000ffff5d7224 */ /* 0x000fe400078e002d */
[----:B------:R-:W-:Y:S01]  /*29750*/  IMAD.MOV.U32 R66, RZ, RZ, R37 ;  /* 0x000000ffff427224 */ /* 0x000fe200078e0025 */
[----:B------:R-:W-:Y:S02]  /*29760*/  MOV R67, R36 ;  /* 0x0000002400437202 */ /* 0x000fe40000000f00 */
[----:B------:R-:W-:Y:S01]  /*29770*/  MOV R63, R42 ;  /* 0x0000002a003f7202 */ /* 0x000fe20000000f00 */
[----:B------:R-:W-:Y:S04]  /*29780*/  LDS.128 R32, [R2] ;  /* 0x0000000002207984 */ /* 0x000fe80000000c00 */
[----:B------:R-:W-:Y:S04]  /*29790*/  LDS.128 R44, [R168] ;  /* 0x00000000a82c7984 */ /* 0x000fe80000000c00 */
[----:B------:R-:W-:Y:S04]  /*297a0*/  LDS.128 R40, [R160] ;  /* 0x00000000a0287984 */ /* 0x000fe80000000c00 */
[----:B------:R-:W-:Y:S04]  /*297b0*/  LDS.128 R36, [R3] ;  /* 0x0000000003247984 */ /* 0x000fe80000000c00 */
[----:B------:R-:W-:Y:S01]  /*297c0*/  BAR.SYNC.DEFER_BLOCKING 0x0 ;  /* 0x0000000000007b1d */ /* 0x000fe20000010000 */
[----:B------:R-:W-:Y:S01]  /*297d0*/  MOV R7, R59 ;  /* 0x0000003b00077202 */ /* 0x000fe20000000f00 */
[----:B---3--:R-:W-:Y:S01]  /*297e0*/  IMAD.MOV.U32 R8, RZ, RZ, R58 ;  /* 0x000000ffff087224 */ /* 0x008fe200078e003a */
[----:B------:R-:W-:Y:S01]  /*297f0*/  MOV R9, R57 ;  /* 0x0000003900097202 */ /* 0x000fe20000000f00 */
[----:B------:R-:W-:Y:S01]  /*29800*/  IMAD.MOV.U32 R10, RZ, RZ, R56 ;  /* 0x000000ffff0a7224 */ /* 0x000fe200078e0038 */
[----:B------:R-:W-:Y:S01]  /*29810*/  MOV R11, R55 ;  /* 0x00000037000b7202 */ /* 0x000fe20000000f00 */
[----:B------:R-:W-:Y:S01]  /*29820*/  IMAD.MOV.U32 R12, RZ, RZ, R54 ;  /* 0x000000ffff0c7224 */ /* 0x000fe200078e0036 */
[----:B------:R-:W-:Y:S01]  /*29830*/  MOV R13, R53 ;  /* 0x00000035000d7202 */ /* 0x000fe20000000f00 */
[----:B------:R-:W-:Y:S01]  /*29840*/  IMAD.MOV.U32 R14, RZ, RZ, R52 ;  /* 0x000000ffff0e7224 */ /* 0x000fe200078e0034 */
[----:B------:R-:W-:Y:S04]  /*29850*/  STS.128 [R0], R4 ;  /* 0x0000000400007388 */ /* 0x000fe80000000c00 */
[----:B------:R1:W-:Y:S04]  /*29860*/  STS.128 [R0+0x80], R8 ;  /* 0x0000800800007388 */ /* 0x0003e80000000c00 */
[----:B------:R-:W-:Y:S04]  /*29870*/  STS.128 [R0+0x400], R12 ;  /* 0x0004000c00007388 */ /* 0x000fe80000000c00 */
[----:B------:R-:W-:Y:S04]  /*29880*/  STS.128 [R0+0x480], R48 ;  /* 0x0004803000007388 */ /* 0x000fe80000000c00 */
[----:B------:R-:W-:Y:S01]  /*29890*/  BAR.SYNC.DEFER_BLOCKING 0x0 ;  /* 0x0000000000007b1d */ /* 0x000fe20000010000 */
[----:B-1----:R-:W-:-:S05]  /*298a0*/  IMAD.MOV.U32 R8, RZ, RZ, R220 ;  /* 0x000000ffff087224 */ /* 0x002fca00078e00dc */
[----:B------:R-:W-:Y:S04]  /*298b0*/  LDS.128 R12, [R2] ;  /* 0x00000000020c7984 */ /* 0x000fe80000000c00 */
[----:B------:R-:W-:Y:S04]  /*298c0*/  LDS.128 R56, [R168] ;  /* 0x00000000a8387984 */ /* 0x000fe80000000c00 */
[----:B------:R-:W-:Y:S04]  /*298d0*/  LDS.128 R52, [R160] ;  /* 0x00000000a0347984 */ /* 0x000fe80000000c00 */
[----:B------:R-:W-:Y:S01]  /*298e0*/  LDS.128 R48, [R3] ;  /* 0x0000000003307984 */ /* 0x000fe20000000c00 */
[----:B------:R-:W-:Y:S01]  /*298f0*/  MOV R9, R221 ;  /* 0x000000dd00097202 */ /* 0x000fe20000000f00 */
[----:B------:R-:W-:Y:S01]  /*29900*/  IMAD.MOV.U32 R10, RZ, RZ, R212 ;  /* 0x000000ffff0a7224 */ /* 0x000fe200078e00d4 */
[----:B------:R-:W-:Y:S01]  /*29910*/  MOV R11, R213 ;  /* 0x000000d5000b7202 */ /* 0x000fe20000000f00 */
[----:B------:R-:W-:Y:S06]  /*29920*/  BAR.SYNC.DEFER_BLOCKING 0x0 ;  /* 0x0000000000007b1d */ /* 0x000fec0000010000 */
[----:B------:R1:W-:Y:S04]  /*29930*/  STS.128 [R0+0x400], R8 ;  /* 0x0004000800007388 */ /* 0x0003e80000000c00 */
[----:B-1----:R-:W2:Y:S04]  /*29940*/  LDL.LU R8, [R1+0x250] ;  /* 0x0002500001087983 */ /* 0x002ea80000300800 */
[----:B------:R-:W2:Y:S01]  /*29950*/  LDL.LU R9, [R1+0x254] ;  /* 0x0002540001097983 */ /* 0x000ea20000300800 */
        /* <DEDUP_REMOVED lines=8> */
[----:B------:R1:W-:Y:S04]  /*299e0*/  STS.128 [R0], R4 ;  /* 0x0000000400007388 */ /* 0x0003e80000000c00 */
[----:B------:R-:W-:Y:S04]  /*299f0*/  STS.128 [R0+0x80], R180 ;  /* 0x000080b400007388 */ /* 0x000fe80000000c00 */
[----:B------:R-:W-:Y:S04]  /*29a00*/  STS.128 [R0+0x480], R212 ;  /* 0x000480d400007388 */ /* 0x000fe80000000c00 */
[----:B------:R-:W-:Y:S01]  /*29a10*/  BAR.SYNC.DEFER_BLOCKING 0x0 ;  /* 0x0000000000007b1d */ /* 0x000fe20000010000 */
[----:B------:R-:W-:Y:S01]  /*29a20*/  IMAD.MOV.U32 R10, RZ, RZ, R124 ;  /* 0x000000ffff0a7224 */ /* 0x000fe200078e007c */
[----:B------:R-:W-:-:S04]  /*29a30*/  MOV R11, R125 ;  /* 0x0000007d000b7202 */ /* 0x000fc80000000f00 */
[----:B------:R-:W3:Y:S04]  /*29a40*/  LDL.LU R124, [R1+0x258] ;  /* 0x00025800017c7983 */ /* 0x000ee80000300800 */
[----:B------:R-:W3:Y:S01]  /*29a50*/  LDL.LU R125, [R1+0x25c] ;  /* 0x00025c00017d7983 */ /* 0x000ee20000300800 */
        /* <DEDUP_REMOVED lines=13> */
[----:B-1----:R-:W-:Y:S01]  /*29b30*/  IMAD.MOV.U32 R4, RZ, RZ, R140 ;  /* 0x000000ffff047224 */ /* 0x002fe200078e008c */
[----:B------:R-:W-:Y:S01]  /*29b40*/  MOV R5, R141 ;  /* 0x0000008d00057202 */ /* 0x000fe20000000f00 */
[----:B------:R-:W-:Y:S01]  /*29b50*/  IMAD.MOV.U32 R6, RZ, RZ, R136 ;  /* 0x000000ffff067224 */ /* 0x000fe200078e0088 */
[----:B------:R-:W-:-:S05]  /*29b60*/  MOV R7, R137 ;  /* 0x0000008900077202 */ /* 0x000fca0000000f00 */
[----:B------:R1:W-:Y:S04]  /*29b70*/  STS.128 [R0], R4 ;  /* 0x0000000400007388 */ /* 0x0003e80000000c00 */
[----:B-1----:R-:W4:Y:S04]  /*29b80*/  LDL.LU R4, [R1+0x1b0] ;  /* 0x0001b00001047983 */ /* 0x002f280000300800 */
[----:B------:R-:W4:Y:S04]  /*29b90*/  LDL.LU R5, [R1+0x1b4] ;  /* 0x0001b40001057983 */ /* 0x000f280000300800 */
[----:B------:R-:W4:Y:S04]  /*29ba0*/  LDL.LU R6, [R1+0x1a0] ;  /* 0x0001a00001067983 */ /* 0x000f280000300800 */
[----:B------:R-:W4:Y:S04]  /*29bb0*/  LDL.LU R7, [R1+0x1a4] ;  /* 0x0001a40001077983 */ /* 0x000f280000300800 */
[----:B--2---:R1:W-:Y:S04]  /*29bc0*/  STS.128 [R0+0x400], R8 ;  /* 0x0004000800007388 */ /* 0x0043e80000000c00 */
[----:B-1----:R-:W2:Y:S04]  /*29bd0*/  LDL.LU R8, [R1+0x1b8] ;  /* 0x0001b80001087983 */ /* 0x002ea80000300800 */
[----:B------:R-:W2:Y:S04]  /*29be0*/  LDL.LU R9, [R1+0x1bc] ;  /* 0x0001bc0001097983 */ /* 0x000ea80000300800 */
[----:B------:R-:W2:Y:S04]  /*29bf0*/  LDL.LU R10, [R1+0x1a8] ;  /* 0x0001a800010a7983 */ /* 0x000ea80000300800 */
[----:B------:R-:W2:Y:S01]  /*29c00*/  LDL.LU R11, [R1+0x1ac] ;  /* 0x0001ac00010b7983 */ /* 0x000ea20000300800 */
[----:B------:R-:W-:Y:S01]  /*29c10*/  IMAD.MOV.U32 R136, RZ, RZ, R142 ;  /* 0x000000ffff887224 */ /* 0x000fe200078e008e */
[----:B------:R-:W-:Y:S01]  /*29c20*/  MOV R137, R143 ;  /* 0x0000008f00897202 */ /* 0x000fe20000000f00 */
[----:B------:R-:W-:Y:S01]  /*29c30*/  IMAD.MOV.U32 R108, RZ, RZ, R76 ;  /* 0x000000ffff6c7224 */ /* 0x000fe200078e004c */
[----:B------:R-:W-:Y:S01]  /*29c40*/  MOV R109, R77 ;  /* 0x0000004d006d7202 */ /* 0x000fe20000000f00 */
[----:B------:R-:W2:Y:S01]  /*29c50*/  LDL.LU R76, [R1+0x110] ;  /* 0x00011000014c7983 */ /* 0x000ea20000300800 */
[----:B------:R-:W-:Y:S01]  /*29c60*/  IMAD.MOV.U32 R110, RZ, RZ, R78 ;  /* 0x000000ffff6e7224 */ /* 0x000fe200078e004e */
[----:B------:R-:W-:-:S02]  /*29c70*/  MOV R111, R79 ;  /* 0x0000004f006f7202 */ /* 0x000fc40000000f00 */
[----:B------:R-:W2:Y:S04]  /*29c80*/  LDL.LU R77, [R1+0x114] ;  /* 0x00011400014d7983 */ /* 0x000ea80000300800 */
[----:B------:R-:W-:Y:S04]  /*29c90*/  STS.128 [R0+0x80], R136 ;  /* 0x0000808800007388 */ /* 0x000fe80000000c00 */
[----:B---3--:R-:W-:Y:S04]  /*29ca0*/  STS.128 [R0+0x480], R124 ;  /* 0x0004807c00007388 */ /* 0x008fe80000000c00 */
[----:B------:R-:W3:Y:S04]  /*29cb0*/  LDL.LU R78, [R1+0x100] ;  /* 0x00010000014e7983 */ /* 0x000ee80000300800 */
[----:B------:R-:W3:Y:S04]  /*29cc0*/  LDL.LU R79, [R1+0x104] ;  /* 0x00010400014f7983 */ /* 0x000ee80000300800 */
[----:B------:R-:W-:Y:S06]  /*29cd0*/  BAR.SYNC.DEFER_BLOCKING 0x0 ;  /* 0x0000000000007b1d */ /* 0x000fec0000010000 */
[----:B------:R-:W3:Y:S04]  /*29ce0*/  LDL.LU R104, [R1+0x118] ;  /* 0x0001180001687983 */ /* 0x000ee80000300800 */
[----:B------:R-:W3:Y:S04]  /*29cf0*/  LDL.LU R105, [R1+0x11c] ;  /* 0x00011c0001697983 */ /* 0x000ee80000300800 */
        /* <DEDUP_REMOVED lines=9> */
[----:B------:R-:W-:Y:S04]  /*29d90*/  LDS.128 R100, [R2] ;  /* 0x0000000002647984 */ /* 0x000fe80000000c00 */
[----:B------:R-:W-:Y:S04]  /*29da0*/  LDS.128 R96, [R168] ;  /* 0x00000000a8607984 */ /* 0x000fe80000000c00 */
[----:B------:R-:W-:Y:S04]  /*29db0*/  LDS.128 R92, [R160] ;  /* 0x00000000a05c7984 */ /* 0x000fe80000000c00 */
[----:B------:R-:W-:Y:S04]  /*29dc0*/  LDS.128 R88, [R3] ;  /* 0x0000000003587984 */ /* 0x000fe80000000c00 */
[----:B------:R-:W-:Y:S06]  /*29dd0*/  BAR.SYNC.DEFER_BLOCKING 0x0 ;  /* 0x0000000000007b1d */ /* 0x000fec0000010000 */
[----:B----4-:R1:W-:Y:S04]  /*29de0*/  STS.128 [R0], R4 ;  /* 0x0000000400007388 */ /* 0x0103e80000000c00 */
[----:B-1----:R-:W4:Y:S04]  /*29df0*/  LDL.LU R5, [R1+0x84] ;  /* 0x0000840001057983 */ /* 0x002f280000300800 */
[----:B--2---:R1:W-:Y:S04]  /*29e00*/  STS.128 [R0+0x80], R8 ;  /* 0x0000800800007388 */ /* 0x0043e80000000c00 */
[----:B-1----:R-:W2:Y:S04]  /*29e10*/  LDL.LU R8, [R1+0x88] ;  /* 0x0000880001087983 */ /* 0x002ea80000300800 */
[----:B------:R-:W2:Y:S04]  /*29e20*/  LDL.LU R9, [R1+0x8c] ;  /* 0x00008c0001097983 */ /* 0x000ea80000300800 */
[----:B------:R-:W2:Y:S04]  /*29e30*/  LDL.LU R10, [R1+0x68] ;  /* 0x00006800010a7983 */ /* 0x000ea80000300800 */
[----:B------:R-:W2:Y:S04]  /*29e40*/  LDL.LU R11, [R1+0x6c] ;  /* 0x00006c00010b7983 */ /* 0x000ea80000300800 */
[----:B---3--:R1:W-:Y:S04]  /*29e50*/  STS.128 [R0+0x400], R76 ;  /* 0x0004004c00007388 */ /* 0x0083e80000000c00 */
[----:B------:R-:W-:Y:S04]  /*29e60*/  STS.128 [R0+0x480], R104 ;  /* 0x0004806800007388 */ /* 0x000fe80000000c00 */
[----:B------:R-:W-:Y:S01]  /*29e70*/  BAR.SYNC.DEFER_BLOCKING 0x0 ;  /* 0x0000000000007b1d */ /* 0x000fe20000010000 */
[----:B------:R-:W-:Y:S01]  /*29e80*/  MOV R4, R118 ;  /* 0x0000007600047202 */ /* 0x000fe20000000f00 */
[----:B------:R-:W-:Y:S01]  /*29e90*/  IMAD.MOV.U32 R6, RZ, RZ, R117 ;  /* 0x000000ffff067224 */ /* 0x000fe200078e0075 */
[----:B------:R-:W-:Y:S01]  /*29ea0*/  MOV R7, R116 ;  /* 0x0000007400077202 */ /* 0x000fe20000000f00 */
[----:B-1----:R-:W-:Y:S01]  /*29eb0*/  IMAD.MOV.U32 R76, RZ, RZ, R115 ;  /* 0x000000ffff4c7224 */ /* 0x002fe200078e0073 */
        /* <DEDUP_REMOVED lines=11> */
[----:B------:R-:W-:Y:S06]  /*29f70*/  BAR.SYNC.DEFER_BLOCKING 0x0 ;  /* 0x0000000000007b1d */ /* 0x000fec0000010000 */
[----:B----4-:R-:W-:Y:S04]  /*29f80*/  STS.128 [R0], R4 ;  /* 0x0000000400007388 */ /* 0x010fe80000000c00 */
[----:B------:R-:W-:Y:S04]  /*29f90*/  STS.128 [R0+0x400], R76 ;  /* 0x0004004c00007388 */ /* 0x000fe80000000c00 */
[----:B------:R-:W-:Y:S04]  /*29fa0*/  STS.128 [R0+0x480], R124 ;  /* 0x0004807c00007388 */ /* 0x000fe80000000c00 */
[----:B--2---:R1:W-:Y:S04]  /*29fb0*/  STS.128 [R0+0x80], R8 ;  /* 0x0000800800007388 */ /* 0x0043e80000000c00 */
[----:B------:R-:W-:Y:S06]  /*29fc0*/  BAR.SYNC.DEFER_BLOCKING 0x0 ;  /* 0x0000000000007b1d */ /* 0x000fec0000010000 */
[----:B------:R-:W-:Y:S04]  /*29fd0*/  LDS.128 R140, [R2] ;  /* 0x00000000028c7984 */ /* 0x000fe80000000c00 */
[----:B------:R-:W-:Y:S04]  /*29fe0*/  LDS.128 R136, [R168] ;  /* 0x00000000a8887984 */ /* 0x000fe80000000c00 */
[----:B------:R-:W-:Y:S04]  /*29ff0*/  LDS.128 R124, [R160] ;  /* 0x00000000a07c7984 */ /* 0x000fe80000000c00 */
[----:B------:R-:W-:Y:S01]  /*2a000*/  LDS.128 R76, [R3] ;  /* 0x00000000034c7984 */ /* 0x000fe20000000c00 */
[----:B-1----:R-:W-:Y:S01]  /*2a010*/  IMAD.MOV.U32 R8, RZ, RZ, R204 ;  /* 0x000000ffff087224 */ /* 0x002fe200078e00cc */
        /* <DEDUP_REMOVED lines=18> */
[----:B------:R-:W-:Y:S06]  /*2a140*/  BAR.SYNC.DEFER_BLOCKING 0x0 ;  /* 0x0000000000007b1d */ /* 0x000fec0000010000 */
[----:B------:R-:W3:Y:S04]  /*2a150*/  LDL.LU R158, [R1+0x238] ;  /* 0x00023800019e7983 */ /* 0x000ee80000300800 */
[----:B------:R-:W3:Y:S01]  /*2a160*/  LDL.LU R159, [R1+0x23c] ;  /* 0x00023c00019f7983 */ /* 0x000ee20000300800 */
        /* <DEDUP_REMOVED lines=24> */
[----:B------:R-:W2:Y:S04]  /*2a2f0*/  LDL.LU R11, [R1+0x18c] ;  /* 0x00018c00010b7983 */ /* 0x000ea80000300800 */
[----:B------:R1:W-:Y:S04]  /*2a300*/  STS.128 [R0+0x80], R84 ;  /* 0x0000805400007388 */ /* 0x0003e80000000c00 */
[----:B---3--:R-:W-:Y:S04]  /*2a310*/  STS.128 [R0+0x480], R156 ;  /* 0x0004809c00007388 */ /* 0x008fe80000000c00 */
[----:B------:R-:W-:Y:S06]  /*2a320*/  BAR.SYNC.DEFER_BLOCKING 0x0 ;  /* 0x0000000000007b1d */ /* 0x000fec0000010000 */
[----:B-1----:R-:W3:Y:S04]  /*2a330*/  LDL.LU R84, [R1+0xf0] ;  /* 0x0000f00001547983 */ /* 0x002ee80000300800 */
[----:B------:R-:W3:Y:S04]  /*2a340*/  LDL.LU R85, [R1+0xf4] ;  /* 0x0000f40001557983 */ /* 0x000ee80000300800 */
[----:B------:R-:W3:Y:S04]  /*2a350*/  LDL.LU R86, [R1+0xd0] ;  /* 0x0000d00001567983 */ /* 0x000ee80000300800 */
[----:B------:R-:W3:Y:S04]  /*2a360*/  LDL.LU R87, [R1+0xd4] ;  /* 0x0000d40001577983 */ /* 0x000ee80000300800 */
[----:B------:R-:W3:Y:S04]  /*2a370*/  LDL.LU R172, [R1+0xf8] ;  /* 0x0000f80001ac7983 */ /* 0x000ee80000300800 */
[----:B------:R-:W3:Y:S04]  /*2a380*/  LDL.LU R173, [R1+0xfc] ;  /* 0x0000fc0001ad7983 */ /* 0x000ee80000300800 */
[----:B------:R-:W3:Y:S04]  /*2a390*/  LDL.LU R174, [R1+0xd8] ;  /* 0x0000d80001ae7983 */ /* 0x000ee80000300800 */
[----:B------:R-:W3:Y:S04]  /*2a3a0*/  LDL.LU R175, [R1+0xdc] ;  /* 0x0000dc0001af7983 */ /* 0x000ee80000300800 */
[----:B------:R-:W-:Y:S04]  /*2a3b0*/  LDS.128 R156, [R160] ;  /* 0x00000000a09c7984 */ /* 0x000fe80000000c00 */
[----:B------:R-:W-:Y:S04]  /*2a3c0*/  LDS.128 R164, [R2] ;  /* 0x0000000002a47984 */ /* 0x000fe80000000c00 */
[----:B------:R-:W-:Y:S04]  /*2a3d0*/  LDS.128 R168, [R168] ;  /* 0x00000000a8a87984 */ /* 0x000fe80000000c00 */
[----:B------:R-:W-:Y:S04]  /*2a3e0*/  LDS.128 R160, [R3] ;  /* 0x0000000003a07984 */ /* 0x000fe80000000c00 */
[----:B------:R-:W-:Y:S06]  /*2a3f0*/  BAR.SYNC.DEFER_BLOCKING 0x0 ;  /* 0x0000000000007b1d */ /* 0x000fec0000010000 */
[----:B--2---:R1:W-:Y:S04]  /*2a400*/  STS.128 [R0+0x80], R8 ;  /* 0x0000800800007388 */ /* 0x0043e80000000c00 */
[----:B-1----:R-:W2:Y:S04]  /*2a410*/  LDL.LU R8, [R1+0x40] ;  /* 0x0000400001087983 */ /* 0x002ea80000300800 */
[----:B------:R-:W2:Y:S04]  /*2a420*/  LDL.LU R9, [R1+0x44] ;  /* 0x0000440001097983 */ /* 0x000ea80000300800 */
[----:B------:R-:W2:Y:S04]  /*2a430*/  LDL.LU R10, [R1+0x20] ;  /* 0x00002000010a7983 */ /* 0x000ea80000300800 */
[----:B------:R-:W2:Y:S04]  /*2a440*/  LDL.LU R11, [R1+0x24] ;  /* 0x00002400010b7983 */ /* 0x000ea80000300800 */
[----:B------:R-:W2:Y:S04]  /*2a450*/  LDL.LU R184, [R1+0x48] ;  /* 0x0000480001b87983 */ /* 0x000ea80000300800 */
[----:B------:R-:W2:Y:S04]  /*2a460*/  LDL.LU R185, [R1+0x4c] ;  /* 0x00004c0001b97983 */ /* 0x000ea80000300800 */
[----:B------:R-:W2:Y:S04]  /*2a470*/  LDL.LU R186, [R1+0x28] ;  /* 0x0000280001ba7983 */ /* 0x000ea80000300800 */
[----:B------:R-:W2:Y:S04]  /*2a480*/  LDL.LU R187, [R1+0x2c] ;  /* 0x00002c0001bb7983 */ /* 0x000ea80000300800 */
[----:B----4-:R1:W-:Y:S04]  /*2a490*/  STS.128 [R0], R4 ;  /* 0x0000000400007388 */ /* 0x0103e80000000c00 */
[----:B---3--:R-:W-:Y:S04]  /*2a4a0*/  STS.128 [R0+0x400], R84 ;  /* 0x0004005400007388 */ /* 0x008fe80000000c00 */
[----:B------:R-:W-:Y:S04]  /*2a4b0*/  STS.128 [R0+0x480], R172 ;  /* 0x000480ac00007388 */ /* 0x000fe80000000c00 */
[----:B------:R-:W-:Y:S01]  /*2a4c0*/  BAR.SYNC.DEFER_BLOCKING 0x0 ;  /* 0x0000000000007b1d */ /* 0x000fe20000010000 */
[----:B-1----:R-:W-:Y:S01]  /*2a4d0*/  IMAD.MOV.U32 R6, RZ, RZ, R232 ;  /* 0x000000ffff067224 */ /* 0x002fe200078e00e8 */
[----:B------:R-:W-:Y:S01]  /*2a4e0*/  MOV R5, R237 ;  /* 0x000000ed00057202 */ /* 0x000fe20000000f00 */
[----:B------:R-:W-:Y:S01]  /*2a4f0*/  IMAD.MOV.U32 R4, RZ, RZ, R236 ;  /* 0x000000ffff047224 */ /* 0x000fe200078e00ec */
[C---:B------:R-:W-:Y:S01]  /*2a500*/  LOP3.LUT R237, R2.reuse, 0x40, RZ, 0x3c, !PT ;  /* 0x0000004002ed7812 */ /* 0x040fe200078e3cff */
[----:B------:R-:W-:Y:S01]  /*2a510*/  IMAD.MOV.U32 R232, RZ, RZ, R238 ;  /* 0x000000ffffe87224 */ /* 0x000fe200078e00ee */
[----:B------:R-:W-:-:S02]  /*2a520*/  LOP3.LUT R238, R2, 0x20, RZ, 0x3c, !PT ;  /* 0x0000002002ee7812 */ /* 0x000fc400078e3cff */
[----:B------:R-:W-:Y:S01]  /*2a530*/  LOP3.LUT R236, R2, 0x60, RZ, 0x3c, !PT ;  /* 0x0000006002ec7812 */ /* 0x000fe200078e3cff */
[----:B------:R-:W-:Y:S04]  /*2a540*/  LDS.128 R180, [R2] ;  /* 0x0000000002b47984 */ /* 0x000fe80000000c00 */
[----:B------:R-:W-:Y:S04]  /*2a550*/  LDS.128 R176, [R238] ;  /* 0x00000000eeb07984 */ /* 0x000fe80000000c00 */
[----:B------:R-:W-:Y:S04]  /*2a560*/  LDS.128 R172, [R237] ;  /* 0x00000000edac7984 */ /* 0x000fe80000000c00 */
[----:B------:R-:W-:Y:S04]  /*2a570*/  LDS.128 R84, [R236] ;  /* 0x00000000ec547984 */ /* 0x000fe80000000c00 */
[----:B------:R-:W-:Y:S01]  /*2a580*/  BAR.SYNC.DEFER_BLOCKING 0x0 ;  /* 0x0000000000007b1d */ /* 0x000fe20000010000 */
[----:B------:R-:W-:-:S02]  /*2a590*/  MOV R7, R233 ;  /* 0x000000e900077202 */ /* 0x000fc40000000f00 */
[----:B------:R-:W-:-:S03]  /*2a5a0*/  MOV R233, R239 ;  /* 0x000000ef00e97202 */ /* 0x000fc60000000f00 */
[----:B------:R-:W-:Y:S04]  /*2a5b0*/  STS.128 [R0], R4 ;  /* 0x0000000400007388 */ /* 0x000fe80000000c00 */
[----:B------:R-:W-:Y:S01]  /*2a5c0*/  STS.128 [R0+0x80], R232 ;  /* 0x000080e800007388 */ /* 0x000fe20000000c00 */
[----:B------:R-:W-:Y:S01]  /*2a5d0*/  IMAD.MOV.U32 R196, RZ, RZ, R190 ;  /* 0x000000ffffc47224 */ /* 0x000fe200078e00be */
[----:B------:R-:W-:Y:S01]  /*2a5e0*/  MOV R197, R191 ;  /* 0x000000bf00c57202 */ /* 0x000fe20000000f00 */
[----:B------:R-:W-:Y:S01]  /*2a5f0*/  IMAD.MOV.U32 R198, RZ, RZ, R154 ;  /* 0x000000ffffc67224 */ /* 0x000fe200078e009a */
[----:B------:R-:W-:Y:S01]  /*2a600*/  MOV R199, R155 ;  /* 0x0000009b00c77202 */ /* 0x000fe20000000f00 */
[----:B--2---:R1:W-:Y:S04]  /*2a610*/  STS.128 [R0+0x400], R8 ;  /* 0x0004000800007388 */ /* 0x0043e80000000c00 */
[----:B------:R-:W-:Y:S04]  /*2a620*/  STS.128 [R0+0x480], R184 ;  /* 0x000480b800007388 */ /* 0x000fe80000000c00 */
[----:B------:R-:W-:Y:S01]  /*2a630*/  BAR.SYNC.DEFER_BLOCKING 0x0 ;  /* 0x0000000000007b1d */ /* 0x000fe20000010000 */
[----:B-1----:R-:W-:Y:S01]  /*2a640*/  IMAD.MOV.U32 R8, RZ, RZ, R188 ;  /* 0x000000ffff087224 */ /* 0x002fe200078e00bc */
[----:B------:R-:W-:Y:S01]  /*2a650*/  MOV R9, R189 ;  /* 0x000000bd00097202 */ /* 0x000fe20000000f00 */
[----:B------:R-:W-:Y:S01]  /*2a660*/  IMAD.MOV.U32 R10, RZ, RZ, R152 ;  /* 0x000000ffff0a7224 */ /* 0x000fe200078e0098 */
[----:B------:R-:W-:-:S02]  /*2a670*/  MOV R11, R153 ;  /* 0x00000099000b7202 */ /* 0x000fc40000000f00 */
[----:B------:R-:W-:Y:S04]  /*2a680*/  LDS.128 R192, [R2] ;  /* 0x0000000002c07984 */ /* 0x000fe80000000c00 */
[----:B------:R-:W-:Y:S04]  /*2a690*/  LDS.128 R184, [R238] ;  /* 0x00000000eeb87984 */ /* 0x000fe80000000c00 */
[----:B------:R-:W-:Y:S04]  /*2a6a0*/  LDS.128 R188, [R237] ;  /* 0x00000000edbc7984 */ /* 0x000fe80000000c00 */
[----:B------:R-:W-:Y:S04]  /*2a6b0*/  LDS.128 R152, [R236] ;  /* 0x00000000ec987984 */ /* 0x000fe80000000c00 */
[----:B------:R-:W-:Y:S06]  /*2a6c0*/  BAR.SYNC.DEFER_BLOCKING 0x0 ;  /* 0x0000000000007b1d */ /* 0x000fec0000010000 */
[----:B------:R1:W-:Y:S04]  /*2a6d0*/  STS.128 [R0+0x400], R8 ;  /* 0x0004000800007388 */ /* 0x0003e80000000c00 */
        /* <DEDUP_REMOVED lines=8> */
[----:B------:R-:W-:Y:S01]  /*2a760*/  IMAD.MOV.U32 R208, RZ, RZ, R202 ;  /* 0x000000ffffd07224 */ /* 0x000fe200078e00ca */
[----:B------:R-:W-:Y:S01]  /*2a770*/  MOV R209, R203 ;  /* 0x000000cb00d17202 */ /* 0x000fe20000000f00 */
[----:B------:R-:W-:Y:S04]  /*2a780*/  STS.128 [R0+0x480], R196 ;  /* 0x000480c400007388 */ /* 0x000fe80000000c00 */
[----:B------:R1:W-:Y:S04]  /*2a790*/  STS.128 [R0], R4 ;  /* 0x0000000400007388 */ /* 0x0003e80000000c00 */
[----:B------:R3:W-:Y:S04]  /*2a7a0*/  STS.128 [R0+0x80], R208 ;  /* 0x000080d000007388 */ /* 0x0007e80000000c00 */
[----:B------:R-:W-:Y:S01]  /*2a7b0*/  BAR.SYNC.DEFER_BLOCKING 0x0 ;  /* 0x0000000000007b1d */ /* 0x000fe20000010000 */
[----:B-1----:R-:W-:Y:S01]  /*2a7c0*/  IMAD.MOV.U32 R6, RZ, RZ, R128 ;  /* 0x000000ffff067224 */ /* 0x002fe200078e0080 */
[----:B------:R-:W-:Y:S01]  /*2a7d0*/  MOV R7, R129 ;  /* 0x0000008100077202 */ /* 0x000fe20000000f00 */
[----:B------:R-:W-:Y:S01]  /*2a7e0*/  IMAD.MOV.U32 R4, RZ, RZ, R132 ;  /* 0x000000ffff047224 */ /* 0x000fe200078e0084 */
[----:B------:R-:W-:Y:S01]  /*2a7f0*/  MOV R5, R133 ;  /* 0x0000008500057202 */ /* 0x000fe20000000f00 */
[----:B------:R-:W-:Y:S01]  /*2a800*/  IMAD.MOV.U32 R128, RZ, RZ, R134 ;  /* 0x000000ffff807224 */ /* 0x000fe200078e0086 */
[----:B------:R-:W-:Y:S01]  /*2a810*/  MOV R129, R135 ;  /* 0x0000008700817202 */ /* 0x000fe20000000f00 */
[----:B---3--:R-:W3:Y:S04]  /*2a820*/  LDL.LU R208, [R1+0x248] ;  /* 0x0002480001d07983 */ /* 0x008ee80000300800 */
[----:B------:R-:W3:Y:S04]  /*2a830*/  LDL.LU R209, [R1+0x24c] ;  /* 0x00024c0001d17983 */ /* 0x000ee80000300800 */
[----:B------:R-:W3:Y:S04]  /*2a840*/  LDL.LU R210, [R1+0x1e8] ;  /* 0x0001e80001d27983 */ /* 0x000ee80000300800 */
[----:B------:R-:W1:Y:S04]  /*2a850*/  LDS.128 R196, [R237] ;  /* 0x00000000edc47984 */ /* 0x000e680000000c00 */
[----:B------:R-:W4:Y:S04]  /*2a860*/  LDS.128 R132, [R236] ;  /* 0x00000000ec847984 */ /* 0x000f280000000c00 */
[----:B------:R-:W3:Y:S04]  /*2a870*/  LDL.LU R211, [R1+0x1ec] ;  /* 0x0001ec0001d37983 */ /* 0x000ee80000300800 */
[----:B------:R-:W-:Y:S04]  /*2a880*/  LDS.128 R204, [R2] ;  /* 0x0000000002cc7984 */ /* 0x000fe80000000c00 */
[----:B------:R-:W-:Y:S04]  /*2a890*/  LDS.128 R200, [R238] ;  /* 0x00000000eec87984 */ /* 0x000fe80000000c00 */
[----:B------:R-:W-:Y:S06]  /*2a8a0*/  BAR.SYNC.DEFER_BLOCKING 0x0 ;  /* 0x0000000000007b1d */ /* 0x000fec0000010000 */
[----:B-1----:R-:W-:Y:S04]  /*2a8b0*/  STL [R1+0xd38], R199 ;  /* 0x000d38c701007387 */ /* 0x002fe80000100800 */
[----:B----4-:R-:W-:Y:S04]  /*2a8c0*/  STL [R1+0xd28], R135 ;  /* 0x000d288701007387 */ /* 0x010fe80000100800 */
[----:B------:R1:W-:Y:S04]  /*2a8d0*/  STS.128 [R0], R4 ;  /* 0x0000000400007388 */ /* 0x0003e80000000c00 */
[----:B------:R4:W-:Y:S04]  /*2a8e0*/  STS.128 [R0+0x80], R128 ;  /* 0x0000808000007388 */ /* 0x0009e80000000c00 */
[----:B-1----:R-:W3:Y:S04]  /*2a8f0*/  LDL.LU R4, [R1+0x170] ;  /* 0x0001700001047983 */ /* 0x002ee80000300800 */
[----:B------:R-:W3:Y:S04]  /*2a900*/  LDL.LU R5, [R1+0x174] ;  /* 0x0001740001057983 */ /* 0x000ee80000300800 */
[----:B------:R-:W3:Y:S04]  /*2a910*/  LDL.LU R6, [R1+0x150] ;  /* 0x0001500001067983 */ /* 0x000ee80000300800 */
[----:B------:R-:W3:Y:S04]  /*2a920*/  LDL.LU R7, [R1+0x154] ;  /* 0x0001540001077983 */ /* 0x000ee80000300800 */
[----:B----4-:R-:W4:Y:S04]  /*2a930*/  LDL.LU R128, [R1+0x178] ;  /* 0x0001780001807983 */ /* 0x010f280000300800 */
[----:B------:R-:W4:Y:S04]  /*2a940*/  LDL.LU R129, [R1+0x17c] ;  /* 0x00017c0001817983 */ /* 0x000f280000300800 */
[----:B------:R-:W4:Y:S04]  /*2a950*/  LDL.LU R130, [R1+0x158] ;  /* 0x0001580001827983 */ /* 0x000f280000300800 */
[----:B------:R-:W4:Y:S04]  /*2a960*/  LDL.LU R131, [R1+0x15c] ;  /* 0x00015c0001837983 */ /* 0x000f280000300800 */
[----:B------:R-:W4:Y:S04]  /*2a970*/  LDL R3, [R1+0x3e8] ;  /* 0x0003e80001037983 */ /* 0x000f280000100800 */
        /* <DEDUP_REMOVED lines=10> */
[----:B---3--:R-:W-:Y:S04]  /*2aa20*/  STS.128 [R0+0x480], R208 ;  /* 0x000480d000007388 */ /* 0x008fe80000000c00 */
[----:B------:R-:W-:Y:S06]  /*2aa30*/  BAR.SYNC.DEFER_BLOCKING 0x0 ;  /* 0x0000000000007b1d */ /* 0x000fec0000010000 */
[----:B------:R-:W-:Y:S04]  /*2aa40*/  LDS.128 R220, [R2] ;  /* 0x0000000002dc7984 */ /* 0x000fe80000000c00 */
[----:B------:R-:W-:Y:S04]  /*2aa50*/  LDS.128 R216, [R238] ;  /* 0x00000000eed87984 */ /* 0x000fe80000000c00 */
[----:B------:R-:W-:Y:S04]  /*2aa60*/  LDS.128 R208, [R237] ;  /* 0x00000000edd07984 */ /* 0x000fe80000000c00 */
[----:B------:R-:W1:Y:S04]  /*2aa70*/  LDS.128 R212, [R236] ;  /* 0x00000000ecd47984 */ /* 0x000e680000000c00 */
[----:B------:R-:W-:Y:S06]  /*2aa80*/  BAR.SYNC.DEFER_BLOCKING 0x0 ;  /* 0x0000000000007b1d */ /* 0x000fec0000010000 */
[----:B------:R3:W-:Y:S04]  /*2aa90*/  STS.128 [R0], R4 ;  /* 0x0000000400007388 */ /* 0x0007e80000000c00 */
[----:B----4-:R-:W-:Y:S01]  /*2aaa0*/  STS.128 [R0+0x80], R128 ;  /* 0x0000808000007388 */ /* 0x010fe20000000c00 */
[----:B---3--:R-:W-:Y:S01]  /*2aab0*/  IMAD.MOV.U32 R6, RZ, RZ, R224 ;  /* 0x000000ffff067224 */ /* 0x008fe200078e00e0 */
[----:B------:R-:W-:Y:S01]  /*2aac0*/  MOV R7, R225 ;  /* 0x000000e100077202 */ /* 0x000fe20000000f00 */
[----:B------:R-:W-:Y:S01]  /*2aad0*/  IMAD.MOV.U32 R4, RZ, RZ, R228 ;  /* 0x000000ffff047224 */ /* 0x000fe200078e00e4 */
[----:B------:R-:W-:Y:S01]  /*2aae0*/  MOV R5, R229 ;  /* 0x000000e500057202 */ /* 0x000fe20000000f00 */
[----:B------:R-:W-:Y:S01]  /*2aaf0*/  IMAD.MOV.U32 R224, RZ, RZ, R230 ;  /* 0x000000ffffe07224 */ /* 0x000fe200078e00e6 */
[----:B------:R-:W-:Y:S01]  /*2ab00*/  MOV R225, R231 ;  /* 0x000000e700e17202 */ /* 0x000fe20000000f00 */
[----:B-1----:R-:W-:Y:S04]  /*2ab10*/  STL [R1+0xd30], R214 ;  /* 0x000d30d601007387 */ /* 0x002fe80000100800 */
[----:B------:R-:W-:Y:S04]  /*2ab20*/  STL [R1+0xd2c], R215 ;  /* 0x000d2cd701007387 */ /* 0x000fe80000100800 */
[----:B--2---:R-:W-:Y:S04]  /*2ab30*/  STS.128 [R0+0x400], R8 ;  /* 0x0004000800007388 */ /* 0x004fe80000000c00 */
[----:B------:R-:W-:Y:S04]  /*2ab40*/  STS.128 [R0+0x480], R232 ;  /* 0x000480e800007388 */ /* 0x000fe80000000c00 */
[----:B------:R-:W-:Y:S06]  /*2ab50*/  BAR.SYNC.DEFER_BLOCKING 0x0 ;  /* 0x0000000000007b1d */ /* 0x000fec0000010000 */
[----:B------:R-:W1:Y:S04]  /*2ab60*/  LDS.128 R232, [R236] ;  /* 0x00000000ece87984 */ /* 0x000e680000000c00 */
[----:B------:R-:W2:Y:S04]  /*2ab70*/  LDS.128 R8, [R2] ;  /* 0x0000000002087984 */ /* 0x000ea80000000c00 */
[----:B------:R-:W-:Y:S04]  /*2ab80*/  LDS.128 R128, [R238] ;  /* 0x00000000ee807984 */ /* 0x000fe80000000c00 */
[----:B------:R-:W-:Y:S04]  /*2ab90*/  LDS.128 R228, [R237] ;  /* 0x00000000ede47984 */ /* 0x000fe80000000c00 */
[----:B------:R-:W-:Y:S06]  /*2aba0*/  BAR.SYNC.DEFER_BLOCKING 0x0 ;  /* 0x0000000000007b1d */ /* 0x000fec0000010000 */
[----:B-1----:R1:W-:Y:S04]  /*2abb0*/  STL [R1+0xd34], R235 ;  /* 0x000d34eb01007387 */ /* 0x0023e80000100800 */
[----:B------:R3:W-:Y:S04]  /*2abc0*/  STS.128 [R0], R4 ;  /* 0x0000000400007388 */ /* 0x0007e80000000c00 */
[----:B-1----:R-:W4:Y:S04]  /*2abd0*/  LDL.LU R235, [R1+0x3e8] ;  /* 0x0003e80001eb7983 */ /* 0x002f280000300800 */
[----:B---3--:R-:W3:Y:S01]  /*2abe0*/  LDL.LU R4, [R1] ;  /* 0x0000000001047983 */ /* 0x008ee20000300800 */
[----:B------:R-:W-:Y:S01]  /*2abf0*/  IMAD.MOV.U32 R6, RZ, RZ, R248 ;  /* 0x000000ffff067224 */ /* 0x000fe200078e00f8 */
[----:B------:R-:W-:-:S02]  /*2ac00*/  MOV R7, R249 ;  /* 0x000000f900077202 */ /* 0x000fc40000000f00 */
[----:B------:R-:W3:Y:S04]  /*2ac10*/  LDL.LU R5, [R1+0x4] ;  /* 0x0000040001057983 */ /* 0x000ee80000300800 */
[----:B------:R-:W2:Y:S04]  /*2ac20*/  LDL.LU R248, [R1+0x8] ;  /* 0x0000080001f87983 */ /* 0x000ea80000300800 */
[----:B------:R-:W2:Y:S04]  /*2ac30*/  LDL.LU R249, [R1+0xc] ;  /* 0x00000c0001f97983 */ /* 0x000ea80000300800 */
[----:B------:R-:W2:Y:S04]  /*2ac40*/  LDL.LU R214, [R1+0x3f0] ;  /* 0x0003f00001d67983 */ /* 0x000ea80000300800 */
[----:B------:R-:W2:Y:S04]  /*2ac50*/  LDL.LU R215, [R1+0x3f8] ;  /* 0x0003f80001d77983 */ /* 0x000ea80000300800 */
[----:B------:R-:W2:Y:S04]  /*2ac60*/  LDL.LU R135, [R1+0x3f4] ;  /* 0x0003f40001877983 */ /* 0x000ea80000300800 */
[----:B------:R1:W-:Y:S01]  /*2ac70*/  STS.128 [R0+0x80], R224 ;  /* 0x000080e000007388 */ /* 0x0003e20000000c00 */
[----:B------:R-:W-:-:S05]  /*2ac80*/  IMAD R3, R3, c[0x0][0x194], RZ ;  /* 0x0000650003037a24 */ /* 0x000fca00078e02ff */
[----:B------:R-:W-:Y:S01]  /*2ac90*/  LEA R236, P3, R3, c[0x0][0x170], 0x2 ;  /* 0x00005c0003ec7a11 */ /* 0x000fe200078610ff */
[----:B------:R-:W-:-:S03]  /*2aca0*/  IMAD R238, R199, c[0x0][0x198], RZ ;  /* 0x00006600c7ee7a24 */ /* 0x000fc600078e02ff */
[----:B------:R-:W-:Y:S01]  /*2acb0*/  LEA.HI.X.SX32 R237, R3, c[0x0][0x174], 0x2, P3 ;  /* 0x00005d0003ed7a11 */ /* 0x000fe200018f16ff */
[----:B-1----:R-:W-:-:S05]  /*2acc0*/  IMAD.MOV.U32 R226, RZ, RZ, c[0x0][0x194] ;  /* 0x00006500ffe27624 */ /* 0x002fca00078e00ff */
[----:B------:R-:W-:Y:S01]  /*2acd0*/  LEA R3, R226, R3, 0x7 ;  /* 0x00000003e2037211 */ /* 0x000fe200078e38ff */
[----:B------:R-:W-:Y:S01]  /*2ace0*/  IMAD.WIDE R224, R238, 0x4, R236 ;  /* 0x00000004eee07825 */ /* 0x000fe200078e02ec */
[----:B----4-:R-:W-:Y:S01]  /*2acf0*/  ISETP.GE.AND P0, PT, R235, c[0x0][0x178], PT ;  /* 0x00005e00eb007a0c */ /* 0x010fe20003f06270 */
[----:B---3--:R1:W-:Y:S04]  /*2ad00*/  STS.128 [R0+0x400], R4 ;  /* 0x0004000400007388 */ /* 0x0083e80000000c00 */
[----:B--2---:R2:W-:Y:S04]  /*2ad10*/  STS.128 [R0+0x480], R248 ;  /* 0x000480f800007388 */ /* 0x0045e80000000c00 */
[----:B------:R-:W-:Y:S01]  /*2ad20*/  BAR.SYNC.DEFER_BLOCKING 0x0 ;  /* 0x0000000000007b1d */ /* 0x000fe20000010000 */
[----:B------:R-:W-:-:S02]  /*2ad30*/  ISETP.LT.AND P0, PT, R199, c[0x0][0x17c], !P0 ;  /* 0x00005f00c7007a0c */ /* 0x000fc40004701270 */
[----:B-1----:R-:W-:Y:S01]  /*2ad40*/  LEA R4, P4, R3, c[0x0][0x170], 0x2 ;  /* 0x00005c0003047a11 */ /* 0x002fe200078810ff */
[----:B--2---:R-:W-:-:S03]  /*2ad50*/  IMAD R0, R226, 0x80, R3 ;  /* 0x00000080e2007824 */ /* 0x004fc600078e0203 */
[----:B------:R-:W-:Y:S02]  /*2ad60*/  LEA.HI.X.SX32 R5, R3, c[0x0][0x174], 0x2, P4 ;  /* 0x00005d0003057a11 */ /* 0x000fe400020f16ff */
[----:B------:R-:W2:Y:S01]  /*2ad70*/  LDL.LU R3, [R1+0x34] ;  /* 0x0000340001037983 */ /* 0x000ea20000300800 */
[----:B------:R-:W-:-:S04]  /*2ad80*/  LEA R6, P6, R0, c[0x0][0x170], 0x2 ;  /* 0x00005c0000067a11 */ /* 0x000fc800078c10ff */
[----:B------:R1:W-:Y:S01]  /*2ad90*/  @P0 STG.E [R224.64], R252 ;  /* 0x000000fce0000986 */ /* 0x0003e2000c101908 */
[----:B------:R-:W-:Y:S02]  /*2ada0*/  ISETP.GE.AND P0, PT, R199, c[0x0][0x17c], PT ;  /* 0x00005f00c7007a0c */ /* 0x000fe40003f06270 */
[----:B------:R-:W-:Y:S02]  /*2adb0*/  LEA.HI.X.SX32 R7, R0, c[0x0][0x174], 0x2, P6 ;  /* 0x00005d0000077a11 */ /* 0x000fe400030f16ff */
[----:B------:R-:W-:Y:S02]  /*2adc0*/  ISETP.LT.AND P3, PT, R214, c[0x0][0x178], !P0 ;  /* 0x00005e00d6007a0c */ /* 0x000fe40004761270 */
[----:B------:R-:W-:Y:S02]  /*2add0*/  ISETP.LT.AND P6, PT, R215, c[0x0][0x178], !P0 ;  /* 0x00005e00d7007a0c */ /* 0x000fe400047c1270 */
[----:B-1----:R-:W-:Y:S02]  /*2ade0*/  LEA R225, R226, R0, 0x7 ;  /* 0x00000000e2e17211 */ /* 0x002fe400078e38ff */
[----:B------:R-:W-:-:S02]  /*2adf0*/  ISETP.LT.AND P0, PT, R135, c[0x0][0x178], !P0 ;  /* 0x00005e0087007a0c */ /* 0x000fc40004701270 */
[----:B------:R-:W-:Y:S01]  /*2ae00*/  LEA R224, P4, R225, c[0x0][0x170], 0x2 ;  /* 0x00005c00e1e07a11 */ /* 0x000fe200078810ff */
[----:B------:R-:W-:-:S03]  /*2ae10*/  IMAD.WIDE R226, R238, 0x4, R4 ;  /* 0x00000004eee27825 */ /* 0x000fc600078e0204 */
[----:B------:R-:W-:Y:S01]  /*2ae20*/  LEA.HI.X.SX32 R225, R225, c[0x0][0x174], 0x2, P4 ;  /* 0x00005d00e1e17a11 */ /* 0x000fe200020f16ff */
[C---:B------:R-:W-:Y:S01]  /*2ae30*/  IMAD.WIDE R250, R238.reuse, 0x4, R6 ;  /* 0x00000004eefa7825 */ /* 0x040fe200078e0206 */
[----:B------:R-:W-:Y:S03]  /*2ae40*/  @P3 STG.E [R226.64], R28 ;  /* 0x0000001ce2003986 */ /* 0x000fe6000c101908 */
[----:B------:R-:W-:Y:S01]  /*2ae50*/  IMAD.WIDE R248, R238, 0x4, R224 ;  /* 0x00000004eef87825 */ /* 0x000fe200078e02e0 */
[----:B------:R1:W-:Y:S04]  /*2ae60*/  @P6 STG.E [R250.64], R32 ;  /* 0x00000020fa006986 */ /* 0x0003e8000c101908 */
[----:B------:R3:W-:Y:S04]  /*2ae70*/  @P0 STG.E [R248.64], R12 ;  /* 0x0000000cf8000986 */ /* 0x0007e8000c101908 */
[----:B-1----:R-:W4:Y:S04]  /*2ae80*/  LDL.LU R251, [R1+0x1c] ;  /* 0x00001c0001fb7983 */ /* 0x002f280000300800 */
[----:B---3--:R-:W3:Y:S04]  /*2ae90*/  LDL.LU R249, [R1+0x10] ;  /* 0x0000100001f97983 */ /* 0x008ee80000300800 */
[----:B------:R-:W4:Y:S01]  /*2aea0*/  LDL.LU R250, [R1+0x14] ;  /* 0x0000140001fa7983 */ /* 0x000f220000300800 */
[----:B------:R-:W-:-:S02]  /*2aeb0*/  ISETP.LT.AND P5, PT, R235, c[0x0][0x178], !P2 ;  /* 0x00005e00eb007a0c */ /* 0x000fc400057a1270 */
[----:B------:R-:W-:Y:S01]  /*2aec0*/  IADD3 R252, R238, c[0x0][0x198], RZ ;  /* 0x00006600eefc7a10 */ /* 0x000fe20007ffe0ff */
[----:B------:R-:W4:Y:S01]  /*2aed0*/  LDL.LU R248, [R1+0x38] ;  /* 0x0000380001f87983 */ /* 0x000f220000300800 */
[----:B------:R-:W-:-:S03]  /*2aee0*/  ISETP.LT.AND P4, PT, R214, c[0x0][0x178], !P2 ;  /* 0x00005e00d6007a0c */ /* 0x000fc60005781270 */
[C---:B------:R-:W-:Y:S01]  /*2aef0*/  IMAD.WIDE R238, R252.reuse, 0x4, R236 ;  /* 0x00000004fcee7825 */ /* 0x040fe200078e02ec */
[----:B------:R-:W-:Y:S02]  /*2af00*/  ISETP.LT.AND P3, PT, R215, c[0x0][0x178], !P2 ;  /* 0x00005e00d7007a0c */ /* 0x000fe40005761270 */
[----:B------:R-:W-:Y:S01]  /*2af10*/  ISETP.LT.AND P2, PT, R135, c[0x0][0x178], !P2 ;  /* 0x00005e0087007a0c */ /* 0x000fe20005741270 */
[C---:B------:R-:W-:Y:S01]  /*2af20*/  IMAD.WIDE R226, R252.reuse, 0x4, R4 ;  /* 0x00000004fce27825 */ /* 0x040fe200078e0204 */
[----:B------:R-:W-:Y:S02]  /*2af30*/  IADD3 R32, R252, c[0x0][0x198], RZ ;  /* 0x00006600fc207a10 */ /* 0x000fe40007ffe0ff */
[----:B------:R-:W-:Y:S02]  /*2af40*/  IADD3 R0, R199, 0x3, RZ ;  /* 0x00000003c7007810 */ /* 0x000fe40007ffe0ff */
[----:B------:R-:W-:Y:S02]  /*2af50*/  ISETP.LT.AND P0, PT, R214, c[0x0][0x178], !P1 ;  /* 0x00005e00d6007a0c */ /* 0x000fe40004f01270 */
[----:B------:R-:W-:-:S02]  /*2af60*/  ISETP.GE.AND P6, PT, R0, c[0x0][0x17c], PT ;  /* 0x00005f0000007a0c */ /* 0x000fc40003fc6270 */
[----:B------:R-:W-:Y:S01]  /*2af70*/  IADD3 R0, R32, c[0x0][0x198], RZ ;  /* 0x0000660020007a10 */ /* 0x000fe20007ffe0ff */
[----:B--2---:R1:W-:Y:S01]  /*2af80*/  @P5 STG.E [R238.64], R3 ;  /* 0x00000003ee005986 */ /* 0x0043e2000c101908 */
[----:B------:R-:W-:-:S03]  /*2af90*/  ISETP.LT.AND P5, PT, R235, c[0x0][0x178], !P1 ;  /* 0x00005e00eb007a0c */ /* 0x000fc60004fa1270 */
[----:B------:R2:W-:Y:S01]  /*2afa0*/  @P4 STG.E [R226.64], R29 ;  /* 0x0000001de2004986 */ /* 0x0005e2000c101908 */
[----:B------:R-:W-:Y:S01]  /*2afb0*/  ISETP.LT.AND P4, PT, R215, c[0x0][0x178], !P1 ;  /* 0x00005e00d7007a0c */ /* 0x000fe20004f81270 */
[----:B-1----:R-:W-:-:S04]  /*2afc0*/  IMAD.WIDE R238, R252, 0x4, R6 ;  /* 0x00000004fcee7825 */ /* 0x002fc800078e0206 */
[----:B--2---:R-:W-:Y:S01]  /*2afd0*/  IMAD.WIDE R226, R252, 0x4, R224 ;  /* 0x00000004fce27825 */ /* 0x004fe200078e02e0 */
[----:B------:R-:W-:Y:S03]  /*2afe0*/  @P3 STG.E [R238.64], R33 ;  /* 0x00000021ee003986 */ /* 0x000fe6000c101908 */
[C---:B------:R-:W-:Y:S01]  /*2aff0*/  IMAD.WIDE R28, R32.reuse, 0x4, R236 ;  /* 0x00000004201c7825 */ /* 0x040fe200078e02ec */
[----:B------:R1:W-:Y:S01]  /*2b000*/  @P2 STG.E [R226.64], R13 ;  /* 0x0000000de2002986 */ /* 0x0003e2000c101908 */
[----:B------:R-:W-:Y:S02]  /*2b010*/  ISETP.LT.AND P1, PT, R135, c[0x0][0x178], !P1 ;  /* 0x00005e0087007a0c */ /* 0x000fe40004f21270 */
[----:B------:R-:W-:Y:S01]  /*2b020*/  ISETP.LT.AND P2, PT, R235, c[0x0][0x178], !P6 ;  /* 0x00005e00eb007a0c */ /* 0x000fe20007741270 */
[C---:B-1----:R-:W-:Y:S01]  /*2b030*/  IMAD.WIDE R12, R32.reuse, 0x4, R6 ;  /* 0x00000004200c7825 */ /* 0x042fe200078e0206 */
[----:B---3--:R1:W-:Y:S04]  /*2b040*/  @P5 STG.E [R28.64], R249 ;  /* 0x000000f91c005986 */ /* 0x0083e8000c101908 */
[----:B-1----:R-:W2:Y:S01]  /*2b050*/  LDL.LU R249, [R1+0x3c] ;  /* 0x00003c0001f97983 */ /* 0x002ea20000300800 */
[----:B------:R-:W-:-:S04]  /*2b060*/  IMAD.WIDE R28, R32, 0x4, R4 ;  /* 0x00000004201c7825 */ /* 0x000fc800078e0204 */
[----:B------:R-:W-:Y:S01]  /*2b070*/  IMAD.WIDE R32, R32, 0x4, R224 ;  /* 0x0000000420207825 */ /* 0x000fe200078e02e0 */
[----:B------:R1:W-:Y:S04]  /*2b080*/  @P0 STG.E [R28.64], R20 ;  /* 0x000000141c000986 */ /* 0x0003e8000c101908 */
[----:B------:R-:W-:Y:S04]  /*2b090*/  @P4 STG.E [R12.64], R44 ;  /* 0x0000002c0c004986 */ /* 0x000fe8000c101908 */
[----:B------:R-:W-:Y:S01]  /*2b0a0*/  @P1 STG.E [R32.64], R56 ;  /* 0x0000003820001986 */ /* 0x000fe2000c101908 */
[----:B-1----:R-:W-:-:S05]  /*2b0b0*/  IMAD.WIDE R28, R0, 0x4, R236 ;  /* 0x00000004001c7825 */ /* 0x002fca00078e02ec */
[----:B----4-:R1:W-:Y:S04]  /*2b0c0*/  @P2 STG.E [R28.64], R250 ;  /* 0x000000fa1c002986 */ /* 0x0103e8000c101908 */
[----:B-1----:R-:W3:Y:S01]  /*2b0d0*/  LDL.LU R250, [R1+0x18] ;  /* 0x0000180001fa7983 */ /* 0x002ee20000300800 */
[----:B------:R-:W-:Y:S02]  /*2b0e0*/  ISETP.LT.AND P5, PT, R214, c[0x0][0x178], !P6 ;  /* 0x00005e00d6007a0c */ /* 0x000fe400077a1270 */
[----:B------:R-:W-:Y:S01]  /*2b0f0*/  IADD3 R3, R199, 0x4, RZ ;  /* 0x00000004c7037810 */ /* 0x000fe20007ffe0ff */
[----:B------:R-:W-:Y:S01]  /*2b100*/  IMAD.WIDE R12, R0, 0x4, R4 ;  /* 0x00000004000c7825 */ /* 0x000fe200078e0204 */
[----:B------:R-:W-:Y:S02]  /*2b110*/  ISETP.LT.AND P4, PT, R215, c[0x0][0x178], !P6 ;  /* 0x00005e00d7007a0c */ /* 0x000fe40007781270 */
[----:B------:R-:W-:-:S02]  /*2b120*/  ISETP.LT.AND P6, PT, R135, c[0x0][0x178], !P6 ;  /* 0x00005e0087007a0c */ /* 0x000fc400077c1270 */
[----:B------:R-:W-:Y:S02]  /*2b130*/  ISETP.GE.AND P3, PT, R3, c[0x0][0x17c], PT ;  /* 0x00005f0003007a0c */ /* 0x000fe40003f66270 */
[----:B------:R-:W-:-:S03]  /*2b140*/  IADD3 R3, R199, 0x5, RZ ;  /* 0x00000005c7037810 */ /* 0x000fc60007ffe0ff */
[----:B------:R1:W-:Y:S01]  /*2b150*/  @P5 STG.E [R12.64], R21 ;  /* 0x000000150c005986 */ /* 0x0003e2000c101908 */
[----:B------:R-:W-:Y:S02]  /*2b160*/  ISETP.LT.AND P5, PT, R235, c[0x0][0x178], !P3 ;  /* 0x00005e00eb007a0c */ /* 0x000fe40005fa1270 */
[----:B------:R-:W-:Y:S02]  /*2b170*/  ISETP.GE.AND P0, PT, R3, c[0x0][0x17c], PT ;  /* 0x00005f0003007a0c */ /* 0x000fe40003f06270 */
[----:B------:R-:W-:Y:S02]  /*2b180*/  IADD3 R3, R0, c[0x0][0x198], RZ ;  /* 0x0000660000037a10 */ /* 0x000fe40007ffe0ff */
[----:B------:R-:W-:Y:S01]  /*2b190*/  ISETP.LT.AND P1, PT, R214, c[0x0][0x178], !P3 ;  /* 0x00005e00d6007a0c */ /* 0x000fe20005f21270 */
[----:B-1----:R-:W-:-:S04]  /*2b1a0*/  IMAD.WIDE R20, R0, 0x4, R6 ;  /* 0x0000000400147825 */ /* 0x002fc800078e0206 */
[----:B------:R-:W-:Y:S01]  /*2b1b0*/  IMAD.WIDE R12, R0, 0x4, R224 ;  /* 0x00000004000c7825 */ /* 0x000fe200078e02e0 */
[----:B------:R-:W-:Y:S01]  /*2b1c0*/  @P4 STG.E [R20.64], R45 ;  /* 0x0000002d14004986 */ /* 0x000fe2000c101908 */
[----:B------:R-:W-:-:S03]  /*2b1d0*/  ISETP.LT.AND P2, PT, R215, c[0x0][0x178], !P3 ;  /* 0x00005e00d7007a0c */ /* 0x000fc60005f41270 */
[----:B------:R1:W-:Y:S01]  /*2b1e0*/  @P6 STG.E [R12.64], R57 ;  /* 0x000000390c006986 */ /* 0x0003e2000c101908 */
[----:B------:R-:W-:Y:S02]  /*2b1f0*/  ISETP.LT.AND P3, PT, R135, c[0x0][0x178], !P3 ;  /* 0x00005e0087007a0c */ /* 0x000fe40005f61270 */
[----:B------:R-:W-:Y:S02]  /*2b200*/  ISETP.LT.AND P6, PT, R235, c[0x0][0x178], !P0 ;  /* 0x00005e00eb007a0c */ /* 0x000fe400047c1270 */
[C---:B------:R-:W-:Y:S01]  /*2b210*/  IADD3 R33, R3.reuse, c[0x0][0x198], RZ ;  /* 0x0000660003217a10 */ /* 0x040fe20007ffe0ff */
[----:B-1----:R-:W-:-:S04]  /*2b220*/  IMAD.WIDE R12, R3, 0x4, R236 ;  /* 0x00000004030c7825 */ /* 0x002fc800078e02ec */
[C---:B------:R-:W-:Y:S01]  /*2b230*/  IMAD.WIDE R20, R3.reuse, 0x4, R4 ;  /* 0x0000000403147825 */ /* 0x040fe200078e0204 */
[----:B------:R1:W-:Y:S01]  /*2b240*/  @P5 STG.E [R12.64], R244 ;  /* 0x000000f40c005986 */ /* 0x0003e2000c101908 */
[----:B------:R-:W-:Y:S02]  /*2b250*/  ISETP.LT.AND P5, PT, R214, c[0x0][0x178], !P0 ;  /* 0x00005e00d6007a0c */ /* 0x000fe400047a1270 */
[----:B------:R-:W-:Y:S01]  /*2b260*/  IMAD.WIDE R28, R3, 0x4, R6 ;  /* 0x00000004031c7825 */ /* 0x000fe200078e0206 */
[----:B------:R-:W-:Y:S01]  /*2b270*/  IADD3 R44, R199, 0x6, RZ ;  /* 0x00000006c72c7810 */ /* 0x000fe20007ffe0ff */
[----:B------:R4:W-:Y:S01]  /*2b280*/  @P1 STG.E [R20.64], R24 ;  /* 0x0000001814001986 */ /* 0x0009e2000c101908 */
[----:B------:R-:W-:Y:S02]  /*2b290*/  ISETP.LT.AND P1, PT, R215, c[0x0][0x178], !P0 ;  /* 0x00005e00d7007a0c */ /* 0x000fe40004721270 */
[----:B------:R-:W-:Y:S01]  /*2b2a0*/  ISETP.GE.AND P4, PT, R44, c[0x0][0x17c], PT ;  /* 0x00005f002c007a0c */ /* 0x000fe20003f86270 */
[----:B------:R4:W-:Y:S01]  /*2b2b0*/  @P2 STG.E [R28.64], R40 ;  /* 0x000000281c002986 */ /* 0x0009e2000c101908 */
[----:B-1----:R-:W-:-:S04]  /*2b2c0*/  IMAD.WIDE R12, R3, 0x4, R224 ;  /* 0x00000004030c7825 */ /* 0x002fc800078e02e0 */
[----:B----4-:R-:W-:Y:S01]  /*2b2d0*/  IMAD.WIDE R20, R33, 0x4, R236 ;  /* 0x0000000421147825 */ /* 0x010fe200078e02ec */
[----:B------:R1:W-:Y:S01]  /*2b2e0*/  @P3 STG.E [R12.64], R52 ;  /* 0x000000340c003986 */ /* 0x0003e2000c101908 */
[----:B------:R-:W-:Y:S02]  /*2b2f0*/  ISETP.LT.AND P0, PT, R135, c[0x0][0x178], !P0 ;  /* 0x00005e0087007a0c */ /* 0x000fe40004701270 */
[----:B------:R-:W-:Y:S01]  /*2b300*/  IMAD.WIDE R28, R33, 0x4, R4 ;  /* 0x00000004211c7825 */ /* 0x000fe200078e0204 */
[----:B------:R4:W-:Y:S01]  /*2b310*/  @P6 STG.E [R20.64], R245 ;  /* 0x000000f514006986 */ /* 0x0009e2000c101908 */
[----:B------:R-:W-:Y:S02]  /*2b320*/  ISETP.LT.AND P6, PT, R235, c[0x0][0x178], !P4 ;  /* 0x00005e00eb007a0c */ /* 0x000fe400067c1270 */
[----:B------:R-:W-:Y:S01]  /*2b330*/  ISETP.LT.AND P3, PT, R214, c[0x0][0x178], !P4 ;  /* 0x00005e00d6007a0c */ /* 0x000fe20006761270 */
[----:B------:R1:W-:Y:S01]  /*2b340*/  @P5 STG.E [R28.64], R25 ;  /* 0x000000191c005986 */ /* 0x0003e2000c101908 */
[----:B------:R-:W-:-:S02]  /*2b350*/  IADD3 R3, R33, c[0x0][0x198], RZ ;  /* 0x0000660021037a10 */ /* 0x000fc40007ffe0ff */
[----:B------:R-:W-:Y:S02]  /*2b360*/  ISETP.LT.AND P5, PT, R215, c[0x0][0x178], !P4 ;  /* 0x00005e00d7007a0c */ /* 0x000fe400067a1270 */
[----:B------:R-:W-:Y:S01]  /*2b370*/  ISETP.LT.AND P4, PT, R135, c[0x0][0x178], !P4 ;  /* 0x00005e0087007a0c */ /* 0x000fe20006781270 */
[----:B------:R-:W-:Y:S01]  /*2b380*/  IMAD.WIDE R44, R33, 0x4, R6 ;  /* 0x00000004212c7825 */ /* 0x000fe200078e0206 */
[----:B------:R-:W-:-:S03]  /*2b390*/  IADD3 R0, R199, 0x7, RZ ;  /* 0x00000007c7007810 */ /* 0x000fc60007ffe0ff */
[----:B------:R-:W-:Y:S01]  /*2b3a0*/  IMAD.WIDE R32, R33, 0x4, R224 ;  /* 0x0000000421207825 */ /* 0x000fe200078e02e0 */
[----:B------:R-:W-:-:S03]  /*2b3b0*/  ISETP.GE.AND P2, PT, R0, c[0x0][0x17c], PT ;  /* 0x00005f0000007a0c */ /* 0x000fc60003f46270 */
[----:B-1----:R-:W-:Y:S01]  /*2b3c0*/  IMAD.WIDE R12, R3, 0x4, R236 ;  /* 0x00000004030c7825 */ /* 0x002fe200078e02ec */
[----:B------:R-:W-:Y:S01]  /*2b3d0*/  IADD3 R0, R199, 0x8, RZ ;  /* 0x00000008c7007810 */ /* 0x000fe20007ffe0ff */
[----:B------:R-:W-:Y:S02]  /*2b3e0*/  @P1 STG.E [R44.64], R41 ;  /* 0x000000292c001986 */ /* 0x000fe4000c101908 */
[C---:B----4-:R-:W-:Y:S02]  /*2b3f0*/  IMAD.WIDE R20, R3.reuse, 0x4, R4 ;  /* 0x0000000403147825 */ /* 0x050fe400078e0204 */
[----:B------:R1:W-:Y:S02]  /*2b400*/  @P0 STG.E [R32.64], R53 ;  /* 0x0000003520000986 */ /* 0x0003e4000c101908 */
[C---:B------:R-:W-:Y:S01]  /*2b410*/  IMAD.WIDE R24, R3.reuse, 0x4, R6 ;  /* 0x0000000403187825 */ /* 0x040fe200078e0206 */
[----:B------:R-:W-:Y:S01]  /*2b420*/  ISETP.GE.AND P1, PT, R0, c[0x0][0x17c], PT ;  /* 0x00005f0000007a0c */ /* 0x000fe20003f26270 */
[----:B------:R4:W-:Y:S02]  /*2b430*/  @P6 STG.E [R12.64], R240 ;  /* 0x000000f00c006986 */ /* 0x0009e4000c101908 */
[----:B------:R-:W-:Y:S01]  /*2b440*/  IMAD.WIDE R28, R3, 0x4, R224 ;  /* 0x00000004031c7825 */ /* 0x000fe200078e02e0 */
[----:B------:R-:W-:Y:S01]  /*2b450*/  ISETP.LT.AND P0, PT, R235, c[0x0][0x178], !P2 ;  /* 0x00005e00eb007a0c */ /* 0x000fe20005701270 */
[----:B------:R1:W-:Y:S01]  /*2b460*/  @P3 STG.E [R20.64], R16 ;  /* 0x0000001014003986 */ /* 0x0003e2000c101908 */
[----:B------:R-:W-:-:S02]  /*2b470*/  ISETP.LT.AND P3, PT, R214, c[0x0][0x178], !P2 ;  /* 0x00005e00d6007a0c */ /* 0x000fc40005761270 */
[----:B------:R-:W-:Y:S01]  /*2b480*/  ISETP.LT.AND P6, PT, R215, c[0x0][0x178], !P2 ;  /* 0x00005e00d7007a0c */ /* 0x000fe200057c1270 */
[----:B------:R4:W-:Y:S01]  /*2b490*/  @P5 STG.E [R24.64], R36 ;  /* 0x0000002418005986 */ /* 0x0009e2000c101908 */
[----:B------:R-:W-:Y:S02]  /*2b4a0*/  IADD3 R3, R3, c[0x0][0x198], RZ ;  /* 0x0000660003037a10 */ /* 0x000fe40007ffe0ff */
[----:B------:R-:W-:Y:S01]  /*2b4b0*/  ISETP.LT.AND P2, PT, R135, c[0x0][0x178], !P2 ;  /* 0x00005e0087007a0c */ /* 0x000fe20005741270 */
[----:B------:R4:W-:Y:S01]  /*2b4c0*/  @P4 STG.E [R28.64], R48 ;  /* 0x000000301c004986 */ /* 0x0009e2000c101908 */
[----:B------:R-:W-:Y:S02]  /*2b4d0*/  ISETP.LT.AND P4, PT, R235, c[0x0][0x178], !P1 ;  /* 0x00005e00eb007a0c */ /* 0x000fe40004f81270 */
[----:B------:R-:W-:Y:S01]  /*2b4e0*/  ISETP.LT.AND P5, PT, R214, c[0x0][0x178], !P1 ;  /* 0x00005e00d6007a0c */ /* 0x000fe20004fa1270 */
[C---:B-1----:R-:W-:Y:S01]  /*2b4f0*/  IMAD.WIDE R32, R3.reuse, 0x4, R236 ;  /* 0x0000000403207825 */ /* 0x042fe200078e02ec */
[----:B------:R-:W-:-:S02]  /*2b500*/  IADD3 R45, R3, c[0x0][0x198], RZ ;  /* 0x00006600032d7a10 */ /* 0x000fc40007ffe0ff */
[----:B------:R-:W-:Y:S01]  /*2b510*/  IADD3 R0, R199, 0x9, RZ ;  /* 0x00000009c7007810 */ /* 0x000fe20007ffe0ff */
[C---:B----4-:R-:W-:Y:S01]  /*2b520*/  IMAD.WIDE R12, R3.reuse, 0x4, R4 ;  /* 0x00000004030c7825 */ /* 0x050fe200078e0204 */
[----:B------:R-:W-:Y:S03]  /*2b530*/  @P0 STG.E [R32.64], R241 ;  /* 0x000000f120000986 */ /* 0x000fe6000c101908 */
[----:B------:R-:W-:Y:S01]  /*2b540*/  IMAD.WIDE R20, R3, 0x4, R6 ;  /* 0x0000000403147825 */ /* 0x000fe200078e0206 */
[----:B------:R-:W-:-:S03]  /*2b550*/  ISETP.GE.AND P0, PT, R0, c[0x0][0x17c], PT ;  /* 0x00005f0000007a0c */ /* 0x000fc60003f06270 */
[----:B------:R-:W-:Y:S01]  /*2b560*/  IMAD.WIDE R24, R3, 0x4, R224 ;  /* 0x0000000403187825 */ /* 0x000fe200078e02e0 */
[----:B------:R1:W-:Y:S03]  /*2b570*/  @P3 STG.E [R12.64], R17 ;  /* 0x000000110c003986 */ /* 0x0003e6000c101908 */
[C---:B------:R-:W-:Y:S01]  /*2b580*/  IMAD.WIDE R28, R45.reuse, 0x4, R236 ;  /* 0x000000042d1c7825 */ /* 0x040fe200078e02ec */
[----:B------:R4:W-:Y:S03]  /*2b590*/  @P6 STG.E [R20.64], R37 ;  /* 0x0000002514006986 */ /* 0x0009e6000c101908 */
[----:B------:R-:W-:Y:S01]  /*2b5a0*/  IMAD.WIDE R40, R45, 0x4, R4 ;  /* 0x000000042d287825 */ /* 0x000fe200078e0204 */
[----:B------:R-:W-:Y:S01]  /*2b5b0*/  ISETP.LT.AND P3, PT, R215, c[0x0][0x178], !P1 ;  /* 0x00005e00d7007a0c */ /* 0x000fe20004f61270 */
[----:B------:R1:W-:Y:S01]  /*2b5c0*/  @P2 STG.E [R24.64], R49 ;  /* 0x0000003118002986 */ /* 0x0003e2000c101908 */
[----:B------:R-:W-:-:S03]  /*2b5d0*/  ISETP.LT.AND P2, PT, R135, c[0x0][0x178], !P1 ;  /* 0x00005e0087007a0c */ /* 0x000fc60004f41270 */
[----:B------:R4:W-:Y:S01]  /*2b5e0*/  @P4 STG.E [R28.64], R248 ;  /* 0x000000f81c004986 */ /* 0x0009e2000c101908 */
[----:B------:R-:W-:-:S03]  /*2b5f0*/  ISETP.LT.AND P4, PT, R235, c[0x0][0x178], !P0 ;  /* 0x00005e00eb007a0c */ /* 0x000fc60004781270 */
[----:B------:R-:W-:Y:S01]  /*2b600*/  @P5 STG.E [R40.64], R30 ;  /* 0x0000001e28005986 */ /* 0x000fe2000c101908 */
[----:B------:R-:W-:Y:S02]  /*2b610*/  ISETP.LT.AND P5, PT, R214, c[0x0][0x178], !P0 ;  /* 0x00005e00d6007a0c */ /* 0x000fe400047a1270 */
[----:B------:R-:W-:Y:S02]  /*2b620*/  ISETP.LT.AND P6, PT, R215, c[0x0][0x178], !P0 ;  /* 0x00005e00d7007a0c */ /* 0x000fe400047c1270 */
[C---:B------:R-:W-:Y:S01]  /*2b630*/  IADD3 R3, R45.reuse, c[0x0][0x198], RZ ;  /* 0x000066002d037a10 */ /* 0x040fe20007ffe0ff */
[----:B-1----:R-:W-:Y:S01]  /*2b640*/  IMAD.WIDE R12, R45, 0x4, R6 ;  /* 0x000000042d0c7825 */ /* 0x002fe200078e0206 */
[----:B------:R-:W-:-:S03]  /*2b650*/  IADD3 R0, R199, 0xa, RZ ;  /* 0x0000000ac7007810 */ /* 0x000fc60007ffe0ff */
[----:B------:R-:W-:Y:S01]  /*2b660*/  IMAD.WIDE R16, R45, 0x4, R224 ;  /* 0x000000042d107825 */ /* 0x000fe200078e02e0 */
[----:B------:R-:W-:-:S03]  /*2b670*/  ISETP.GE.AND P1, PT, R0, c[0x0][0x17c], PT ;  /* 0x00005f0000007a0c */ /* 0x000fc60003f26270 */
[C---:B----4-:R-:W-:Y:S01]  /*2b680*/  IMAD.WIDE R20, R3.reuse, 0x4, R236 ;  /* 0x0000000403147825 */ /* 0x050fe200078e02ec */
[----:B------:R1:W-:Y:S03]  /*2b690*/  @P3 STG.E [R12.64], R34 ;  /* 0x000000220c003986 */ /* 0x0003e6000c101908 */
[----:B------:R-:W-:Y:S01]  /*2b6a0*/  IMAD.WIDE R24, R3, 0x4, R4 ;  /* 0x0000000403187825 */ /* 0x000fe200078e0204 */
[----:B------:R-:W-:Y:S01]  /*2b6b0*/  IADD3 R0, R199, 0xb, RZ ;  /* 0x0000000bc7007810 */ /* 0x000fe20007ffe0ff */
[----:B------:R4:W-:Y:S02]  /*2b6c0*/  @P2 STG.E [R16.64], R14 ;  /* 0x0000000e10002986 */ /* 0x0009e4000c101908 */
[----:B------:R-:W-:Y:S01]  /*2b6d0*/  IMAD.WIDE R28, R3, 0x4, R6 ;  /* 0x00000004031c7825 */ /* 0x000fe200078e0206 */
[----:B------:R-:W-:Y:S02]  /*2b6e0*/  ISETP.LT.AND P0, PT, R135, c[0x0][0x178], !P0 ;  /* 0x00005e0087007a0c */ /* 0x000fe40004701270 */
[----:B------:R-:W-:-:S02]  /*2b6f0*/  ISETP.GE.AND P3, PT, R0, c[0x0][0x17c], PT ;  /* 0x00005f0000007a0c */ /* 0x000fc40003f66270 */
[----:B------:R-:W-:Y:S02]  /*2b700*/  IADD3 R33, R3, c[0x0][0x198], RZ ;  /* 0x0000660003217a10 */ /* 0x000fe40007ffe0ff */
[----:B------:R-:W-:Y:S01]  /*2b710*/  ISETP.LT.AND P2, PT, R215, c[0x0][0x178], !P1 ;  /* 0x00005e00d7007a0c */ /* 0x000fe20004f41270 */
[----:B-1----:R-:W-:Y:S01]  /*2b720*/  IMAD.WIDE R12, R3, 0x4, R224 ;  /* 0x00000004030c7825 */ /* 0x002fe200078e02e0 */
[----:B------:R-:W-:-:S03]  /*2b730*/  IADD3 R3, R33, c[0x0][0x198], RZ ;  /* 0x0000660021037a10 */ /* 0x000fc60007ffe0ff */
[----:B----4-:R-:W-:Y:S01]  /*2b740*/  IMAD.WIDE R16, R33, 0x4, R236 ;  /* 0x0000000421107825 */ /* 0x010fe200078e02ec */
[----:B------:R-:W-:Y:S01]  /*2b750*/  IADD3 R0, R199, 0xc, RZ ;  /* 0x0000000cc7007810 */ /* 0x000fe20007ffe0ff */
[----:B--2---:R1:W-:Y:S01]  /*2b760*/  @P4 STG.E [R20.64], R249 ;  /* 0x000000f914004986 */ /* 0x0043e2000c101908 */
[----:B------:R-:W-:-:S03]  /*2b770*/  ISETP.LT.AND P4, PT, R235, c[0x0][0x178], !P1 ;  /* 0x00005e00eb007a0c */ /* 0x000fc60004f81270 */
[----:B------:R2:W-:Y:S04]  /*2b780*/  @P5 STG.E [R24.64], R31 ;  /* 0x0000001f18005986 */ /* 0x0005e8000c101908 */
[----:B------:R4:W-:Y:S01]  /*2b790*/  @P6 STG.E [R28.64], R35 ;  /* 0x000000231c006986 */ /* 0x0009e2000c101908 */
[----:B------:R-:W-:Y:S02]  /*2b7a0*/  ISETP.LT.AND P6, PT, R214, c[0x0][0x178], !P1 ;  /* 0x00005e00d6007a0c */ /* 0x000fe40004fc1270 */
[----:B------:R-:W-:Y:S02]  /*2b7b0*/  ISETP.LT.AND P1, PT, R135, c[0x0][0x178], !P1 ;  /* 0x00005e0087007a0c */ /* 0x000fe40004f21270 */
[----:B------:R-:W-:Y:S01]  /*2b7c0*/  ISETP.LT.AND P5, PT, R235, c[0x0][0x178], !P3 ;  /* 0x00005e00eb007a0c */ /* 0x000fe20005fa1270 */
[C---:B-1----:R-:W-:Y:S01]  /*2b7d0*/  IMAD.WIDE R20, R33.reuse, 0x4, R4 ;  /* 0x0000000421147825 */ /* 0x042fe200078e0204 */
[----:B------:R1:W-:Y:S03]  /*2b7e0*/  @P0 STG.E [R12.64], R15 ;  /* 0x0000000f0c000986 */ /* 0x0003e6000c101908 */
[----:B--2---:R-:W-:Y:S01]  /*2b7f0*/  IMAD.WIDE R24, R33, 0x4, R6 ;  /* 0x0000000421187825 */ /* 0x004fe200078e0206 */
[----:B------:R-:W-:-:S03]  /*2b800*/  ISETP.GE.AND P0, PT, R0, c[0x0][0x17c], PT ;  /* 0x00005f0000007a0c */ /* 0x000fc60003f06270 */
[----:B----4-:R-:W-:-:S04]  /*2b810*/  IMAD.WIDE R28, R33, 0x4, R224 ;  /* 0x00000004211c7825 */ /* 0x010fc800078e02e0 */
[C---:B------:R-:W-:Y:S01]  /*2b820*/  IMAD.WIDE R30, R3.reuse, 0x4, R236 ;  /* 0x00000004031e7825 */ /* 0x040fe200078e02ec */
[----:B------:R-:W-:Y:S01]  /*2b830*/  IADD3 R33, R3, c[0x0][0x198], RZ ;  /* 0x0000660003217a10 */ /* 0x000fe20007ffe0ff */
[----:B---3--:R2:W-:Y:S01]  /*2b840*/  @P4 STG.E [R16.64], R250 ;  /* 0x000000fa10004986 */ /* 0x0085e2000c101908 */
[----:B------:R-:W-:-:S03]  /*2b850*/  ISETP.LT.AND P4, PT, R215, c[0x0][0x178], !P3 ;  /* 0x00005e00d7007a0c */ /* 0x000fc60005f81270 */
[----:B------:R3:W-:Y:S01]  /*2b860*/  @P6 STG.E [R20.64], R22 ;  /* 0x0000001614006986 */ /* 0x0007e2000c101908 */
[----:B------:R-:W-:Y:S02]  /*2b870*/  ISETP.LT.AND P6, PT, R214, c[0x0][0x178], !P3 ;  /* 0x00005e00d6007a0c */ /* 0x000fe40005fc1270 */
[----:B------:R-:W-:Y:S01]  /*2b880*/  ISETP.LT.AND P3, PT, R135, c[0x0][0x178], !P3 ;  /* 0x00005e0087007a0c */ /* 0x000fe20005f61270 */
[----:B------:R4:W-:Y:S01]  /*2b890*/  @P2 STG.E [R24.64], R46 ;  /* 0x0000002e18002986 */ /* 0x0009e2000c101908 */
[----:B------:R-:W-:-:S03]  /*2b8a0*/  ISETP.LT.AND P2, PT, R235, c[0x0][0x178], !P0 ;  /* 0x00005e00eb007a0c */ /* 0x000fc60004741270 */
[----:B------:R-:W-:Y:S04]  /*2b8b0*/  @P1 STG.E [R28.64], R58 ;  /* 0x0000003a1c001986 */ /* 0x000fe8000c101908 */
[----:B------:R-:W-:Y:S01]  /*2b8c0*/  @P5 STG.E [R30.64], R251 ;  /* 0x000000fb1e005986 */ /* 0x000fe2000c101908 */
[----:B------:R-:W-:Y:S01]  /*2b8d0*/  ISETP.LT.AND P5, PT, R214, c[0x0][0x178], !P0 ;  /* 0x00005e00d6007a0c */ /* 0x000fe200047a1270 */
[----:B-1----:R-:W-:Y:S01]  /*2b8e0*/  IMAD.WIDE R12, R3, 0x4, R4 ;  /* 0x00000004030c7825 */ /* 0x002fe200078e0204 */
[----:B------:R-:W-:-:S03]  /*2b8f0*/  IADD3 R0, R199, 0xd, RZ ;  /* 0x0000000dc7007810 */ /* 0x000fc60007ffe0ff */
[C---:B------:R-:W-:Y:S01]  /*2b900*/  IMAD.WIDE R14, R3.reuse, 0x4, R6 ;  /* 0x00000004030e7825 */ /* 0x040fe200078e0206 */
[----:B------:R1:W-:Y:S03]  /*2b910*/  @P6 STG.E [R12.64], R23 ;  /* 0x000000170c006986 */ /* 0x0003e6000c101908 */
[----:B--2---:R-:W-:Y:S01]  /*2b920*/  IMAD.WIDE R16, R3, 0x4, R224 ;  /* 0x0000000403107825 */ /* 0x004fe200078e02e0 */
[----:B------:R-:W-:-:S03]  /*2b930*/  ISETP.GE.AND P1, PT, R0, c[0x0][0x17c], PT ;  /* 0x00005f0000007a0c */ /* 0x000fc60003f26270 */
[C---:B---3--:R-:W-:Y:S01]  /*2b940*/  IMAD.WIDE R20, R33.reuse, 0x4, R236 ;  /* 0x0000000421147825 */ /* 0x048fe200078e02ec */
[----:B------:R2:W-:Y:S03]  /*2b950*/  @P4 STG.E [R14.64], R47 ;  /* 0x0000002f0e004986 */ /* 0x0005e6000c101908 */
[----:B----4-:R-:W-:Y:S01]  /*2b960*/  IMAD.WIDE R24, R33, 0x4, R4 ;  /* 0x0000000421187825 */ /* 0x010fe200078e0204 */
[----:B------:R3:W-:Y:S01]  /*2b970*/  @P3 STG.E [R16.64], R59 ;  /* 0x0000003b10003986 */ /* 0x0007e2000c101908 */
[----:B------:R-:W-:Y:S02]  /*2b980*/  ISETP.LT.AND P6, PT, R215, c[0x0][0x178], !P0 ;  /* 0x00005e00d7007a0c */ /* 0x000fe400047c1270 */
[----:B------:R-:W-:Y:S01]  /*2b990*/  ISETP.LT.AND P0, PT, R135, c[0x0][0x178], !P0 ;  /* 0x00005e0087007a0c */ /* 0x000fe20004701270 */
[----:B------:R4:W-:Y:S01]  /*2b9a0*/  @P2 STG.E [R20.64], R246 ;  /* 0x000000f614002986 */ /* 0x0009e2000c101908 */
[----:B------:R-:W-:-:S03]  /*2b9b0*/  ISETP.LT.AND P3, PT, R214, c[0x0][0x178], !P1 ;  /* 0x00005e00d6007a0c */ /* 0x000fc60004f61270 */
[----:B------:R2:W-:Y:S01]  /*2b9c0*/  @P5 STG.E [R24.64], R26 ;  /* 0x0000001a18005986 */ /* 0x0005e2000c101908 */
[----:B------:R-:W-:Y:S02]  /*2b9d0*/  ISETP.LT.AND P5, PT, R235, c[0x0][0x178], !P1 ;  /* 0x00005e00eb007a0c */ /* 0x000fe40004fa1270 */
[----:B------:R-:W-:Y:S02]  /*2b9e0*/  ISETP.LT.AND P2, PT, R215, c[0x0][0x178], !P1 ;  /* 0x00005e00d7007a0c */ /* 0x000fe40004f41270 */
[----:B------:R-:W-:Y:S02]  /*2b9f0*/  IADD3 R3, R33, c[0x0][0x198], RZ ;  /* 0x0000660021037a10 */ /* 0x000fe40007ffe0ff */
[----:B------:R-:W-:Y:S01]  /*2ba00*/  ISETP.LT.AND P1, PT, R135, c[0x0][0x178], !P1 ;  /* 0x00005e0087007a0c */ /* 0x000fe20004f21270 */
[----:B-1----:R-:W-:Y:S01]  /*2ba10*/  IMAD.WIDE R12, R33, 0x4, R6 ;  /* 0x00000004210c7825 */ /* 0x002fe200078e0206 */
[----:B------:R-:W-:-:S03]  /*2ba20*/  IADD3 R0, R199, 0xe, RZ ;  /* 0x0000000ec7007810 */ /* 0x000fc60007ffe0ff */
[----:B--2---:R-:W-:Y:S01]  /*2ba30*/  IMAD.WIDE R14, R33, 0x4, R224 ;  /* 0x00000004210e7825 */ /* 0x004fe200078e02e0 */
[----:B------:R-:W-:-:S03]  /*2ba40*/  ISETP.GE.AND P4, PT, R0, c[0x0][0x17c], PT ;  /* 0x00005f0000007a0c */ /* 0x000fc60003f86270 */
[C---:B---3--:R-:W-:Y:S01]  /*2ba50*/  IMAD.WIDE R16, R3.reuse, 0x4, R236 ;  /* 0x0000000403107825 */ /* 0x048fe200078e02ec */
[----:B------:R1:W-:Y:S03]  /*2ba60*/  @P6 STG.E [R12.64], R42 ;  /* 0x0000002a0c006986 */ /* 0x0003e6000c101908 */
[----:B----4-:R-:W-:Y:S01]  /*2ba70*/  IMAD.WIDE R20, R3, 0x4, R4 ;  /* 0x0000000403147825 */ /* 0x010fe200078e0204 */
[----:B------:R-:W-:Y:S01]  /*2ba80*/  IADD3 R0, R199, 0xf, RZ ;  /* 0x0000000fc7007810 */ /* 0x000fe20007ffe0ff */
[----:B------:R-:W-:Y:S02]  /*2ba90*/  @P0 STG.E [R14.64], R54 ;  /* 0x000000360e000986 */ /* 0x000fe4000c101908 */
[C---:B------:R-:W-:Y:S02]  /*2baa0*/  IMAD.WIDE R22, R3.reuse, 0x4, R6 ;  /* 0x0000000403167825 */ /* 0x040fe400078e0206 */
[----:B------:R-:W-:Y:S02]  /*2bab0*/  @P5 STG.E [R16.64], R247 ;  /* 0x000000f710005986 */ /* 0x000fe4000c101908 */
[----:B------:R-:W-:-:S02]  /*2bac0*/  IMAD.WIDE R24, R3, 0x4, R224 ;  /* 0x0000000403187825 */ /* 0x000fc400078e02e0 */
[----:B------:R2:W-:Y:S01]  /*2bad0*/  @P3 STG.E [R20.64], R27 ;  /* 0x0000001b14003986 */ /* 0x0005e2000c101908 */
[----:B------:R-:W-:-:S03]  /*2bae0*/  ISETP.GE.AND P6, PT, R0, c[0x0][0x17c], PT ;  /* 0x00005f0000007a0c */ /* 0x000fc60003fc6270 */
[----:B------:R3:W-:Y:S01]  /*2baf0*/  @P2 STG.E [R22.64], R43 ;  /* 0x0000002b16002986 */ /* 0x0007e2000c101908 */
[----:B------:R-:W-:Y:S02]  /*2bb00*/  ISETP.LT.AND P2, PT, R235, c[0x0][0x178], !P4 ;  /* 0x00005e00eb007a0c */ /* 0x000fe40006741270 */
[----:B------:R-:W-:Y:S01]  /*2bb10*/  ISETP.LT.AND P3, PT, R214, c[0x0][0x178], !P4 ;  /* 0x00005e00d6007a0c */ /* 0x000fe20006761270 */
[----:B------:R-:W-:Y:S01]  /*2bb20*/  @P1 STG.E [R24.64], R55 ;  /* 0x0000003718001986 */ /* 0x000fe2000c101908 */
[----:B------:R-:W-:Y:S02]  /*2bb30*/  ISETP.LT.AND P1, PT, R215, c[0x0][0x178], !P4 ;  /* 0x00005e00d7007a0c */ /* 0x000fe40006721270 */
[----:B------:R-:W-:Y:S02]  /*2bb40*/  IADD3 R3, R3, c[0x0][0x198], RZ ;  /* 0x0000660003037a10 */ /* 0x000fe40007ffe0ff */
[----:B------:R-:W-:Y:S02]  /*2bb50*/  ISETP.LT.AND P4, PT, R135, c[0x0][0x178], !P4 ;  /* 0x00005e0087007a0c */ /* 0x000fe40006781270 */
[----:B------:R-:W-:Y:S01]  /*2bb60*/  ISETP.LT.AND P5, PT, R235, c[0x0][0x178], !P6 ;  /* 0x00005e00eb007a0c */ /* 0x000fe200077a1270 */
[C---:B-1----:R-:W-:Y:S01]  /*2bb70*/  IMAD.WIDE R12, R3.reuse, 0x4, R236 ;  /* 0x00000004030c7825 */ /* 0x042fe200078e02ec */
[----:B--2---:R-:W-:-:S03]  /*2bb80*/  IADD3 R27, R3, c[0x0][0x198], RZ ;  /* 0x00006600031b7a10 */ /* 0x004fc60007ffe0ff */
[C---:B------:R-:W-:Y:S01]  /*2bb90*/  IMAD.WIDE R14, R3.reuse, 0x4, R4 ;  /* 0x00000004030e7825 */ /* 0x040fe200078e0204 */
[----:B------:R1:W-:Y:S03]  /*2bba0*/  @P2 STG.E [R12.64], R242 ;  /* 0x000000f20c002986 */ /* 0x0003e6000c101908 */
[----:B------:R-:W-:Y:S01]  /*2bbb0*/  IMAD.WIDE R16, R3, 0x4, R6 ;  /* 0x0000000403107825 */ /* 0x000fe200078e0206 */
[----:B------:R-:W-:-:S03]  /*2bbc0*/  IADD3 R0, R199, 0x10, RZ ;  /* 0x00000010c7007810 */ /* 0x000fc60007ffe0ff */
[----:B------:R-:W-:Y:S01]  /*2bbd0*/  IMAD.WIDE R20, R3, 0x4, R224 ;  /* 0x0000000403147825 */ /* 0x000fe200078e02e0 */
[----:B------:R2:W-:Y:S03]  /*2bbe0*/  @P3 STG.E [R14.64], R18 ;  /* 0x000000120e003986 */ /* 0x0005e6000c101908 */
[----:B---3--:R-:W-:Y:S01]  /*2bbf0*/  IMAD.WIDE R22, R27, 0x4, R236 ;  /* 0x000000041b167825 */ /* 0x008fe200078e02ec */
[----:B------:R3:W-:Y:S01]  /*2bc00*/  @P1 STG.E [R16.64], R38 ;  /* 0x0000002610001986 */ /* 0x0007e2000c101908 */
[----:B------:R-:W-:Y:S02]  /*2bc10*/  ISETP.LT.AND P1, PT, R214, c[0x0][0x178], !P6 ;  /* 0x00005e00d6007a0c */ /* 0x000fe40007721270 */
[----:B------:R-:W-:Y:S01]  /*2bc20*/  ISETP.LT.AND P3, PT, R215, c[0x0][0x178], !P6 ;  /* 0x00005e00d7007a0c */ /* 0x000fe20007761270 */
[----:B------:R4:W-:Y:S01]  /*2bc30*/  @P4 STG.E [R20.64], R50 ;  /* 0x0000003214004986 */ /* 0x0009e2000c101908 */
[----:B------:R-:W-:-:S03]  /*2bc40*/  ISETP.GE.AND P0, PT, R0, c[0x0][0x17c], PT ;  /* 0x00005f0000007a0c */ /* 0x000fc60003f06270 */
[----:B------:R3:W-:Y:S01]  /*2bc50*/  @P5 STG.E [R22.64], R243 ;  /* 0x000000f316005986 */ /* 0x0007e2000c101908 */
[----:B------:R-:W-:Y:S02]  /*2bc60*/  ISETP.LT.AND P5, PT, R135, c[0x0][0x178], !P6 ;  /* 0x00005e0087007a0c */ /* 0x000fe400077a1270 */
[----:B------:R-:W-:Y:S01]  /*2bc70*/  ISETP.LT.AND P6, PT, R235, c[0x0][0x178], !P0 ;  /* 0x00005e00eb007a0c */ /* 0x000fe200047c1270 */
[C---:B-1----:R-:W-:Y:S01]  /*2bc80*/  IMAD.WIDE R12, R27.reuse, 0x4, R4 ;  /* 0x000000041b0c7825 */ /* 0x042fe200078e0204 */
[----:B------:R-:W-:Y:S02]  /*2bc90*/  IADD3 R25, R27, c[0x0][0x198], RZ ;  /* 0x000066001b197a10 */ /* 0x000fe40007ffe0ff */
[----:B------:R-:W-:Y:S01]  /*2bca0*/  IADD3 R0, R199, 0x11, RZ ;  /* 0x00000011c7007810 */ /* 0x000fe20007ffe0ff */
[C---:B--2---:R-:W-:Y:S01]  /*2bcb0*/  IMAD.WIDE R14, R27.reuse, 0x4, R6 ;  /* 0x000000041b0e7825 */ /* 0x044fe200078e0206 */
[----:B------:R1:W-:Y:S03]  /*2bcc0*/  @P1 STG.E [R12.64], R19 ;  /* 0x000000130c001986 */ /* 0x0003e6000c101908 */
[----:B---3--:R-:W-:Y:S01]  /*2bcd0*/  IMAD.WIDE R16, R27, 0x4, R224 ;  /* 0x000000041b107825 */ /* 0x008fe200078e02e0 */
[----:B------:R-:W-:Y:S01]  /*2bce0*/  ISETP.LT.AND P4, PT, R214, c[0x0][0x178], !P0 ;  /* 0x00005e00d6007a0c */ /* 0x000fe20004781270 */
[----:B------:R2:W-:Y:S01]  /*2bcf0*/  @P3 STG.E [R14.64], R39 ;  /* 0x000000270e003986 */ /* 0x0005e2000c101908 */
[----:B------:R-:W-:Y:S01]  /*2bd00*/  ISETP.GE.AND P2, PT, R0, c[0x0][0x17c], PT ;  /* 0x00005f0000007a0c */ /* 0x000fe20003f46270 */
[----:B----4-:R-:W-:-:S02]  /*2bd10*/  IMAD.WIDE R20, R25, 0x4, R236 ;  /* 0x0000000419147825 */ /* 0x010fc400078e02ec */
[----:B------:R3:W-:Y:S01]  /*2bd20*/  @P5 STG.E [R16.64], R51 ;  /* 0x0000003310005986 */ /* 0x0007e2000c101908 */
[----:B------:R-:W-:Y:S02]  /*2bd30*/  ISETP.LT.AND P5, PT, R215, c[0x0][0x178], !P0 ;  /* 0x00005e00d7007a0c */ /* 0x000fe400047a1270 */
[----:B------:R-:W-:Y:S01]  /*2bd40*/  ISETP.LT.AND P0, PT, R135, c[0x0][0x178], !P0 ;  /* 0x00005e0087007a0c */ /* 0x000fe20004701270 */
[----:B------:R4:W-:Y:S01]  /*2bd50*/  @P6 STG.E [R20.64], R72 ;  /* 0x0000004814006986 */ /* 0x0009e2000c101908 */
[----:B------:R-:W-:Y:S01]  /*2bd60*/  ISETP.LT.AND P1, PT, R235, c[0x0][0x178], !P2 ;  /* 0x00005e00eb007a0c */ /* 0x000fe20005721270 */
[----:B------:R-:W-:Y:S01]  /*2bd70*/  IMAD.WIDE R22, R25, 0x4, R4 ;  /* 0x0000000419167825 */ /* 0x000fe200078e0204 */
[----:B------:R-:W-:Y:S02]  /*2bd80*/  ISETP.LT.AND P3, PT, R214, c[0x0][0x178], !P2 ;  /* 0x00005e00d6007a0c */ /* 0x000fe40005761270 */
[----:B------:R-:W-:Y:S01]  /*2bd90*/  ISETP.LT.AND P6, PT, R215, c[0x0][0x178], !P2 ;  /* 0x00005e00d7007a0c */ /* 0x000fe200057c1270 */
[----:B-1----:R-:W-:-:S04]  /*2bda0*/  IMAD.WIDE R12, R25, 0x4, R6 ;  /* 0x00000004190c7825 */ /* 0x002fc800078e0206 */
[C---:B--2---:R-:W-:Y:S01]  /*2bdb0*/  IMAD.WIDE R14, R25.reuse, 0x4, R224 ;  /* 0x00000004190e7825 */ /* 0x044fe200078e02e0 */
[----:B------:R-:W-:Y:S02]  /*2bdc0*/  IADD3 R25, R25, c[0x0][0x198], RZ ;  /* 0x0000660019197a10 */ /* 0x000fe40007ffe0ff */
[----:B------:R-:W-:Y:S01]  /*2bdd0*/  IADD3 R3, R199, 0x12, RZ ;  /* 0x00000012c7037810 */ /* 0x000fe20007ffe0ff */
[----:B------:R-:W-:Y:S02]  /*2bde0*/  @P4 STG.E [R22.64], R100 ;  /* 0x0000006416004986 */ /* 0x000fe4000c101908 */
[----:B---3--:R-:W-:Y:S01]  /*2bdf0*/  IMAD.WIDE R16, R25, 0x4, R236 ;  /* 0x0000000419107825 */ /* 0x008fe200078e02ec */
[----:B------:R-:W-:Y:S01]  /*2be00*/  ISETP.GE.AND P4, PT, R3, c[0x0][0x17c], PT ;  /* 0x00005f0003007a0c */ /* 0x000fe20003f86270 */
[----:B------:R1:W-:Y:S02]  /*2be10*/  @P5 STG.E [R12.64], R116 ;  /* 0x000000740c005986 */ /* 0x0003e4000c101908 */
[----:B------:R-:W-:Y:S01]  /*2be20*/  IMAD.WIDE R18, R25, 0x4, R4 ;  /* 0x0000000419127825 */ /* 0x000fe200078e0204 */
[----:B------:R-:W-:Y:S01]  /*2be30*/  ISETP.LT.AND P2, PT, R135, c[0x0][0x178], !P2 ;  /* 0x00005e0087007a0c */ /* 0x000fe20005741270 */
[----:B------:R2:W-:Y:S02]  /*2be40*/  @P0 STG.E [R14.64], R140 ;  /* 0x0000008c0e000986 */ /* 0x0005e4000c101908 */
[----:B----4-:R-:W-:Y:S01]  /*2be50*/  IMAD.WIDE R20, R25, 0x4, R6 ;  /* 0x0000000419147825 */ /* 0x010fe200078e0206 */
[----:B------:R-:W-:Y:S01]  /*2be60*/  ISETP.LT.AND P0, PT, R235, c[0x0][0x178], !P4 ;  /* 0x00005e00eb007a0c */ /* 0x000fe20006701270 */
[----:B------:R3:W-:Y:S01]  /*2be70*/  @P1 STG.E [R16.64], R73 ;  /* 0x0000004910001986 */ /* 0x0007e2000c101908 */
[----:B------:R-:W-:-:S03]  /*2be80*/  ISETP.LT.AND P1, PT, R214, c[0x0][0x178], !P4 ;  /* 0x00005e00d6007a0c */ /* 0x000fc60006721270 */
[----:B------:R4:W-:Y:S01]  /*2be90*/  @P3 STG.E [R18.64], R101 ;  /* 0x0000006512003986 */ /* 0x0009e2000c101908 */
[----:B------:R-:W-:-:S03]  /*2bea0*/  IADD3 R3, R25, c[0x0][0x198], RZ ;  /* 0x0000660019037a10 */ /* 0x000fc60007ffe0ff */
[----:B------:R4:W-:Y:S01]  /*2beb0*/  @P6 STG.E [R20.64], R117 ;  /* 0x0000007514006986 */ /* 0x0009e2000c101908 */
[----:B------:R-:W-:Y:S01]  /*2bec0*/  ISETP.LT.AND P6, PT, R215, c[0x0][0x178], !P4 ;  /* 0x00005e00d7007a0c */ /* 0x000fe200067c1270 */
[----:B-1----:R-:W-:Y:S01]  /*2bed0*/  IMAD.WIDE R12, R25, 0x4, R224 ;  /* 0x00000004190c7825 */ /* 0x002fe200078e02e0 */
[----:B------:R-:W-:-:S03]  /*2bee0*/  IADD3 R0, R199, 0x13, RZ ;  /* 0x00000013c7007810 */ /* 0x000fc60007ffe0ff */
[----:B--2---:R-:W-:Y:S01]  /*2bef0*/  IMAD.WIDE R14, R3, 0x4, R236 ;  /* 0x00000004030e7825 */ /* 0x004fe200078e02ec */
[----:B------:R-:W-:-:S03]  /*2bf00*/  ISETP.GE.AND P5, PT, R0, c[0x0][0x17c], PT ;  /* 0x00005f0000007a0c */ /* 0x000fc60003fa6270 */
[----:B---3--:R-:W-:Y:S01]  /*2bf10*/  IMAD.WIDE R16, R3, 0x4, R4 ;  /* 0x0000000403107825 */ /* 0x008fe200078e0204 */
[----:B------:R-:W-:Y:S01]  /*2bf20*/  ISETP.LT.AND P4, PT, R135, c[0x0][0x178], !P4 ;  /* 0x00005e0087007a0c */ /* 0x000fe20006781270 */
[----:B------:R1:W-:Y:S02]  /*2bf30*/  @P2 STG.E [R12.64], R141 ;  /* 0x0000008d0c002986 */ /* 0x0003e4000c101908 */
[----:B----4-:R-:W-:Y:S02]  /*2bf40*/  IMAD.WIDE R18, R3, 0x4, R6 ;  /* 0x0000000403127825 */ /* 0x010fe400078e0206 */
[----:B------:R2:W-:Y:S01]  /*2bf50*/  @P0 STG.E [R14.64], R68 ;  /* 0x000000440e000986 */ /* 0x0005e2000c101908 */
[----:B------:R-:W-:-:S03]  /*2bf60*/  ISETP.LT.AND P0, PT, R235, c[0x0][0x178], !P5 ;  /* 0x00005e00eb007a0c */ /* 0x000fc60006f01270 */
[----:B------:R3:W-:Y:S01]  /*2bf70*/  @P1 STG.E [R16.64], R96 ;  /* 0x0000006010001986 */ /* 0x0007e2000c101908 */
[----:B------:R-:W-:-:S03]  /*2bf80*/  ISETP.LT.AND P1, PT, R214, c[0x0][0x178], !P5 ;  /* 0x00005e00d6007a0c */ /* 0x000fc60006f21270 */
[----:B------:R4:W-:Y:S01]  /*2bf90*/  @P6 STG.E [R18.64], R112 ;  /* 0x0000007012006986 */ /* 0x0009e2000c101908 */
[----:B------:R-:W-:Y:S02]  /*2bfa0*/  ISETP.LT.AND P6, PT, R215, c[0x0][0x178], !P5 ;  /* 0x00005e00d7007a0c */ /* 0x000fe40006fc1270 */
[----:B------:R-:W-:Y:S02]  /*2bfb0*/  IADD3 R0, R199, 0x14, RZ ;  /* 0x00000014c7007810 */ /* 0x000fe40007ffe0ff */
[----:B------:R-:W-:Y:S02]  /*2bfc0*/  IADD3 R23, R3, c[0x0][0x198], RZ ;  /* 0x0000660003177a10 */ /* 0x000fe40007ffe0ff */
[----:B------:R-:W-:Y:S01]  /*2bfd0*/  ISETP.LT.AND P5, PT, R135, c[0x0][0x178], !P5 ;  /* 0x00005e0087007a0c */ /* 0x000fe20006fa1270 */
[----:B------:R-:W-:Y:S01]  /*2bfe0*/  IMAD.WIDE R20, R3, 0x4, R224 ;  /* 0x0000000403147825 */ /* 0x000fe200078e02e0 */
[----:B------:R-:W-:-:S03]  /*2bff0*/  ISETP.GE.AND P3, PT, R0, c[0x0][0x17c], PT ;  /* 0x00005f0000007a0c */ /* 0x000fc60003f66270 */
[----:B-1----:R-:W-:Y:S01]  /*2c000*/  IMAD.WIDE R12, R23, 0x4, R236 ;  /* 0x00000004170c7825 */ /* 0x002fe200078e02ec */
[----:B------:R1:W-:Y:S01]  /*2c010*/  @P4 STG.E [R20.64], R136 ;  /* 0x0000008814004986 */ /* 0x0003e2000c101908 */
[----:B------:R-:W-:Y:S02]  /*2c020*/  ISETP.LT.AND P4, PT, R235, c[0x0][0x178], !P3 ;  /* 0x00005e00eb007a0c */ /* 0x000fe40005f81270 */
[----:B--2---:R-:W-:Y:S01]  /*2c030*/  IMAD.WIDE R14, R23, 0x4, R4 ;  /* 0x00000004170e7825 */ /* 0x004fe200078e0204 */
[----:B------:R-:W-:-:S03]  /*2c040*/  IADD3 R0, R199, 0x15, RZ ;  /* 0x00000015c7007810 */ /* 0x000fc60007ffe0ff */
[C---:B---3--:R-:W-:Y:S01]  /*2c050*/  IMAD.WIDE R16, R23.reuse, 0x4, R6 ;  /* 0x0000000417107825 */ /* 0x048fe200078e0206 */
[----:B------:R2:W-:Y:S03]  /*2c060*/  @P0 STG.E [R12.64], R69 ;  /* 0x000000450c000986 */ /* 0x0005e6000c101908 */
[C---:B----4-:R-:W-:Y:S01]  /*2c070*/  IMAD.WIDE R18, R23.reuse, 0x4, R224 ;  /* 0x0000000417127825 */ /* 0x050fe200078e02e0 */
[----:B------:R-:W-:Y:S01]  /*2c080*/  IADD3 R3, R23, c[0x0][0x198], RZ ;  /* 0x0000660017037a10 */ /* 0x000fe20007ffe0ff */
[----:B------:R3:W-:Y:S01]  /*2c090*/  @P1 STG.E [R14.64], R97 ;  /* 0x000000610e001986 */ /* 0x0007e2000c101908 */
[----:B------:R-:W-:Y:S02]  /*2c0a0*/  ISETP.GE.AND P2, PT, R0, c[0x0][0x17c], PT ;  /* 0x00005f0000007a0c */ /* 0x000fe40003f46270 */
[----:B------:R-:W-:Y:S01]  /*2c0b0*/  ISETP.LT.AND P1, PT, R214, c[0x0][0x178], !P3 ;  /* 0x00005e00d6007a0c */ /* 0x000fe20005f21270 */
[----:B------:R4:W-:Y:S01]  /*2c0c0*/  @P6 STG.E [R16.64], R113 ;  /* 0x0000007110006986 */ /* 0x0009e2000c101908 */
[----:B-1----:R-:W-:-:S03]  /*2c0d0*/  IMAD.WIDE R20, R3, 0x4, R236 ;  /* 0x0000000403147825 */ /* 0x002fc600078e02ec */
[----:B------:R1:W-:Y:S01]  /*2c0e0*/  @P5 STG.E [R18.64], R137 ;  /* 0x0000008912005986 */ /* 0x0003e2000c101908 */
[----:B------:R-:W-:Y:S02]  /*2c0f0*/  ISETP.LT.AND P5, PT, R215, c[0x0][0x178], !P3 ;  /* 0x00005e00d7007a0c */ /* 0x000fe40005fa1270 */
[----:B------:R-:W-:Y:S02]  /*2c100*/  ISETP.LT.AND P3, PT, R135, c[0x0][0x178], !P3 ;  /* 0x00005e0087007a0c */ /* 0x000fe40005f61270 */
[----:B------:R-:W-:Y:S01]  /*2c110*/  ISETP.LT.AND P6, PT, R235, c[0x0][0x178], !P2 ;  /* 0x00005e00eb007a0c */ /* 0x000fe200057c1270 */
[----:B------:R1:W-:Y:S01]  /*2c120*/  @P4 STG.E [R20.64], R64 ;  /* 0x0000004014004986 */ /* 0x0003e2000c101908 */
[C---:B------:R-:W-:Y:S01]  /*2c130*/  IADD3 R23, R3.reuse, c[0x0][0x198], RZ ;  /* 0x0000660003177a10 */ /* 0x040fe20007ffe0ff */
[----:B--2---:R-:W-:Y:S01]  /*2c140*/  IMAD.WIDE R12, R3, 0x4, R4 ;  /* 0x00000004030c7825 */ /* 0x004fe200078e0204 */
[----:B------:R-:W-:Y:S02]  /*2c150*/  ISETP.LT.AND P4, PT, R214, c[0x0][0x178], !P2 ;  /* 0x00005e00d6007a0c */ /* 0x000fe40005781270 */
[----:B------:R-:W-:Y:S01]  /*2c160*/  IADD3 R0, R199, 0x16, RZ ;  /* 0x00000016c7007810 */ /* 0x000fe20007ffe0ff */
[C---:B---3--:R-:W-:Y:S01]  /*2c170*/  IMAD.WIDE R14, R3.reuse, 0x4, R6 ;  /* 0x00000004030e7825 */ /* 0x048fe200078e0206 */
[----:B------:R2:W-:Y:S03]  /*2c180*/  @P1 STG.E [R12.64], R92 ;  /* 0x0000005c0c001986 */ /* 0x0005e6000c101908 */
[----:B----4-:R-:W-:Y:S01]  /*2c190*/  IMAD.WIDE R16, R3, 0x4, R224 ;  /* 0x0000000403107825 */ /* 0x010fe200078e02e0 */
[----:B------:R-:W-:Y:S01]  /*2c1a0*/  ISETP.GE.AND P0, PT, R0, c[0x0][0x17c], PT ;  /* 0x00005f0000007a0c */ /* 0x000fe20003f06270 */
[----:B------:R3:W-:Y:S02]  /*2c1b0*/  @P5 STG.E [R14.64], R108 ;  /* 0x0000006c0e005986 */ /* 0x0007e4000c101908 */
[----:B-1----:R-:W-:-:S02]  /*2c1c0*/  IMAD.WIDE R18, R23, 0x4, R236 ;  /* 0x0000000417127825 */ /* 0x002fc400078e02ec */
[----:B------:R1:W-:Y:S01]  /*2c1d0*/  @P3 STG.E [R16.64], R124 ;  /* 0x0000007c10003986 */ /* 0x0003e2000c101908 */
[----:B------:R-:W-:Y:S01]  /*2c1e0*/  ISETP.LT.AND P3, PT, R215, c[0x0][0x178], !P2 ;  /* 0x00005e00d7007a0c */ /* 0x000fe20005761270 */
[----:B------:R-:W-:Y:S01]  /*2c1f0*/  IMAD.WIDE R20, R23, 0x4, R4 ;  /* 0x0000000417147825 */ /* 0x000fe200078e0204 */
[----:B------:R-:W-:Y:S01]  /*2c200*/  ISETP.LT.AND P2, PT, R135, c[0x0][0x178], !P2 ;  /* 0x00005e0087007a0c */ /* 0x000fe20005741270 */
[----:B------:R4:W-:Y:S01]  /*2c210*/  @P6 STG.E [R18.64], R65 ;  /* 0x0000004112006986 */ /* 0x0009e2000c101908 */
[----:B------:R-:W-:Y:S02]  /*2c220*/  ISETP.LT.AND P6, PT, R235, c[0x0][0x178], !P0 ;  /* 0x00005e00eb007a0c */ /* 0x000fe400047c1270 */
[----:B------:R-:W-:Y:S01]  /*2c230*/  ISETP.LT.AND P5, PT, R214, c[0x0][0x178], !P0 ;  /* 0x00005e00d6007a0c */ /* 0x000fe200047a1270 */
[----:B------:R4:W-:Y:S01]  /*2c240*/  @P4 STG.E [R20.64], R93 ;  /* 0x0000005d14004986 */ /* 0x0009e2000c101908 */
[C---:B------:R-:W-:Y:S01]  /*2c250*/  IADD3 R3, R23.reuse, c[0x0][0x198], RZ ;  /* 0x0000660017037a10 */ /* 0x040fe20007ffe0ff */
[----:B--2---:R-:W-:Y:S01]  /*2c260*/  IMAD.WIDE R12, R23, 0x4, R6 ;  /* 0x00000004170c7825 */ /* 0x004fe200078e0206 */
[----:B------:R-:W-:-:S02]  /*2c270*/  ISETP.LT.AND P4, PT, R215, c[0x0][0x178], !P0 ;  /* 0x00005e00d7007a0c */ /* 0x000fc40004781270 */
[----:B------:R-:W-:Y:S01]  /*2c280*/  IADD3 R0, R199, 0x17, RZ ;  /* 0x00000017c7007810 */ /* 0x000fe20007ffe0ff */
[----:B---3--:R-:W-:Y:S01]  /*2c290*/  IMAD.WIDE R14, R23, 0x4, R224 ;  /* 0x00000004170e7825 */ /* 0x008fe200078e02e0 */
[----:B------:R2:W-:Y:S03]  /*2c2a0*/  @P3 STG.E [R12.64], R109 ;  /* 0x0000006d0c003986 */ /* 0x0005e6000c101908 */
[----:B-1----:R-:W-:Y:S01]  /*2c2b0*/  IMAD.WIDE R16, R3, 0x4, R236 ;  /* 0x0000000403107825 */ /* 0x002fe200078e02ec */
[----:B------:R-:W-:-:S03]  /*2c2c0*/  ISETP.GE.AND P1, PT, R0, c[0x0][0x17c], PT ;  /* 0x00005f0000007a0c */ /* 0x000fc60003f26270 */
[----:B----4-:R-:W-:Y:S01]  /*2c2d0*/  IMAD.WIDE R18, R3, 0x4, R4 ;  /* 0x0000000403127825 */ /* 0x010fe200078e0204 */
[----:B------:R1:W-:Y:S01]  /*2c2e0*/  @P2 STG.E [R14.64], R125 ;  /* 0x0000007d0e002986 */ /* 0x0003e2000c101908 */
[----:B------:R-:W-:Y:S02]  /*2c2f0*/  ISETP.LT.AND P0, PT, R135, c[0x0][0x178], !P0 ;  /* 0x00005e0087007a0c */ /* 0x000fe40004701270 */
[----:B------:R-:W-:Y:S01]  /*2c300*/  IMAD.WIDE R20, R3, 0x4, R6 ;  /* 0x0000000403147825 */ /* 0x000fe200078e0206 */
[----:B------:R3:W-:Y:S01]  /*2c310*/  @P6 STG.E [R16.64], R60 ;  /* 0x0000003c10006986 */ /* 0x0007e2000c101908 */
[----:B------:R-:W-:-:S03]  /*2c320*/  ISETP.LT.AND P6, PT, R235, c[0x0][0x178], !P1 ;  /* 0x00005e00eb007a0c */ /* 0x000fc60004fc1270 */
[----:B------:R4:W-:Y:S01]  /*2c330*/  @P5 STG.E [R18.64], R88 ;  /* 0x0000005812005986 */ /* 0x0009e2000c101908 */
[----:B------:R-:W-:Y:S02]  /*2c340*/  ISETP.LT.AND P5, PT, R214, c[0x0][0x178], !P1 ;  /* 0x00005e00d6007a0c */ /* 0x000fe40004fa1270 */
[----:B------:R-:W-:Y:S01]  /*2c350*/  IADD3 R23, R3, c[0x0][0x198], RZ ;  /* 0x0000660003177a10 */ /* 0x000fe20007ffe0ff */
[----:B------:R3:W-:Y:S01]  /*2c360*/  @P4 STG.E [R20.64], R104 ;  /* 0x0000006814004986 */ /* 0x0007e2000c101908 */
[----:B------:R-:W-:Y:S02]  /*2c370*/  ISETP.LT.AND P2, PT, R215, c[0x0][0x178], !P1 ;  /* 0x00005e00d7007a0c */ /* 0x000fe40004f41270 */
[----:B------:R-:W-:Y:S01]  /*2c380*/  ISETP.LT.AND P4, PT, R135, c[0x0][0x178], !P1 ;  /* 0x00005e0087007a0c */ /* 0x000fe20004f81270 */
[----:B--2---:R-:W-:Y:S01]  /*2c390*/  IMAD.WIDE R12, R3, 0x4, R224 ;  /* 0x00000004030c7825 */ /* 0x004fe200078e02e0 */
[----:B------:R-:W-:-:S03]  /*2c3a0*/  IADD3 R0, R199, 0x18, RZ ;  /* 0x00000018c7007810 */ /* 0x000fc60007ffe0ff */
[----:B-1----:R-:W-:Y:S01]  /*2c3b0*/  IMAD.WIDE R14, R23, 0x4, R236 ;  /* 0x00000004170e7825 */ /* 0x002fe200078e02ec */
[----:B------:R-:W-:-:S03]  /*2c3c0*/  ISETP.GE.AND P3, PT, R0, c[0x0][0x17c], PT ;  /* 0x00005f0000007a0c */ /* 0x000fc60003f66270 */
[----:B---3--:R-:W-:Y:S01]  /*2c3d0*/  IMAD.WIDE R16, R23, 0x4, R4 ;  /* 0x0000000417107825 */ /* 0x008fe200078e0204 */
[----:B------:R-:W-:Y:S01]  /*2c3e0*/  IADD3 R0, R199, 0x19, RZ ;  /* 0x00000019c7007810 */ /* 0x000fe20007ffe0ff */
[----:B------:R1:W-:Y:S02]  /*2c3f0*/  @P0 STG.E [R12.64], R76 ;  /* 0x0000004c0c000986 */ /* 0x0003e4000c101908 */
[C---:B----4-:R-:W-:Y:S02]  /*2c400*/  IMAD.WIDE R18, R23.reuse, 0x4, R6 ;  /* 0x0000000417127825 */ /* 0x050fe400078e0206 */
[----:B------:R2:W-:Y:S02]  /*2c410*/  @P6 STG.E [R14.64], R61 ;  /* 0x0000003d0e006986 */ /* 0x0005e4000c101908 */
[----:B------:R-:W-:Y:S01]  /*2c420*/  IMAD.WIDE R20, R23, 0x4, R224 ;  /* 0x0000000417147825 */ /* 0x000fe200078e02e0 */
[----:B------:R-:W-:Y:S01]  /*2c430*/  ISETP.GE.AND P1, PT, R0, c[0x0][0x17c], PT ;  /* 0x00005f0000007a0c */ /* 0x000fe20003f26270 */
[----:B------:R3:W-:Y:S01]  /*2c440*/  @P5 STG.E [R16.64], R89 ;  /* 0x0000005910005986 */ /* 0x0007e2000c101908 */
[----:B------:R-:W-:-:S02]  /*2c450*/  ISETP.LT.AND P5, PT, R235, c[0x0][0x178], !P3 ;  /* 0x00005e00eb007a0c */ /* 0x000fc40005fa1270 */
[----:B------:R-:W-:Y:S01]  /*2c460*/  ISETP.LT.AND P0, PT, R214, c[0x0][0x178], !P3 ;  /* 0x00005e00d6007a0c */ /* 0x000fe20005f01270 */
[----:B------:R4:W-:Y:S01]  /*2c470*/  @P2 STG.E [R18.64], R105 ;  /* 0x0000006912002986 */ /* 0x0009e2000c101908 */
[----:B------:R-:W-:Y:S02]  /*2c480*/  ISETP.LT.AND P6, PT, R215, c[0x0][0x178], !P3 ;  /* 0x00005e00d7007a0c */ /* 0x000fe40005fc1270 */
[----:B------:R-:W-:Y:S01]  /*2c490*/  IADD3 R23, R23, c[0x0][0x198], RZ ;  /* 0x0000660017177a10 */ /* 0x000fe20007ffe0ff */
[----:B------:R-:W-:Y:S01]  /*2c4a0*/  @P4 STG.E [R20.64], R77 ;  /* 0x0000004d14004986 */ /* 0x000fe2000c101908 */
[----:B------:R-:W-:Y:S02]  /*2c4b0*/  ISETP.LT.AND P3, PT, R135, c[0x0][0x178], !P3 ;  /* 0x00005e0087007a0c */ /* 0x000fe40005f61270 */
[----:B------:R-:W-:Y:S01]  /*2c4c0*/  ISETP.LT.AND P4, PT, R235, c[0x0][0x178], !P1 ;  /* 0x00005e00eb007a0c */ /* 0x000fe20004f81270 */
[C---:B-1----:R-:W-:Y:S01]  /*2c4d0*/  IMAD.WIDE R12, R23.reuse, 0x4, R236 ;  /* 0x00000004170c7825 */ /* 0x042fe200078e02ec */
[----:B------:R-:W-:-:S03]  /*2c4e0*/  IADD3 R3, R23, c[0x0][0x198], RZ ;  /* 0x0000660017037a10 */ /* 0x000fc60007ffe0ff */
[----:B--2---:R-:W-:Y:S01]  /*2c4f0*/  IMAD.WIDE R14, R23, 0x4, R4 ;  /* 0x00000004170e7825 */ /* 0x004fe200078e0204 */
[----:B------:R-:W-:-:S03]  /*2c500*/  IADD3 R0, R199, 0x1a, RZ ;  /* 0x0000001ac7007810 */ /* 0x000fc60007ffe0ff */
[C---:B---3--:R-:W-:Y:S01]  /*2c510*/  IMAD.WIDE R16, R23.reuse, 0x4, R6 ;  /* 0x0000000417107825 */ /* 0x048fe200078e0206 */
[----:B------:R1:W-:Y:S03]  /*2c520*/  @P5 STG.E [R12.64], R74 ;  /* 0x0000004a0c005986 */ /* 0x0003e6000c101908 */
[----:B----4-:R-:W-:Y:S01]  /*2c530*/  IMAD.WIDE R18, R23, 0x4, R224 ;  /* 0x0000000417127825 */ /* 0x010fe200078e02e0 */
[----:B------:R2:W-:Y:S03]  /*2c540*/  @P0 STG.E [R14.64], R102 ;  /* 0x000000660e000986 */ /* 0x0005e6000c101908 */
[----:B------:R-:W-:Y:S01]  /*2c550*/  IMAD.WIDE R22, R3, 0x4, R236 ;  /* 0x0000000403167825 */ /* 0x000fe200078e02ec */
[----:B------:R3:W-:Y:S01]  /*2c560*/  @P6 STG.E [R16.64], R118 ;  /* 0x0000007610006986 */ /* 0x0007e2000c101908 */
[----:B------:R-:W-:-:S03]  /*2c570*/  ISETP.GE.AND P2, PT, R0, c[0x0][0x17c], PT ;  /* 0x00005f0000007a0c */ /* 0x000fc60003f46270 */
[----:B------:R4:W-:Y:S01]  /*2c580*/  @P3 STG.E [R18.64], R142 ;  /* 0x0000008e12003986 */ /* 0x0009e2000c101908 */
[----:B------:R-:W-:-:S03]  /*2c590*/  ISETP.LT.AND P3, PT, R214, c[0x0][0x178], !P1 ;  /* 0x00005e00d6007a0c */ /* 0x000fc60004f61270 */
[----:B------:R2:W-:Y:S01]  /*2c5a0*/  @P4 STG.E [R22.64], R75 ;  /* 0x0000004b16004986 */ /* 0x0005e2000c101908 */
[----:B------:R-:W-:Y:S02]  /*2c5b0*/  ISETP.LT.AND P4, PT, R215, c[0x0][0x178], !P1 ;  /* 0x00005e00d7007a0c */ /* 0x000fe40004f81270 */
[----:B------:R-:W-:Y:S02]  /*2c5c0*/  ISETP.LT.AND P0, PT, R135, c[0x0][0x178], !P1 ;  /* 0x00005e0087007a0c */ /* 0x000fe40004f01270 */
[----:B------:R-:W-:Y:S02]  /*2c5d0*/  ISETP.LT.AND P6, PT, R235, c[0x0][0x178], !P2 ;  /* 0x00005e00eb007a0c */ /* 0x000fe400057c1270 */
[----:B------:R-:W-:Y:S02]  /*2c5e0*/  ISETP.LT.AND P5, PT, R214, c[0x0][0x178], !P2 ;  /* 0x00005e00d6007a0c */ /* 0x000fe400057a1270 */
[C---:B------:R-:W-:Y:S01]  /*2c5f0*/  IADD3 R25, R3.reuse, c[0x0][0x198], RZ ;  /* 0x0000660003197a10 */ /* 0x040fe20007ffe0ff */
[----:B-1----:R-:W-:Y:S01]  /*2c600*/  IMAD.WIDE R12, R3, 0x4, R4 ;  /* 0x00000004030c7825 */ /* 0x002fe200078e0204 */
[----:B------:R-:W-:-:S03]  /*2c610*/  IADD3 R0, R199, 0x1b, RZ ;  /* 0x0000001bc7007810 */ /* 0x000fc60007ffe0ff */
[C---:B--2---:R-:W-:Y:S01]  /*2c620*/  IMAD.WIDE R14, R3.reuse, 0x4, R6 ;  /* 0x00000004030e7825 */ /* 0x044fe200078e0206 */
[----:B------:R1:W-:Y:S03]  /*2c630*/  @P3 STG.E [R12.64], R103 ;  /* 0x000000670c003986 */ /* 0x0003e6000c101908 */
[----:B---3--:R-:W-:Y:S01]  /*2c640*/  IMAD.WIDE R16, R3, 0x4, R224 ;  /* 0x0000000403107825 */ /* 0x008fe200078e02e0 */
[----:B------:R-:W-:-:S03]  /*2c650*/  ISETP.GE.AND P1, PT, R0, c[0x0][0x17c], PT ;  /* 0x00005f0000007a0c */ /* 0x000fc60003f26270 */
[C---:B----4-:R-:W-:Y:S01]  /*2c660*/  IMAD.WIDE R18, R25.reuse, 0x4, R236 ;  /* 0x0000000419127825 */ /* 0x050fe200078e02ec */
[----:B------:R2:W-:Y:S03]  /*2c670*/  @P4 STG.E [R14.64], R119 ;  /* 0x000000770e004986 */ /* 0x0005e6000c101908 */
[----:B------:R-:W-:Y:S01]  /*2c680*/  IMAD.WIDE R20, R25, 0x4, R4 ;  /* 0x0000000419147825 */ /* 0x000fe200078e0204 */
[----:B------:R3:W-:Y:S01]  /*2c690*/  @P0 STG.E [R16.64], R143 ;  /* 0x0000008f10000986 */ /* 0x0007e2000c101908 */
[----:B------:R-:W-:Y:S02]  /*2c6a0*/  ISETP.LT.AND P3, PT, R215, c[0x0][0x178], !P2 ;  /* 0x00005e00d7007a0c */ /* 0x000fe40005761270 */
[----:B------:R-:W-:Y:S01]  /*2c6b0*/  ISETP.LT.AND P2, PT, R135, c[0x0][0x178], !P2 ;  /* 0x00005e0087007a0c */ /* 0x000fe20005741270 */
[----:B------:R4:W-:Y:S04]  /*2c6c0*/  @P6 STG.E [R18.64], R70 ;  /* 0x0000004612006986 */ /* 0x0009e8000c101908 */
[----:B------:R3:W-:Y:S01]  /*2c6d0*/  @P5 STG.E [R20.64], R98 ;  /* 0x0000006214005986 */ /* 0x0007e2000c101908 */
[----:B------:R-:W-:-:S02]  /*2c6e0*/  ISETP.LT.AND P5, PT, R235, c[0x0][0x178], !P1 ;  /* 0x00005e00eb007a0c */ /* 0x000fc40004fa1270 */
[C---:B------:R-:W-:Y:S01]  /*2c6f0*/  IADD3 R23, R25.reuse, c[0x0][0x198], RZ ;  /* 0x0000660019177a10 */ /* 0x040fe20007ffe0ff */
[----:B-1----:R-:W-:Y:S01]  /*2c700*/  IMAD.WIDE R12, R25, 0x4, R6 ;  /* 0x00000004190c7825 */ /* 0x002fe200078e0206 */
[----:B------:R-:W-:-:S03]  /*2c710*/  IADD3 R3, R199, 0x1c, RZ ;  /* 0x0000001cc7037810 */ /* 0x000fc60007ffe0ff */
[----:B--2---:R-:W-:Y:S01]  /*2c720*/  IMAD.WIDE R14, R25, 0x4, R224 ;  /* 0x00000004190e7825 */ /* 0x004fe200078e02e0 */
[----:B------:R-:W-:Y:S02]  /*2c730*/  ISETP.LT.AND P0, PT, R214, c[0x0][0x178], !P1 ;  /* 0x00005e00d6007a0c */ /* 0x000fe40004f01270 */
[----:B------:R-:W-:Y:S01]  /*2c740*/  ISETP.GE.AND P6, PT, R3, c[0x0][0x17c], PT ;  /* 0x00005f0003007a0c */ /* 0x000fe20003fc6270 */
[----:B---3--:R-:W-:Y:S01]  /*2c750*/  IMAD.WIDE R16, R23, 0x4, R236 ;  /* 0x0000000417107825 */ /* 0x008fe200078e02ec */
[----:B------:R-:W-:Y:S01]  /*2c760*/  ISETP.LT.AND P4, PT, R215, c[0x0][0x178], !P1 ;  /* 0x00005e00d7007a0c */ /* 0x000fe20004f81270 */
[----:B------:R1:W-:Y:S01]  /*2c770*/  @P3 STG.E [R12.64], R114 ;  /* 0x000000720c003986 */ /* 0x0003e2000c101908 */
[----:B------:R-:W-:-:S03]  /*2c780*/  ISETP.LT.AND P1, PT, R135, c[0x0][0x178], !P1 ;  /* 0x00005e0087007a0c */ /* 0x000fc60004f21270 */
[----:B------:R2:W-:Y:S01]  /*2c790*/  @P2 STG.E [R14.64], R138 ;  /* 0x0000008a0e002986 */ /* 0x0005e2000c101908 */
[----:B------:R-:W-:-:S03]  /*2c7a0*/  ISETP.LT.AND P2, PT, R235, c[0x0][0x178], !P6 ;  /* 0x00005e00eb007a0c */ /* 0x000fc60007741270 */
[----:B------:R3:W-:Y:S01]  /*2c7b0*/  @P5 STG.E [R16.64], R71 ;  /* 0x0000004710005986 */ /* 0x0007e2000c101908 */
[----:B------:R-:W-:Y:S01]  /*2c7c0*/  ISETP.LT.AND P5, PT, R214, c[0x0][0x178], !P6 ;  /* 0x00005e00d6007a0c */ /* 0x000fe200077a1270 */
[C---:B----4-:R-:W-:Y:S01]  /*2c7d0*/  IMAD.WIDE R18, R23.reuse, 0x4, R4 ;  /* 0x0000000417127825 */ /* 0x050fe200078e0204 */
[----:B------:R-:W-:-:S03]  /*2c7e0*/  IADD3 R3, R23, c[0x0][0x198], RZ ;  /* 0x0000660017037a10 */ /* 0x000fc60007ffe0ff */
[----:B------:R-:W-:Y:S01]  /*2c7f0*/  IMAD.WIDE R20, R23, 0x4, R6 ;  /* 0x0000000417147825 */ /* 0x000fe200078e0206 */
[----:B------:R-:W-:Y:S01]  /*2c800*/  IADD3 R0, R199, 0x1d, RZ ;  /* 0x0000001dc7007810 */ /* 0x000fe20007ffe0ff */
[----:B------:R4:W-:Y:S02]  /*2c810*/  @P0 STG.E [R18.64], R99 ;  /* 0x0000006312000986 */ /* 0x0009e4000c101908 */
[----:B-1----:R-:W-:Y:S01]  /*2c820*/  IMAD.WIDE R12, R23, 0x4, R224 ;  /* 0x00000004170c7825 */ /* 0x002fe200078e02e0 */
[----:B------:R-:W-:Y:S01]  /*2c830*/  ISETP.GE.AND P3, PT, R0, c[0x0][0x17c], PT ;  /* 0x00005f0000007a0c */ /* 0x000fe20003f66270 */
[----:B------:R1:W-:Y:S02]  /*2c840*/  @P4 STG.E [R20.64], R115 ;  /* 0x0000007314004986 */ /* 0x0003e4000c101908 */
[----:B--2---:R-:W-:Y:S01]  /*2c850*/  IMAD.WIDE R14, R3, 0x4, R236 ;  /* 0x00000004030e7825 */ /* 0x004fe200078e02ec */
[----:B------:R-:W-:-:S03]  /*2c860*/  ISETP.LT.AND P4, PT, R215, c[0x0][0x178], !P6 ;  /* 0x00005e00d7007a0c */ /* 0x000fc60007781270 */
[----:B---3--:R-:W-:Y:S01]  /*2c870*/  IMAD.WIDE R16, R3, 0x4, R4 ;  /* 0x0000000403107825 */ /* 0x008fe200078e0204 */
[----:B------:R-:W-:Y:S01]  /*2c880*/  ISETP.LT.AND P6, PT, R135, c[0x0][0x178], !P6 ;  /* 0x00005e0087007a0c */ /* 0x000fe200077c1270 */
[----:B------:R2:W-:Y:S04]  /*2c890*/  @P1 STG.E [R12.64], R139 ;  /* 0x0000008b0c001986 */ /* 0x0005e8000c101908 */
[----:B------:R3:W-:Y:S01]  /*2c8a0*/  @P2 STG.E [R14.64], R66 ;  /* 0x000000420e002986 */ /* 0x0007e2000c101908 */
[----:B----4-:R-:W-:-:S03]  /*2c8b0*/  IMAD.WIDE R18, R3, 0x4, R6 ;  /* 0x0000000403127825 */ /* 0x010fc600078e0206 */
[----:B------:R4:W-:Y:S01]  /*2c8c0*/  @P5 STG.E [R16.64], R94 ;  /* 0x0000005e10005986 */ /* 0x0009e2000c101908 */
[----:B------:R-:W-:Y:S01]  /*2c8d0*/  ISETP.LT.AND P5, PT, R235, c[0x0][0x178], !P3 ;  /* 0x00005e00eb007a0c */ /* 0x000fe20005fa1270 */
[----:B-1----:R-:W-:Y:S01]  /*2c8e0*/  IMAD.WIDE R20, R3, 0x4, R224 ;  /* 0x0000000403147825 */ /* 0x002fe200078e02e0 */
[----:B------:R-:W-:Y:S02]  /*2c8f0*/  IADD3 R0, R199, 0x1e, RZ ;  /* 0x0000001ec7007810 */ /* 0x000fe40007ffe0ff */
[----:B------:R-:W-:Y:S02]  /*2c900*/  IADD3 R3, R3, c[0x0][0x198], RZ ;  /* 0x0000660003037a10 */ /* 0x000fe40007ffe0ff */
[----:B------:R-:W-:Y:S01]  /*2c910*/  ISETP.GE.AND P0, PT, R0, c[0x0][0x17c], PT ;  /* 0x00005f0000007a0c */ /* 0x000fe20003f06270 */
[----:B------:R1:W-:Y:S01]  /*2c920*/  @P4 STG.E [R18.64], R110 ;  /* 0x0000006e12004986 */ /* 0x0003e2000c101908 */
[----:B------:R-:W-:Y:S01]  /*2c930*/  ISETP.LT.AND P1, PT, R214, c[0x0][0x178], !P3 ;  /* 0x00005e00d6007a0c */ /* 0x000fe20005f21270 */
[----:B--2---:R-:W-:Y:S01]  /*2c940*/  IMAD.WIDE R12, R3, 0x4, R236 ;  /* 0x00000004030c7825 */ /* 0x004fe200078e02ec */
[----:B------:R-:W-:Y:S01]  /*2c950*/  ISETP.LT.AND P2, PT, R215, c[0x0][0x178], !P3 ;  /* 0x00005e00d7007a0c */ /* 0x000fe20005f41270 */
[----:B------:R2:W-:Y:S01]  /*2c960*/  @P6 STG.E [R20.64], R126 ;  /* 0x0000007e14006986 */ /* 0x0005e2000c101908 */
[----:B------:R-:W-:-:S02]  /*2c970*/  ISETP.LT.AND P3, PT, R135, c[0x0][0x178], !P3 ;  /* 0x00005e0087007a0c */ /* 0x000fc40005f61270 */
[----:B------:R-:W-:Y:S01]  /*2c980*/  ISETP.LT.AND P6, PT, R235, c[0x0][0x178], !P0 ;  /* 0x00005e00eb007a0c */ /* 0x000fe200047c1270 */
[----:B------:R1:W-:Y:S01]  /*2c990*/  @P5 STG.E [R12.64], R67 ;  /* 0x000000430c005986 */ /* 0x0003e2000c101908 */
[----:B------:R-:W-:Y:S02]  /*2c9a0*/  ISETP.LT.AND P5, PT, R214, c[0x0][0x178], !P0 ;  /* 0x00005e00d6007a0c */ /* 0x000fe400047a1270 */
[C---:B------:R-:W-:Y:S01]  /*2c9b0*/  IADD3 R25, R3.reuse, c[0x0][0x198], RZ ;  /* 0x0000660003197a10 */ /* 0x040fe20007ffe0ff */
[----:B---3--:R-:W-:Y:S01]  /*2c9c0*/  IMAD.WIDE R14, R3, 0x4, R4 ;  /* 0x00000004030e7825 */ /* 0x008fe200078e0204 */
[----:B------:R-:W-:-:S03]  /*2c9d0*/  IADD3 R0, R199, 0x1f, RZ ;  /* 0x0000001fc7007810 */ /* 0x000fc60007ffe0ff */
[----:B----4-:R-:W-:Y:S01]  /*2c9e0*/  IMAD.WIDE R16, R3, 0x4, R6 ;  /* 0x0000000403107825 */ /* 0x010fe200078e0206 */
[----:B------:R-:W-:-:S03]  /*2c9f0*/  ISETP.GE.AND P4, PT, R0, c[0x0][0x17c], PT ;  /* 0x00005f0000007a0c */ /* 0x000fc60003f86270 */
[----:B-1----:R-:W-:Y:S01]  /*2ca00*/  IMAD.WIDE R18, R3, 0x4, R224 ;  /* 0x0000000403127825 */ /* 0x002fe200078e02e0 */
[----:B------:R1:W-:Y:S03]  /*2ca10*/  @P1 STG.E [R14.64], R95 ;  /* 0x0000005f0e001986 */ /* 0x0003e6000c101908 */
[----:B--2---:R-:W-:Y:S01]  /*2ca20*/  IMAD.WIDE R20, R25, 0x4, R236 ;  /* 0x0000000419147825 */ /* 0x004fe200078e02ec */
[----:B------:R2:W-:Y:S01]  /*2ca30*/  @P2 STG.E [R16.64], R111 ;  /* 0x0000006f10002986 */ /* 0x0005e2000c101908 */
[----:B------:R-:W-:Y:S02]  /*2ca40*/  ISETP.LT.AND P1, PT, R215, c[0x0][0x178], !P0 ;  /* 0x00005e00d7007a0c */ /* 0x000fe40004721270 */
[----:B------:R-:W-:Y:S01]  /*2ca50*/  IMAD.WIDE R22, R25, 0x4, R4 ;  /* 0x0000000419167825 */ /* 0x000fe200078e0204 */
[----:B------:R3:W-:Y:S01]  /*2ca60*/  @P3 STG.E [R18.64], R127 ;  /* 0x0000007f12003986 */ /* 0x0007e2000c101908 */
[----:B------:R-:W-:-:S03]  /*2ca70*/  ISETP.LT.AND P0, PT, R135, c[0x0][0x178], !P0 ;  /* 0x00005e0087007a0c */ /* 0x000fc60004701270 */
[----:B------:R4:W-:Y:S01]  /*2ca80*/  @P6 STG.E [R20.64], R62 ;  /* 0x0000003e14006986 */ /* 0x0009e2000c101908 */
[----:B------:R-:W-:Y:S02]  /*2ca90*/  ISETP.LT.AND P6, PT, R235, c[0x0][0x178], !P4 ;  /* 0x00005e00eb007a0c */ /* 0x000fe400067c1270 */
[----:B------:R-:W-:Y:S01]  /*2caa0*/  ISETP.LT.AND P3, PT, R214, c[0x0][0x178], !P4 ;  /* 0x00005e00d6007a0c */ /* 0x000fe20006761270 */
[----:B------:R2:W-:Y:S01]  /*2cab0*/  @P5 STG.E [R22.64], R90 ;  /* 0x0000005a16005986 */ /* 0x0005e2000c101908 */
[----:B------:R-:W-:Y:S02]  /*2cac0*/  IADD3 R3, R25, c[0x0][0x198], RZ ;  /* 0x0000660019037a10 */ /* 0x000fe40007ffe0ff */
[----:B------:R-:W-:Y:S02]  /*2cad0*/  ISETP.LT.AND P5, PT, R215, c[0x0][0x178], !P4 ;  /* 0x00005e00d7007a0c */ /* 0x000fe400067a1270 */
[----:B------:R-:W-:Y:S01]  /*2cae0*/  ISETP.LT.AND P4, PT, R135, c[0x0][0x178], !P4 ;  /* 0x00005e0087007a0c */ /* 0x000fe20006781270 */
[----:B------:R-:W-:Y:S01]  /*2caf0*/  IMAD.WIDE R12, R25, 0x4, R6 ;  /* 0x00000004190c7825 */ /* 0x000fe200078e0206 */
[----:B------:R-:W-:-:S03]  /*2cb00*/  IADD3 R0, R199, 0x20, RZ ;  /* 0x00000020c7007810 */ /* 0x000fc60007ffe0ff */
[----:B-1----:R-:W-:Y:S01]  /*2cb10*/  IMAD.WIDE R14, R25, 0x4, R224 ;  /* 0x00000004190e7825 */ /* 0x002fe200078e02e0 */
[----:B------:R-:W-:-:S03]  /*2cb20*/  ISETP.GE.AND P2, PT, R0, c[0x0][0x17c], PT ;  /* 0x00005f0000007a0c */ /* 0x000fc60003f46270 */
[----:B--2---:R-:W-:Y:S01]  /*2cb30*/  IMAD.WIDE R16, R3, 0x4, R236 ;  /* 0x0000000403107825 */ /* 0x004fe200078e02ec */
[----:B------:R-:W-:Y:S01]  /*2cb40*/  IADD3 R0, R199, 0x21, RZ ;  /* 0x00000021c7007810 */ /* 0x000fe20007ffe0ff */
[----:B------:R1:W-:Y:S02]  /*2cb50*/  @P1 STG.E [R12.64], R106 ;  /* 0x0000006a0c001986 */ /* 0x0003e4000c101908 */
[C---:B---3--:R-:W-:Y:S02]  /*2cb60*/  IMAD.WIDE R18, R3.reuse, 0x4, R4 ;  /* 0x0000000403127825 */ /* 0x048fe400078e0204 */
[----:B------:R2:W-:Y:S02]  /*2cb70*/  @P0 STG.E [R14.64], R78 ;  /* 0x0000004e0e000986 */ /* 0x0005e4000c101908 */
[C---:B----4-:R-:W-:Y:S01]  /*2cb80*/  IMAD.WIDE R20, R3.reuse, 0x4, R6 ;  /* 0x0000000403147825 */ /* 0x050fe200078e0206 */
        /* <DEDUP_REMOVED lines=16> */
[C---:B--2---:R-:W-:Y:S01]  /*2cc90*/  IMAD.WIDE R14, R3.reuse, 0x4, R4 ;  /* 0x00000004030e7825 */ /* 0x044fe200078e0204 */
[----:B------:R1:W-:Y:S03]  /*2cca0*/  @P0 STG.E [R12.64], R148 ;  /* 0x000000940c000986 */ /* 0x0003e6000c101908 */
[----:B---3--:R-:W-:Y:S01]  /*2ccb0*/  IMAD.WIDE R16, R3, 0x4, R6 ;  /* 0x0000000403107825 */ /* 0x008fe200078e0206 */
[----:B------:R-:W-:-:S03]  /*2ccc0*/  ISETP.GE.AND P0, PT, R0, c[0x0][0x17c], PT ;  /* 0x00005f0000007a0c */ /* 0x000fc60003f06270 */
[----:B----4-:R-:W-:Y:S01]  /*2ccd0*/  IMAD.WIDE R18, R3, 0x4, R224 ;  /* 0x0000000403127825 */ /* 0x010fe200078e02e0 */
        /* <DEDUP_REMOVED lines=9> */
[----:B------:R3:W-:Y:S01]  /*2cd70*/  @P5 STG.E [R22.64], R165 ;  /* 0x000000a516005986 */ /* 0x0007e2000c101908 */
[----:B------:R-:W-:Y:S02]  /*2cd80*/  ISETP.LT.AND P5, PT, R214, c[0x0][0x178], !P0 ;  /* 0x00005e00d6007a0c */ /* 0x000fe400047a1270 */
[----:B------:R-:W-:Y:S02]  /*2cd90*/  ISETP.LT.AND P6, PT, R215, c[0x0][0x178], !P0 ;  /* 0x00005e00d7007a0c */ /* 0x000fe400047c1270 */
[C---:B------:R-:W-:Y:S01]  /*2cda0*/  IADD3 R3, R25.reuse, c[0x0][0x198], RZ ;  /* 0x0000660019037a10 */ /* 0x040fe20007ffe0ff */
        /* <DEDUP_REMOVED lines=8> */
[----:B------:R2:W-:Y:S02]  /*2ce30*/  @P2 STG.E [R14.64], R193 ;  /* 0x000000c10e002986 */ /* 0x0005e4000c101908 */
[----:B------:R-:W-:Y:S01]  /*2ce40*/  IMAD.WIDE R20, R3, 0x4, R6 ;  /* 0x0000000403147825 */ /* 0x000fe200078e0206 */
[----:B------:R-:W-:Y:S01]  /*2ce50*/  ISETP.LT.AND P0, PT, R135, c[0x0][0x178], !P0 ;  /* 0x00005e0087007a0c */ /* 0x000fe20004701270 */
[----:B------:R3:W-:Y:S01]  /*2ce60*/  @P4 STG.E [R16.64], R144 ;  /* 0x0000009010004986 */ /* 0x0007e2000c101908 */
[----:B------:R-:W-:-:S03]  /*2ce70*/  ISETP.LT.AND P4, PT, R235, c[0x0][0x178], !P1 ;  /* 0x00005e00eb007a0c */ /* 0x000fc60004f81270 */
[----:B------:R4:W-:Y:S01]  /*2ce80*/  @P5 STG.E [R18.64], R168 ;  /* 0x000000a812005986 */ /* 0x0009e2000c101908 */
[----:B------:R-:W-:-:S03]  /*2ce90*/  ISETP.GE.AND P3, PT, R0, c[0x0][0x17c], PT ;  /* 0x00005f0000007a0c */ /* 0x000fc60003f66270 */
[----:B------:R2:W-:Y:S01]  /*2cea0*/  @P6 STG.E [R20.64], R176 ;  /* 0x000000b014006986 */ /* 0x0005e2000c101908 */
[----:B------:R-:W-:Y:S02]  /*2ceb0*/  ISETP.LT.AND P6, PT, R214, c[0x0][0x178], !P1 ;  /* 0x00005e00d6007a0c */ /* 0x000fe40004fc1270 */
[----:B------:R-:W-:Y:S02]  /*2cec0*/  IADD3 R23, R3, c[0x0][0x198], RZ ;  /* 0x0000660003177a10 */ /* 0x000fe40007ffe0ff */
[----:B------:R-:W-:Y:S02]  /*2ced0*/  ISETP.LT.AND P2, PT, R215, c[0x0][0x178], !P1 ;  /* 0x00005e00d7007a0c */ /* 0x000fe40004f41270 */
[----:B------:R-:W-:Y:S02]  /*2cee0*/  ISETP.LT.AND P1, PT, R135, c[0x0][0x178], !P1 ;  /* 0x00005e0087007a0c */ /* 0x000fe40004f21270 */
[----:B------:R-:W-:Y:S01]  /*2cef0*/  ISETP.LT.AND P5, PT, R235, c[0x0][0x178], !P3 ;  /* 0x00005e00eb007a0c */ /* 0x000fe20005fa1270 */
[----:B-1----:R-:W-:Y:S01]  /*2cf00*/  IMAD.WIDE R12, R3, 0x4, R224 ;  /* 0x00000004030c7825 */ /* 0x002fe200078e02e0 */
[----:B------:R-:W-:-:S03]  /*2cf10*/  IADD3 R3, R23, c[0x0][0x198], RZ ;  /* 0x0000660017037a10 */ /* 0x000fc60007ffe0ff */
[----:B--2---:R-:W-:Y:S01]  /*2cf20*/  IMAD.WIDE R14, R23, 0x4, R236 ;  /* 0x00000004170e7825 */ /* 0x004fe200078e02ec */
[----:B------:R-:W-:-:S03]  /*2cf30*/  IADD3 R0, R199, 0x25, RZ ;  /* 0x00000025c7007810 */ /* 0x000fc60007ffe0ff */
[C---:B---3--:R-:W-:Y:S01]  /*2cf40*/  IMAD.WIDE R16, R23.reuse, 0x4, R4 ;  /* 0x0000000417107825 */ /* 0x048fe200078e0204 */
[----:B------:R1:W-:Y:S03]  /*2cf50*/  @P0 STG.E [R12.64], R184 ;  /* 0x000000b80c000986 */ /* 0x0003e6000c101908 */
[C---:B----4-:R-:W-:Y:S01]  /*2cf60*/  IMAD.WIDE R18, R23.reuse, 0x4, R6 ;  /* 0x0000000417127825 */ /* 0x050fe200078e0206 */
[----:B------:R2:W-:Y:S01]  /*2cf70*/  @P4 STG.E [R14.64], R145 ;  /* 0x000000910e004986 */ /* 0x0005e2000c101908 */
[----:B------:R-:W-:Y:S02]  /*2cf80*/  ISETP.GE.AND P0, PT, R0, c[0x0][0x17c], PT ;  /* 0x00005f0000007a0c */ /* 0x000fe40003f06270 */
[----:B------:R-:W-:Y:S01]  /*2cf90*/  IMAD.WIDE R20, R23, 0x4, R224 ;  /* 0x0000000417147825 */ /* 0x000fe200078e02e0 */
[----:B------:R3:W-:Y:S01]  /*2cfa0*/  @P6 STG.E [R16.64], R169 ;  /* 0x000000a910006986 */ /* 0x0007e2000c101908 */
[----:B------:R-:W-:-:S02]  /*2cfb0*/  ISETP.LT.AND P6, PT, R214, c[0x0][0x178], !P3 ;  /* 0x00005e00d6007a0c */ /* 0x000fc40005fc1270 */
[----:B------:R-:W-:Y:S01]  /*2cfc0*/  IMAD.WIDE R22, R3, 0x4, R236 ;  /* 0x0000000403167825 */ /* 0x000fe200078e02ec */
[----:B------:R-:W-:Y:S01]  /*2cfd0*/  ISETP.LT.AND P4, PT, R215, c[0x0][0x178], !P3 ;  /* 0x00005e00d7007a0c */ /* 0x000fe20005f81270 */
[----:B------:R4:W-:Y:S01]  /*2cfe0*/  @P2 STG.E [R18.64], R177 ;  /* 0x000000b112002986 */ /* 0x0009e2000c101908 */
[----:B------:R-:W-:Y:S02]  /*2cff0*/  ISETP.LT.AND P3, PT, R135, c[0x0][0x178], !P3 ;  /* 0x00005e0087007a0c */ /* 0x000fe40005f61270 */
[----:B------:R-:W-:Y:S01]  /*2d000*/  ISETP.LT.AND P2, PT, R235, c[0x0][0x178], !P0 ;  /* 0x00005e00eb007a0c */ /* 0x000fe20004741270 */
[----:B------:R3:W-:Y:S01]  /*2d010*/  @P1 STG.E [R20.64], R185 ;  /* 0x000000b914001986 */ /* 0x0007e2000c101908 */
[----:B------:R-:W-:-:S03]  /*2d020*/  IADD3 R25, R3, c[0x0][0x198], RZ ;  /* 0x0000660003197a10 */ /* 0x000fc60007ffe0ff */
[----:B------:R-:W-:Y:S01]  /*2d030*/  @P5 STG.E [R22.64], R120 ;  /* 0x0000007816005986 */ /* 0x000fe2000c101908 */
[----:B------:R-:W-:Y:S01]  /*2d040*/  ISETP.LT.AND P5, PT, R214, c[0x0][0x178], !P0 ;  /* 0x00005e00d6007a0c */ /* 0x000fe200047a1270 */
        /* <DEDUP_REMOVED lines=28> */
[C---:B------:R-:W-:Y:S02]  /*2d210*/  IMAD.WIDE R20, R3.reuse, 0x4, R6 ;  /* 0x0000000403147825 */ /* 0x040fe400078e0206 */
[----:B------:R3:W-:Y:S02]  /*2d220*/  @P5 STG.E [R16.64], R80 ;  /* 0x0000005010005986 */ /* 0x0007e4000c101908 */
[----:B------:R-:W-:-:S02]  /*2d230*/  IMAD.WIDE R22, R3, 0x4, R224 ;  /* 0x0000000403167825 */ /* 0x000fc400078e02e0 */
[----:B------:R4:W-:Y:S01]  /*2d240*/  @P3 STG.E [R18.64], R160 ;  /* 0x000000a012003986 */ /* 0x0009e2000c101908 */
[----:B------:R-:W-:-:S03]  /*2d250*/  ISETP.GE.AND P6, PT, R0, c[0x0][0x17c], PT ;  /* 0x00005f0000007a0c */ /* 0x000fc60003fc6270 */
[----:B------:R1:W-:Y:S01]  /*2d260*/  @P2 STG.E [R20.64], R84 ;  /* 0x0000005414002986 */ /* 0x0003e2000c101908 */
[----:B------:R-:W-:Y:S02]  /*2d270*/  ISETP.LT.AND P2, PT, R235, c[0x0][0x178], !P4 ;  /* 0x00005e00eb007a0c */ /* 0x000fe40006741270 */
[----:B------:R-:W-:Y:S01]  /*2d280*/  ISETP.LT.AND P3, PT, R214, c[0x0][0x178], !P4 ;  /* 0x00005e00d6007a0c */ /* 0x000fe20006761270 */
[----:B------:R2:W-:Y:S01]  /*2d290*/  @P1 STG.E [R22.64], R152 ;  /* 0x0000009816001986 */ /* 0x0005e2000c101908 */
[----:B------:R-:W-:Y:S02]  /*2d2a0*/  ISETP.LT.AND P1, PT, R215, c[0x0][0x178], !P4 ;  /* 0x00005e00d7007a0c */ /* 0x000fe40006721270 */
[----:B------:R-:W-:Y:S02]  /*2d2b0*/  IADD3 R3, R3, c[0x0][0x198], RZ ;  /* 0x0000660003037a10 */ /* 0x000fe40007ffe0ff */
        /* <DEDUP_REMOVED lines=25> */
[----:B---3--:R-:W-:Y:S01]  /*2d450*/  IMAD.WIDE R16, R25, 0x4, R224 ;  /* 0x0000000419107825 */ /* 0x008fe200078e02e0 */
[----:B------:R1:W-:Y:S03]  /*2d460*/  @P2 STG.E [R12.64], R166 ;  /* 0x000000a60c002986 */ /* 0x0003e6000c101908 */
[C---:B----4-:R-:W-:Y:S01]  /*2d470*/  IMAD.WIDE R18, R23.reuse, 0x4, R236 ;  /* 0x0000000417127825 */ /* 0x050fe200078e02ec */
[----:B------:R2:W-:Y:S03]  /*2d480*/  @P3 STG.E [R14.64], R182 ;  /* 0x000000b60e003986 */ /* 0x0005e6000c101908 */
[----:B------:R-:W-:Y:S01]  /*2d490*/  IMAD.WIDE R20, R23, 0x4, R4 ;  /* 0x0000000417147825 */ /* 0x000fe200078e0204 */
[----:B------:R3:W-:Y:S01]  /*2d4a0*/  @P6 STG.E [R16.64], R194 ;  /* 0x000000c210006986 */ /* 0x0007e2000c101908 */
[----:B------:R-:W-:-:S02]  /*2d4b0*/  ISETP.LT.AND P3, PT, R215, c[0x0][0x178], !P0 ;  /* 0x00005e00d7007a0c */ /* 0x000fc40004761270 */
[----:B------:R-:W-:Y:S01]  /*2d4c0*/  ISETP.LT.AND P0, PT, R135, c[0x0][0x178], !P0 ;  /* 0x00005e0087007a0c */ /* 0x000fe20004701270 */
[----:B------:R4:W-:Y:S01]  /*2d4d0*/  @P5 STG.E [R18.64], R151 ;  /* 0x0000009712005986 */ /* 0x0009e2000c101908 */
[----:B------:R-:W-:Y:S01]  /*2d4e0*/  ISETP.LT.AND P2, PT, R235, c[0x0][0x178], !P1 ;  /* 0x00005e00eb007a0c */ /* 0x000fe20004f41270 */
[C---:B-1----:R-:W-:Y:S02]  /*2d4f0*/  IMAD.WIDE R12, R23.reuse, 0x4, R6 ;  /* 0x00000004170c7825 */ /* 0x042fe400078e0206 */
[----:B------:R1:W-:Y:S01]  /*2d500*/  @P4 STG.E [R20.64], R167 ;  /* 0x000000a714004986 */ /* 0x0003e2000c101908 */
[----:B------:R-:W-:Y:S01]  /*2d510*/  ISETP.LT.AND P4, PT, R214, c[0x0][0x178], !P1 ;  /* 0x00005e00d6007a0c */ /* 0x000fe20004f81270 */
[----:B--2---:R-:W-:Y:S01]  /*2d520*/  IMAD.WIDE R14, R23, 0x4, R224 ;  /* 0x00000004170e7825 */ /* 0x004fe200078e02e0 */
[----:B------:R-:W-:Y:S02]  /*2d530*/  ISETP.LT.AND P6, PT, R215, c[0x0][0x178], !P1 ;  /* 0x00005e00d7007a0c */ /* 0x000fe40004fc1270 */
[----:B------:R-:W-:-:S02]  /*2d540*/  IADD3 R23, R23, c[0x0][0x198], RZ ;  /* 0x0000660017177a10 */ /* 0x000fc40007ffe0ff */
[----:B------:R-:W-:-:S03]  /*2d550*/  IADD3 R3, R199, 0x2b, RZ ;  /* 0x0000002bc7037810 */ /* 0x000fc60007ffe0ff */
[----:B---3--:R-:W-:Y:S01]  /*2d560*/  IMAD.WIDE R16, R23, 0x4, R236 ;  /* 0x0000000417107825 */ /* 0x008fe200078e02ec */
[----:B------:R-:W-:Y:S01]  /*2d570*/  ISETP.GE.AND P5, PT, R3, c[0x0][0x17c], PT ;  /* 0x00005f0003007a0c */ /* 0x000fe20003fa6270 */
[----:B------:R2:W-:Y:S02]  /*2d580*/  @P3 STG.E [R12.64], R183 ;  /* 0x000000b70c003986 */ /* 0x0005e4000c101908 */
[----:B----4-:R-:W-:Y:S01]  /*2d590*/  IMAD.WIDE R18, R23, 0x4, R4 ;  /* 0x0000000417127825 */ /* 0x010fe200078e0204 */
[----:B------:R-:W-:Y:S01]  /*2d5a0*/  ISETP.LT.AND P1, PT, R135, c[0x0][0x178], !P1 ;  /* 0x00005e0087007a0c */ /* 0x000fe20004f21270 */
[----:B------:R3:W-:Y:S02]  /*2d5b0*/  @P0 STG.E [R14.64], R195 ;  /* 0x000000c30e000986 */ /* 0x0007e4000c101908 */
[----:B-1----:R-:W-:Y:S01]  /*2d5c0*/  IMAD.WIDE R20, R23, 0x4, R6 ;  /* 0x0000000417147825 */ /* 0x002fe200078e0206 */
[----:B------:R-:W-:Y:S01]  /*2d5d0*/  ISETP.LT.AND P0, PT, R235, c[0x0][0x178], !P5 ;  /* 0x00005e00eb007a0c */ /* 0x000fe20006f01270 */
[----:B------:R1:W-:Y:S01]  /*2d5e0*/  @P2 STG.E [R16.64], R146 ;  /* 0x0000009210002986 */ /* 0x0003e2000c101908 */
[----:B------:R-:W-:-:S03]  /*2d5f0*/  IADD3 R3, R23, c[0x0][0x198], RZ ;  /* 0x0000660017037a10 */ /* 0x000fc60007ffe0ff */
[----:B------:R4:W-:Y:S01]  /*2d600*/  @P4 STG.E [R18.64], R170 ;  /* 0x000000aa12004986 */ /* 0x0009e2000c101908 */
[----:B------:R-:W-:-:S03]  /*2d610*/  ISETP.LT.AND P4, PT, R214, c[0x0][0x178], !P5 ;  /* 0x00005e00d6007a0c */ /* 0x000fc60006f81270 */
[----:B------:R4:W-:Y:S01]  /*2d620*/  @P6 STG.E [R20.64], R178 ;  /* 0x000000b214006986 */ /* 0x0009e2000c101908 */
[----:B------:R-:W-:Y:S01]  /*2d630*/  ISETP.LT.AND P6, PT, R215, c[0x0][0x178], !P5 ;  /* 0x00005e00d7007a0c */ /* 0x000fe20006fc1270 */
[----:B--2---:R-:W-:Y:S01]  /*2d640*/  IMAD.WIDE R12, R23, 0x4, R224 ;  /* 0x00000004170c7825 */ /* 0x004fe200078e02e0 */
[----:B------:R-:W-:Y:S02]  /*2d650*/  IADD3 R0, R199, 0x2c, RZ ;  /* 0x0000002cc7007810 */ /* 0x000fe40007ffe0ff */
[----:B------:R-:W-:Y:S01]  /*2d660*/  ISETP.LT.AND P5, PT, R135, c[0x0][0x178], !P5 ;  /* 0x00005e0087007a0c */ /* 0x000fe20006fa1270 */
[----:B---3--:R-:W-:Y:S01]  /*2d670*/  IMAD.WIDE R14, R3, 0x4, R236 ;  /* 0x00000004030e7825 */ /* 0x008fe200078e02ec */
[----:B------:R-:W-:-:S03]  /*2d680*/  ISETP.GE.AND P3, PT, R0, c[0x0][0x17c], PT ;  /* 0x00005f0000007a0c */ /* 0x000fc60003f66270 */
[----:B-1----:R-:W-:Y:S01]  /*2d690*/  IMAD.WIDE R16, R3, 0x4, R4 ;  /* 0x0000000403107825 */ /* 0x002fe200078e0204 */
[----:B------:R-:W-:Y:S01]  /*2d6a0*/  IADD3 R0, R199, 0x2d, RZ ;  /* 0x0000002dc7007810 */ /* 0x000fe20007ffe0ff */
[----:B------:R1:W-:Y:S02]  /*2d6b0*/  @P1 STG.E [R12.64], R186 ;  /* 0x000000ba0c001986 */ /* 0x0003e4000c101908 */
[----:B----4-:R-:W-:Y:S01]  /*2d6c0*/  IMAD.WIDE R18, R3, 0x4, R6 ;  /* 0x0000000403127825 */ /* 0x010fe200078e0206 */
[----:B------:R-:W-:Y:S01]  /*2d6d0*/  ISETP.LT.AND P1, PT, R235, c[0x0][0x178], !P3 ;  /* 0x00005e00eb007a0c */ /* 0x000fe20005f21270 */
[----:B------:R2:W-:Y:S02]  /*2d6e0*/  @P0 STG.E [R14.64], R147 ;  /* 0x000000930e000986 */ /* 0x0005e4000c101908 */
[----:B------:R-:W-:Y:S02]  /*2d6f0*/  IMAD.WIDE R20, R3, 0x4, R224 ;  /* 0x0000000403147825 */ /* 0x000fe400078e02e0 */
[----:B------:R3:W-:Y:S01]  /*2d700*/  @P4 STG.E [R16.64], R171 ;  /* 0x000000ab10004986 */ /* 0x0007e2000c101908 */
[----:B------:R-:W-:-:S02]  /*2d710*/  ISETP.LT.AND P4, PT, R214, c[0x0][0x178], !P3 ;  /* 0x00005e00d6007a0c */ /* 0x000fc40005f81270 */
[----:B------:R-:W-:Y:S01]  /*2d720*/  ISETP.GE.AND P2, PT, R0, c[0x0][0x17c], PT ;  /* 0x00005f0000007a0c */ /* 0x000fe20003f46270 */
[----:B------:R4:W-:Y:S01]  /*2d730*/  @P6 STG.E [R18.64], R179 ;  /* 0x000000b312006986 */ /* 0x0009e2000c101908 */
[----:B------:R-:W-:Y:S02]  /*2d740*/  ISETP.LT.AND P6, PT, R215, c[0x0][0x178], !P3 ;  /* 0x00005e00d7007a0c */ /* 0x000fe40005fc1270 */
[----:B------:R-:W-:Y:S02]  /*2d750*/  IADD3 R23, R3, c[0x0][0x198], RZ ;  /* 0x0000660003177a10 */ /* 0x000fe40007ffe0ff */
[----:B------:R-:W-:Y:S01]  /*2d760*/  ISETP.LT.AND P3, PT, R135, c[0x0][0x178], !P3 ;  /* 0x00005e0087007a0c */ /* 0x000fe20005f61270 */
[----:B------:R4:W-:Y:S01]  /*2d770*/  @P5 STG.E [R20.64], R187 ;  /* 0x000000bb14005986 */ /* 0x0009e2000c101908 */
[----:B------:R-:W-:Y:S01]  /*2d780*/  ISETP.LT.AND P5, PT, R235, c[0x0][0x178], !P2 ;  /* 0x00005e00eb007a0c */ /* 0x000fe200057a1270 */
[C---:B-1----:R-:W-:Y:S02]  /*2d790*/  IMAD.WIDE R12, R23.reuse, 0x4, R236 ;  /* 0x00000004170c7825 */ /* 0x042fe400078e02ec */
[----:B------:R-:W1:Y:S01]  /*2d7a0*/  S2R R251, SR_TID.X ;  /* 0x0000000000fb7919 */ /* 0x000e620000002100 */
[C---:B------:R-:W-:Y:S01]  /*2d7b0*/  IADD3 R3, R23.reuse, c[0x0][0x198], RZ ;  /* 0x0000660017037a10 */ /* 0x040fe20007ffe0ff */
[----:B--2---:R-:W-:Y:S01]  /*2d7c0*/  IMAD.WIDE R14, R23, 0x4, R4 ;  /* 0x00000004170e7825 */ /* 0x004fe200078e0204 */
[----:B------:R-:W-:-:S03]  /*2d7d0*/  IADD3 R0, R199, 0x2e, RZ ;  /* 0x0000002ec7007810 */ /* 0x000fc60007ffe0ff */
[C---:B---3--:R-:W-:Y:S01]  /*2d7e0*/  IMAD.WIDE R16, R23.reuse, 0x4, R6 ;  /* 0x0000000417107825 */ /* 0x048fe200078e0206 */
[----:B------:R-:W-:Y:S03]  /*2d7f0*/  @P1 STG.E [R12.64], R122 ;  /* 0x0000007a0c001986 */ /* 0x000fe6000c101908 */
[----:B----4-:R-:W-:Y:S01]  /*2d800*/  IMAD.WIDE R18, R23, 0x4, R224 ;  /* 0x0000000417127825 */ /* 0x010fe200078e02e0 */
[----:B------:R-:W-:Y:S01]  /*2d810*/  @P4 STG.E [R14.64], R158 ;  /* 0x0000009e0e004986 */ /* 0x000fe2000c101908 */
[----:B------:R-:W-:Y:S02]  /*2d820*/  ISETP.GE.AND P0, PT, R0, c[0x0][0x17c], PT ;  /* 0x00005f0000007a0c */ /* 0x000fe40003f06270 */
[----:B------:R-:W-:Y:S01]  /*2d830*/  IMAD.WIDE R20, R3, 0x4, R236 ;  /* 0x0000000403147825 */ /* 0x000fe200078e02ec */
[----:B------:R2:W-:Y:S01]  /*2d840*/  @P6 STG.E [R16.64], R174 ;  /* 0x000000ae10006986 */ /* 0x0005e2000c101908 */
[----:B------:R-:W-:-:S03]  /*2d850*/  ISETP.LT.AND P4, PT, R214, c[0x0][0x178], !P2 ;  /* 0x00005e00d6007a0c */ /* 0x000fc60005781270 */
[----:B------:R3:W-:Y:S01]  /*2d860*/  @P3 STG.E [R18.64], R190 ;  /* 0x000000be12003986 */ /* 0x0007e2000c101908 */
[----:B------:R-:W-:Y:S02]  /*2d870*/  ISETP.LT.AND P3, PT, R215, c[0x0][0x178], !P2 ;  /* 0x00005e00d7007a0c */ /* 0x000fe40005761270 */
[----:B------:R-:W-:Y:S01]  /*2d880*/  ISETP.LT.AND P2, PT, R135, c[0x0][0x178], !P2 ;  /* 0x00005e0087007a0c */ /* 0x000fe20005741270 */
[----:B------:R4:W-:Y:S01]  /*2d890*/  @P5 STG.E [R20.64], R123 ;  /* 0x0000007b14005986 */ /* 0x0009e2000c101908 */
[----:B------:R-:W-:Y:S02]  /*2d8a0*/  ISETP.LT.AND P6, PT, R235, c[0x0][0x178], !P0 ;  /* 0x00005e00eb007a0c */ /* 0x000fe400047c1270 */
[----:B------:R-:W-:Y:S02]  /*2d8b0*/  ISETP.LT.AND P5, PT, R214, c[0x0][0x178], !P0 ;  /* 0x00005e00d6007a0c */ /* 0x000fe400047a1270 */
[C---:B------:R-:W-:Y:S01]  /*2d8c0*/  IADD3 R27, R3.reuse, c[0x0][0x198], RZ ;  /* 0x00006600031b7a10 */ /* 0x040fe20007ffe0ff */
[----:B------:R-:W-:Y:S01]  /*2d8d0*/  IMAD.WIDE R22, R3, 0x4, R4 ;  /* 0x0000000403167825 */ /* 0x000fe200078e0204 */
[----:B------:R-:W-:Y:S01]  /*2d8e0*/  IADD3 R0, R199, 0x2f, RZ ;  /* 0x0000002fc7007810 */ /* 0x000fe20007ffe0ff */
[----:B------:R-:W4:Y:S02]  /*2d8f0*/  LDS.128 R12, [R2] ;  /* 0x00000000020c7984 */ /* 0x000f240000000c00 */
[----:B------:R-:W-:Y:S01]  /*2d900*/  IMAD.WIDE R24, R3, 0x4, R6 ;  /* 0x0000000403187825 */ /* 0x000fe200078e0206 */
[----:B------:R-:W-:-:S03]  /*2d910*/  ISETP.GE.AND P1, PT, R0, c[0x0][0x17c], PT ;  /* 0x00005f0000007a0c */ /* 0x000fc60003f26270 */
[----:B--2---:R-:W-:Y:S01]  /*2d920*/  IMAD.WIDE R16, R3, 0x4, R224 ;  /* 0x0000000403107825 */ /* 0x004fe200078e02e0 */
[----:B------:R2:W-:Y:S03]  /*2d930*/  @P4 STG.E [R22.64], R159 ;  /* 0x0000009f16004986 */ /* 0x0005e6000c101908 */
[----:B---3--:R-:W-:Y:S01]  /*2d940*/  IMAD.WIDE R18, R27, 0x4, R236 ;  /* 0x000000041b127825 */ /* 0x008fe200078e02ec */
[----:B------:R-:W-:Y:S01]  /*2d950*/  @P3 STG.E [R24.64], R175 ;  /* 0x000000af18003986 */ /* 0x000fe2000c101908 */
[----:B-1----:R-:W-:Y:S02]  /*2d960*/  LOP3.LUT R28, R251, 0x7f, RZ, 0xc0, !PT ;  /* 0x0000007ffb1c7812 */ /* 0x002fe400078ec0ff */
[----:B----4-:R-:W-:Y:S01]  /*2d970*/  IMAD.WIDE R20, R27, 0x4, R4 ;  /* 0x000000041b147825 */ /* 0x010fe200078e0204 */
[----:B------:R1:W-:Y:S01]  /*2d980*/  @P2 STG.E [R16.64], R191 ;  /* 0x000000bf10002986 */ /* 0x0003e2000c101908 */
[----:B------:R-:W-:-:S02]  /*2d990*/  ISETP.LT.AND P3, PT, R215, c[0x0][0x178], !P0 ;  /* 0x00005e00d7007a0c */ /* 0x000fc40004761270 */
[----:B------:R-:W-:Y:S01]  /*2d9a0*/  IMAD.SHL.U32 R251, R251, 0x400, RZ ;  /* 0x00000400fbfb7824 */ /* 0x000fe200078e00ff */
[----:B------:R3:W-:Y:S01]  /*2d9b0*/  @P6 STG.E [R18.64], R82 ;  /* 0x0000005212006986 */ /* 0x0007e2000c101908 */
[----:B------:R-:W-:Y:S02]  /*2d9c0*/  ISETP.LT.AND P0, PT, R135, c[0x0][0x178], !P0 ;  /* 0x00005e0087007a0c */ /* 0x000fe40004701270 */
[----:B------:R-:W-:Y:S01]  /*2d9d0*/  ISETP.LT.AND P2, PT, R235, c[0x0][0x178], !P1 ;  /* 0x00005e00eb007a0c */ /* 0x000fe20004f41270 */
[----:B------:R-:W-:Y:S01]  /*2d9e0*/  @P5 STG.E [R20.64], R162 ;  /* 0x000000a214005986 */ /* 0x000fe2000c101908 */
[----:B------:R-:W-:Y:S02]  /*2d9f0*/  ISETP.LT.AND P5, PT, R214, c[0x0][0x178], !P1 ;  /* 0x00005e00d6007a0c */ /* 0x000fe40004fa1270 */
[----:B------:R-:W-:Y:S02]  /*2da00*/  ISETP.LT.AND P6, PT, R215, c[0x0][0x178], !P1 ;  /* 0x00005e00d7007a0c */ /* 0x000fe40004fc1270 */
[----:B------:R-:W-:-:S02]  /*2da10*/  IADD3 R29, R27, c[0x0][0x198], RZ ;  /* 0x000066001b1d7a10 */ /* 0x000fc40007ffe0ff */
[----:B------:R-:W-:Y:S01]  /*2da20*/  LOP3.LUT R251, R251, 0x1800, RZ, 0xc0, !PT ;  /* 0x00001800fbfb7812 */ /* 0x000fe200078ec0ff */
[----:B--2---:R-:W-:-:S03]  /*2da30*/  IMAD.WIDE R22, R27, 0x4, R6 ;  /* 0x000000041b167825 */ /* 0x004fc600078e0206 */
[----:B------:R-:W-:Y:S01]  /*2da40*/  LEA R251, R28, R251, 0x4 ;  /* 0x000000fb1cfb7211 */ /* 0x000fe200078e20ff */
[----:B-1----:R-:W-:Y:S01]  /*2da50*/  IMAD.WIDE R16, R27, 0x4, R224 ;  /* 0x000000041b107825 */ /* 0x002fe200078e02e0 */
[----:B------:R-:W-:Y:S03]  /*2da60*/  @P3 STG.E [R22.64], R86 ;  /* 0x0000005616003986 */ /* 0x000fe6000c101908 */
[----:B------:R-:W-:Y:S01]  /*2da70*/  IMAD.WIDE R24, R29, 0x4, R236 ;  /* 0x000000041d187825 */ /* 0x000fe200078e02ec */
[----:B------:R-:W-:-:S03]  /*2da80*/  LOP3.LUT R251, R251, 0x20, RZ, 0x3c, !PT ;  /* 0x00000020fbfb7812 */ /* 0x000fc600078e3cff */
[C---:B------:R-:W-:Y:S01]  /*2da90*/  IMAD.WIDE R2, R29.reuse, 0x4, R4 ;  /* 0x000000041d027825 */ /* 0x040fe200078e0204 */
[----:B------:R-:W-:Y:S03]  /*2daa0*/  @P0 STG.E [R16.64], R154 ;  /* 0x0000009a10000986 */ /* 0x000fe6000c101908 */
[----:B---3--:R-:W-:Y:S01]  /*2dab0*/  IMAD.WIDE R18, R29, 0x4, R6 ;  /* 0x000000041d127825 */ /* 0x008fe200078e0206 */
[----:B------:R-:W-:Y:S04]  /*2dac0*/  @P2 STG.E [R24.64], R83 ;  /* 0x0000005318002986 */ /* 0x000fe8000c101908 */
[----:B------:R-:W-:Y:S04]  /*2dad0*/  @P5 STG.E [R2.64], R163 ;  /* 0x000000a302005986 */ /* 0x000fe8000c101908 */
[----:B------:R-:W-:Y:S04]  /*2dae0*/  @P6 STG.E [R18.64], R87 ;  /* 0x0000005712006986 */ /* 0x000fe8000c101908 */
[----:B------:R1:W2:Y:S01]  /*2daf0*/  LDS.128 R16, [R251] ;  /* 0x00000000fb107984 */ /* 0x0002a20000000c00 */
[----:B------:R-:W-:-:S03]  /*2db00*/  IADD3 R0, R199, 0x30, RZ ;  /* 0x00000030c7007810 */ /* 0x000fc60007ffe0ff */
[----:B-1----:R-:W1:Y:S01]  /*2db10*/  S2R R251, SR_TID.X ;  /* 0x0000000000fb7919 */ /* 0x002e620000002100 */
[----:B------:R-:W-:Y:S02]  /*2db20*/  ISETP.GE.AND P4, PT, R0, c[0x0][0x17c], PT ;  /* 0x00005f0000007a0c */ /* 0x000fe40003f86270 */
[----:B------:R-:W-:Y:S02]  /*2db30*/  ISETP.LT.AND P1, PT, R135, c[0x0][0x178], !P1 ;  /* 0x00005e0087007a0c */ /* 0x000fe40004f21270 */
[----:B------:R-:W-:Y:S02]  /*2db40*/  ISETP.LT.AND P0, PT, R235, c[0x0][0x178], !P4 ;  /* 0x00005e00eb007a0c */ /* 0x000fe40006701270 */
[----:B------:R-:W-:Y:S02]  /*2db50*/  ISETP.LT.AND P5, PT, R214, c[0x0][0x178], !P4 ;  /* 0x00005e00d6007a0c */ /* 0x000fe400067a1270 */
[C---:B------:R-:W-:Y:S01]  /*2db60*/  IADD3 R31, R29.reuse, c[0x0][0x198], RZ ;  /* 0x000066001d1f7a10 */ /* 0x040fe20007ffe0ff */
[----:B------:R-:W-:Y:S01]  /*2db70*/  IMAD.WIDE R20, R29, 0x4, R224 ;  /* 0x000000041d147825 */ /* 0x000fe200078e02e0 */
[----:B------:R-:W-:-:S03]  /*2db80*/  IADD3 R0, R199, 0x31, RZ ;  /* 0x00000031c7007810 */ /* 0x000fc60007ffe0ff */
[----:B------:R-:W-:Y:S01]  /*2db90*/  IMAD.WIDE R22, R31, 0x4, R236 ;  /* 0x000000041f167825 */ /* 0x000fe200078e02ec */
[----:B------:R-:W-:-:S03]  /*2dba0*/  ISETP.GE.AND P3, PT, R0, c[0x0][0x17c], PT ;  /* 0x00005f0000007a0c */ /* 0x000fc60003f66270 */
[----:B------:R-:W-:Y:S01]  /*2dbb0*/  IMAD.WIDE R2, R31, 0x4, R4 ;  /* 0x000000041f027825 */ /* 0x000fe200078e0204 */
[----:B------:R-:W-:Y:S01]  /*2dbc0*/  ISETP.LT.AND P6, PT, R215, c[0x0][0x178], !P4 ;  /* 0x00005e00d7007a0c */ /* 0x000fe200067c1270 */
[----:B------:R3:W-:Y:S01]  /*2dbd0*/  @P1 STG.E [R20.64], R155 ;  /* 0x0000009b14001986 */ /* 0x0007e2000c101908 */
[----:B------:R-:W-:Y:S02]  /*2dbe0*/  ISETP.LT.AND P4, PT, R135, c[0x0][0x178], !P4 ;  /* 0x00005e0087007a0c */ /* 0x000fe40006781270 */
[C---:B-1----:R-:W-:Y:S01]  /*2dbf0*/  LOP3.LUT R28, R251.reuse, 0x7f, RZ, 0xc0, !PT ;  /* 0x0000007ffb1c7812 */ /* 0x042fe200078ec0ff */
[----:B------:R-:W-:Y:S01]  /*2dc00*/  IMAD.SHL.U32 R251, R251, 0x400, RZ ;  /* 0x00000400fbfb7824 */ /* 0x000fe200078e00ff */
[----:B------:R1:W-:Y:S01]  /*2dc10*/  @P0 STG.E [R22.64], R204 ;  /* 0x000000cc16000986 */ /* 0x0003e2000c101908 */
[----:B------:R-:W-:Y:S01]  /*2dc20*/  ISETP.LT.AND P0, PT, R235, c[0x0][0x178], !P3 ;  /* 0x00005e00eb007a0c */ /* 0x000fe20005f01270 */
[C---:B------:R-:W-:Y:S02]  /*2dc30*/  IMAD.WIDE R24, R31.reuse, 0x4, R6 ;  /* 0x000000041f187825 */ /* 0x040fe400078e0206 */
[----:B------:R4:W-:Y:S01]  /*2dc40*/  @P5 STG.E [R2.64], R220 ;  /* 0x000000dc02005986 */ /* 0x0009e2000c101908 */
[----:B------:R-:W-:Y:S01]  /*2dc50*/  ISETP.LT.AND P5, PT, R214, c[0x0][0x178], !P3 ;  /* 0x00005e00d6007a0c */ /* 0x000fe20005fa1270 */
[----:B------:R-:W-:Y:S01]  /*2dc60*/  IMAD.WIDE R26, R31, 0x4, R224 ;  /* 0x000000041f1a7825 */ /* 0x000fe200078e02e0 */
[----:B------:R-:W-:-:S02]  /*2dc70*/  LOP3.LUT R251, R251, 0x1800, RZ, 0xc0, !PT ;  /* 0x00001800fbfb7812 */ /* 0x000fc400078ec0ff */
[----:B------:R-:W-:Y:S02]  /*2dc80*/  IADD3 R31, R31, c[0x0][0x198], RZ ;  /* 0x000066001f1f7a10 */ /* 0x000fe40007ffe0ff */
[----:B------:R-:W-:Y:S01]  /*2dc90*/  LEA R251, R28, R251, 0x4 ;  /* 0x000000fb1cfb7211 */ /* 0x000fe200078e20ff */
[----:B------:R-:W-:Y:S02]  /*2dca0*/  @P6 STG.E [R24.64], R8 ;  /* 0x0000000818006986 */ /* 0x000fe4000c101908 */
[----:B---3--:R-:W-:Y:S01]  /*2dcb0*/  IMAD.WIDE R20, R31, 0x4, R236 ;  /* 0x000000041f147825 */ /* 0x008fe200078e02ec */
[----:B------:R-:W-:Y:S01]  /*2dcc0*/  LOP3.LUT R251, R251, 0x40, RZ, 0x3c, !PT ;  /* 0x00000040fbfb7812 */ /* 0x000fe200078e3cff */
[----:B------:R-:W-:Y:S02]  /*2dcd0*/  @P4 STG.E [R26.64], R12 ;  /* 0x0000000c1a004986 */ /* 0x000fe4000c101908 */
[----:B-1----:R-:W-:Y:S01]  /*2dce0*/  IMAD.WIDE R22, R31, 0x4, R4 ;  /* 0x000000041f167825 */ /* 0x002fe200078e0204 */
[----:B------:R-:W-:Y:S01]  /*2dcf0*/  ISETP.LT.AND P4, PT, R215, c[0x0][0x178], !P3 ;  /* 0x00005e00d7007a0c */ /* 0x000fe20005f81270 */
[----:B------:R-:W-:Y:S01]  /*2dd00*/  @P0 STG.E [R20.64], R205 ;  /* 0x000000cd14000986 */ /* 0x000fe2000c101908 */
[----:B------:R-:W-:-:S03]  /*2dd10*/  IADD3 R0, R199, 0x32, RZ ;  /* 0x00000032c7007810 */ /* 0x000fc60007ffe0ff */
[----:B------:R-:W-:Y:S04]  /*2dd20*/  @P5 STG.E [R22.64], R221 ;  /* 0x000000dd16005986 */ /* 0x000fe8000c101908 */
[----:B------:R1:W3:Y:S01]  /*2dd30*/  LDS.128 R20, [R251] ;  /* 0x00000000fb147984 */ /* 0x0002e20000000c00 */
[----:B------:R-:W-:Y:S01]  /*2dd40*/  ISETP.GE.AND P2, PT, R0, c[0x0][0x17c], PT ;  /* 0x00005f0000007a0c */ /* 0x000fe20003f46270 */
[----:B----4-:R-:W-:Y:S02]  /*2dd50*/  IMAD.WIDE R2, R31, 0x4, R6 ;  /* 0x000000041f027825 */ /* 0x010fe400078e0206 */
[----:B-1----:R-:W1:Y:S01]  /*2dd60*/  S2R R251, SR_TID.X ;  /* 0x0000000000fb7919 */ /* 0x002e620000002100 */
[----:B------:R-:W-:Y:S02]  /*2dd70*/  ISETP.LT.AND P3, PT, R135, c[0x0][0x178], !P3 ;  /* 0x00005e0087007a0c */ /* 0x000fe40005f61270 */
[----:B------:R-:W-:Y:S01]  /*2dd80*/  ISETP.LT.AND P6, PT, R235, c[0x0][0x178], !P2 ;  /* 0x00005e00eb007a0c */ /* 0x000fe200057c1270 */
[----:B------:R-:W-:Y:S01]  /*2dd90*/  @P4 STG.E [R2.64], R9 ;  /* 0x0000000902004986 */ /* 0x000fe2000c101908 */
[----:B------:R-:W-:-:S02]  /*2dda0*/  ISETP.LT.AND P5, PT, R214, c[0x0][0x178], !P2 ;  /* 0x00005e00d6007a0c */ /* 0x000fc400057a1270 */
[----:B------:R-:W-:Y:S02]  /*2ddb0*/  ISETP.LT.AND P4, PT, R215, c[0x0][0x178], !P2 ;  /* 0x00005e00d7007a0c */ /* 0x000fe40005781270 */
[C---:B------:R-:W-:Y:S01]  /*2ddc0*/  IADD3 R33, R31.reuse, c[0x0][0x198], RZ ;  /* 0x000066001f217a10 */ /* 0x040fe20007ffe0ff */
[----:B------:R-:W-:Y:S01]  /*2ddd0*/  IMAD.WIDE R24, R31, 0x4, R224 ;  /* 0x000000041f187825 */ /* 0x000fe200078e02e0 */
[----:B------:R-:W-:-:S03]  /*2dde0*/  IADD3 R0, R199, 0x33, RZ ;  /* 0x00000033c7007810 */ /* 0x000fc60007ffe0ff */
[----:B------:R-:W-:Y:S01]  /*2ddf0*/  IMAD.WIDE R26, R33, 0x4, R236 ;  /* 0x00000004211a7825 */ /* 0x000fe200078e02ec */
[----:B------:R-:W-:-:S03]  /*2de00*/  ISETP.GE.AND P1, PT, R0, c[0x0][0x17c], PT ;  /* 0x00005f0000007a0c */ /* 0x000fc60003f26270 */
[C---:B------:R-:W-:Y:S01]  /*2de10*/  IMAD.WIDE R28, R33.reuse, 0x4, R4 ;  /* 0x00000004211c7825 */ /* 0x040fe200078e0204 */
[----:B------:R-:W-:Y:S03]  /*2de20*/  @P3 STG.E [R24.64], R13 ;  /* 0x0000000d18003986 */ /* 0x000fe6000c101908 */
        /* <DEDUP_REMOVED lines=8> */
[C---:B-1----:R-:W-:Y:S01]  /*2deb0*/  LOP3.LUT R26, R251.reuse, 0x7f, RZ, 0xc0, !PT ;  /* 0x0000007ffb1a7812 */ /* 0x042fe200078ec0ff */
[----:B------:R-:W-:Y:S01]  /*2dec0*/  IMAD.SHL.U32 R251, R251, 0x400, RZ ;  /* 0x00000400fbfb7824 */ /* 0x000fe200078e00ff */
[----:B------:R-:W-:Y:S02]  /*2ded0*/  IADD3 R35, R33, c[0x0][0x198], RZ ;  /* 0x0000660021237a10 */ /* 0x000fe40007ffe0ff */
[----:B------:R-:W-:Y:S01]  /*2dee0*/  ISETP.LT.AND P1, PT, R135, c[0x0][0x178], !P1 ;  /* 0x00005e0087007a0c */ /* 0x000fe20004f21270 */
[----:B------:R-:W-:Y:S01]  /*2def0*/  IMAD.WIDE R2, R33, 0x4, R224 ;  /* 0x0000000421027825 */ /* 0x000fe200078e02e0 */
[----:B------:R-:W-:Y:S02]  /*2df00*/  IADD3 R0, R199, 0x34, RZ ;  /* 0x00000034c7007810 */ /* 0x000fe40007ffe0ff */
[----:B------:R-:W-:Y:S01]  /*2df10*/  LOP3.LUT R251, R251, 0x1800, RZ, 0xc0, !PT ;  /* 0x00001800fbfb7812 */ /* 0x000fe200078ec0ff */
[----:B------:R-:W-:Y:S01]  /*2df20*/  IMAD.WIDE R8, R35, 0x4, R236 ;  /* 0x0000000423087825 */ /* 0x000fe200078e02ec */
[----:B------:R-:W-:-:S03]  /*2df30*/  ISETP.GE.AND P0, PT, R0, c[0x0][0x17c], PT ;  /* 0x00005f0000007a0c */ /* 0x000fc60003f06270 */
[C---:B------:R-:W-:Y:S01]  /*2df40*/  IMAD.WIDE R12, R35.reuse, 0x4, R4 ;  /* 0x00000004230c7825 */ /* 0x040fe200078e0204 */
[----:B------:R-:W-:Y:S01]  /*2df50*/  LEA R251, R26, R251, 0x4 ;  /* 0x000000fb1afb7211 */ /* 0x000fe200078e20ff */
[----:B--2---:R1:W-:Y:S02]  /*2df60*/  @P2 STG.E [R2.64], R16 ;  /* 0x0000001002002986 */ /* 0x0043e4000c101908 */
[----:B------:R-:W-:Y:S01]  /*2df70*/  IMAD.WIDE R24, R35, 0x4, R6 ;  /* 0x0000000423187825 */ /* 0x000fe200078e0206 */
[----:B------:R-:W-:Y:S01]  /*2df80*/  IADD3 R0, R199, 0x35, RZ ;  /* 0x00000035c7007810 */ /* 0x000fe20007ffe0ff */
[----:B------:R2:W-:Y:S02]  /*2df90*/  @P6 STG.E [R8.64], R201 ;  /* 0x000000c908006986 */ /* 0x0005e4000c101908 */
[----:B----4-:R-:W-:Y:S01]  /*2dfa0*/  IMAD.WIDE R28, R35, 0x4, R224 ;  /* 0x00000004231c7825 */ /* 0x010fe200078e02e0 */
[----:B------:R-:W-:Y:S01]  /*2dfb0*/  ISETP.LT.AND P2, PT, R235, c[0x0][0x178], !P0 ;  /* 0x00005e00eb007a0c */ /* 0x000fe20004741270 */
[----:B------:R4:W-:Y:S01]  /*2dfc0*/  @P4 STG.E [R12.64], R217 ;  /* 0x000000d90c004986 */ /* 0x0009e2000c101908 */
[----:B------:R-:W-:-:S02]  /*2dfd0*/  LOP3.LUT R251, R251, 0x60, RZ, 0x3c, !PT ;  /* 0x00000060fbfb7812 */ /* 0x000fc400078e3cff */
[----:B------:R-:W-:Y:S01]  /*2dfe0*/  ISETP.GE.AND P3, PT, R0, c[0x0][0x17c], PT ;  /* 0x00005f0000007a0c */ /* 0x000fe20003f66270 */
[----:B------:R-:W-:Y:S01]  /*2dff0*/  @P5 STG.E [R24.64], R129 ;  /* 0x0000008118005986 */ /* 0x000fe2000c101908 */
[----:B------:R-:W-:-:S03]  /*2e000*/  ISETP.LT.AND P4, PT, R214, c[0x0][0x178], !P0 ;  /* 0x00005e00d6007a0c */ /* 0x000fc60004781270 */
[----:B------:R1:W-:Y:S01]  /*2e010*/  @P1 STG.E [R28.64], R17 ;  /* 0x000000111c001986 */ /* 0x0003e2000c101908 */
[----:B------:R-:W-:Y:S02]  /*2e020*/  ISETP.LT.AND P1, PT, R215, c[0x0][0x178], !P0 ;  /* 0x00005e00d7007a0c */ /* 0x000fe40004721270 */
[----:B------:R-:W-:Y:S01]  /*2e030*/  IADD3 R33, R35, c[0x0][0x198], RZ ;  /* 0x0000660023217a10 */ /* 0x000fe20007ffe0ff */
[----:B------:R-:W3:Y:S01]  /*2e040*/  LDS.128 R24, [R251] ;  /* 0x00000000fb187984 */ /* 0x000ee20000000c00 */
[----:B------:R-:W-:Y:S02]  /*2e050*/  ISETP.LT.AND P0, PT, R135, c[0x0][0x178], !P0 ;  /* 0x00005e0087007a0c */ /* 0x000fe40004701270 */
[----:B------:R-:W-:Y:S01]  /*2e060*/  ISETP.LT.AND P5, PT, R235, c[0x0][0x178], !P3 ;  /* 0x00005e00eb007a0c */ /* 0x000fe20005fa1270 */
[C---:B------:R-:W-:Y:S01]  /*2e070*/  IMAD.WIDE R30, R33.reuse, 0x4, R236 ;  /* 0x00000004211e7825 */ /* 0x040fe200078e02ec */
[----:B------:R-:W-:-:S03]  /*2e080*/  IADD3 R35, R33, c[0x0][0x198], RZ ;  /* 0x0000660021237a10 */ /* 0x000fc60007ffe0ff */
[----:B-1----:R-:W-:Y:S01]  /*2e090*/  IMAD.WIDE R2, R33, 0x4, R4 ;  /* 0x0000000421027825 */ /* 0x002fe200078e0204 */
[----:B------:R-:W-:-:S03]  /*2e0a0*/  IADD3 R0, R199, 0x36, RZ ;  /* 0x00000036c7007810 */ /* 0x000fc60007ffe0ff */
[C---:B--2---:R-:W-:Y:S01]  /*2e0b0*/  IMAD.WIDE R8, R33.reuse, 0x4, R6 ;  /* 0x0000000421087825 */ /* 0x044fe200078e0206 */
[----:B------:R1:W-:Y:S03]  /*2e0c0*/  @P2 STG.E [R30.64], R196 ;  /* 0x000000c41e002986 */ /* 0x0003e6000c101908 */
[----:B----4-:R-:W-:Y:S01]  /*2e0d0*/  IMAD.WIDE R12, R33, 0x4, R224 ;  /* 0x00000004210c7825 */ /* 0x010fe200078e02e0 */
[----:B------:R2:W-:Y:S01]  /*2e0e0*/  @P4 STG.E [R2.64], R208 ;  /* 0x000000d002004986 */ /* 0x0005e2000c101908 */
[----:B------:R-:W-:Y:S02]  /*2e0f0*/  ISETP.GE.AND P6, PT, R0, c[0x0][0x17c], PT ;  /* 0x00005f0000007a0c */ /* 0x000fe40003fc6270 */
[----:B------:R-:W-:Y:S01]  /*2e100*/  IMAD.WIDE R16, R35, 0x4, R236 ;  /* 0x0000000423107825 */ /* 0x000fe200078e02ec */
[----:B------:R4:W-:Y:S01]  /*2e110*/  @P1 STG.E [R8.64], R228 ;  /* 0x000000e408001986 */ /* 0x0009e2000c101908 */
[----:B------:R-:W-:-:S03]  /*2e120*/  ISETP.LT.AND P2, PT, R214, c[0x0][0x178], !P3 ;  /* 0x00005e00d6007a0c */ /* 0x000fc60005f41270 */
[----:B---3--:R3:W-:Y:S01]  /*2e130*/  @P0 STG.E [R12.64], R20 ;  /* 0x000000140c000986 */ /* 0x0087e2000c101908 */
[----:B------:R-:W-:Y:S02]  /*2e140*/  ISETP.LT.AND P0, PT, R215, c[0x0][0x178], !P3 ;  /* 0x00005e00d7007a0c */ /* 0x000fe40005f01270 */
[----:B------:R-:W-:Y:S01]  /*2e150*/  ISETP.LT.AND P3, PT, R135, c[0x0][0x178], !P3 ;  /* 0x00005e0087007a0c */ /* 0x000fe20005f61270 */
[----:B------:R3:W-:Y:S01]  /*2e160*/  @P5 STG.E [R16.64], R197 ;  /* 0x000000c510005986 */ /* 0x0007e2000c101908 */
[----:B------:R-:W-:Y:S02]  /*2e170*/  ISETP.LT.AND P5, PT, R235, c[0x0][0x178], !P6 ;  /* 0x00005e00eb007a0c */ /* 0x000fe400077a1270 */
[----:B------:R-:W-:Y:S02]  /*2e180*/  ISETP.LT.AND P1, PT, R214, c[0x0][0x178], !P6 ;  /* 0x00005e00d6007a0c */ /* 0x000fe40007721270 */
[C---:B-1----:R-:W-:Y:S01]  /*2e190*/  IADD3 R31, R35.reuse, c[0x0][0x198], RZ ;  /* 0x00006600231f7a10 */ /* 0x042fe20007ffe0ff */
[----:B------:R-:W-:Y:S01]  /*2e1a0*/  IMAD.WIDE R28, R35, 0x4, R4 ;  /* 0x00000004231c7825 */ /* 0x000fe200078e0204 */
[----:B------:R-:W-:-:S03]  /*2e1b0*/  IADD3 R0, R199, 0x37, RZ ;  /* 0x00000037c7007810 */ /* 0x000fc60007ffe0ff */
[----:B--2---:R-:W-:Y:S01]  /*2e1c0*/  IMAD.WIDE R2, R35, 0x4, R6 ;  /* 0x0000000423027825 */ /* 0x004fe200078e0206 */
[----:B------:R-:W-:-:S03]  /*2e1d0*/  ISETP.GE.AND P4, PT, R0, c[0x0][0x17c], PT ;  /* 0x00005f0000007a0c */ /* 0x000fc60003f86270 */
[----:B----4-:R-:W-:Y:S01]  /*2e1e0*/  IMAD.WIDE R8, R35, 0x4, R224 ;  /* 0x0000000423087825 */ /* 0x010fe200078e02e0 */
[----:B------:R1:W-:Y:S03]  /*2e1f0*/  @P2 STG.E [R28.64], R209 ;  /* 0x000000d11c002986 */ /* 0x0003e6000c101908 */
[----:B---3--:R-:W-:Y:S01]  /*2e200*/  IMAD.WIDE R12, R31, 0x4, R236 ;  /* 0x000000041f0c7825 */ /* 0x008fe200078e02ec */
        /* <DEDUP_REMOVED lines=10> */
[C---:B------:R-:W-:Y:S01]  /*2e2b0*/  IADD3 R33, R31.reuse, c[0x0][0x198], RZ ;  /* 0x000066001f217a10 */ /* 0x040fe20007ffe0ff */
[----:B-1----:R-:W-:Y:S01]  /*2e2c0*/  IMAD.WIDE R28, R31, 0x4, R6 ;  /* 0x000000041f1c7825 */ /* 0x002fe200078e0206 */
[----:B------:R-:W-:-:S03]  /*2e2d0*/  IADD3 R0, R199, 0x38, RZ ;  /* 0x00000038c7007810 */ /* 0x000fc60007ffe0ff */
[----:B--2---:R-:W-:Y:S01]  /*2e2e0*/  IMAD.WIDE R2, R31, 0x4, R224 ;  /* 0x000000041f027825 */ /* 0x004fe200078e02e0 */
[----:B------:R-:W-:-:S03]  /*2e2f0*/  ISETP.GE.AND P0, PT, R0, c[0x0][0x17c], PT ;  /* 0x00005f0000007a0c */ /* 0x000fc60003f06270 */
[C---:B---3--:R-:W-:Y:S01]  /*2e300*/  IMAD.WIDE R8, R33.reuse, 0x4, R236 ;  /* 0x0000000421087825 */ /* 0x048fe200078e02ec */
[----:B------:R-:W-:Y:S03]  /*2e310*/  @P2 STG.E [R28.64], R232 ;  /* 0x000000e81c002986 */ /* 0x000fe6000c101908 */
[C---:B----4-:R-:W-:Y:S01]  /*2e320*/  IMAD.WIDE R12, R33.reuse, 0x4, R4 ;  /* 0x00000004210c7825 */ /* 0x050fe200078e0204 */
[----:B------:R1:W-:Y:S03]  /*2e330*/  @P6 STG.E [R2.64], R24 ;  /* 0x0000001802006986 */ /* 0x0003e6000c101908 */
[----:B------:R-:W-:Y:S01]  /*2e340*/  IMAD.WIDE R16, R33, 0x4, R6 ;  /* 0x0000000421107825 */ /* 0x000fe200078e0206 */
[----:B------:R2:W-:Y:S01]  /*2e350*/  @P5 STG.E [R8.64], R133 ;  /* 0x0000008508005986 */ /* 0x0005e2000c101908 */
[----:B------:R-:W-:-:S03]  /*2e360*/  ISETP.LT.AND P4, PT, R135, c[0x0][0x178], !P4 ;  /* 0x00005e0087007a0c */ /* 0x000fc60006781270 */
[----:B------:R3:W-:Y:S01]  /*2e370*/  @P3 STG.E [R12.64], R213 ;  /* 0x000000d50c003986 */ /* 0x0007e2000c101908 */
[----:B------:R-:W-:Y:S01]  /*2e380*/  ISETP.LT.AND P3, PT, R235, c[0x0][0x178], !P0 ;  /* 0x00005e00eb007a0c */ /* 0x000fe20004761270 */
[----:B------:R-:W-:Y:S02]  /*2e390*/  IMAD.WIDE R20, R33, 0x4, R224 ;  /* 0x0000000421147825 */ /* 0x000fe400078e02e0 */
[----:B------:R4:W-:Y:S01]  /*2e3a0*/  @P1 STG.E [R16.64], R233 ;  /* 0x000000e910001986 */ /* 0x0009e2000c101908 */
[----:B------:R-:W-:Y:S02]  /*2e3b0*/  ISETP.LT.AND P1, PT, R214, c[0x0][0x178], !P0 ;  /* 0x00005e00d6007a0c */ /* 0x000fe40004721270 */
[----:B------:R-:W-:Y:S02]  /*2e3c0*/  ISETP.LT.AND P6, PT, R215, c[0x0][0x178], !P0 ;  /* 0x00005e00d7007a0c */ /* 0x000fe400047c1270 */
[----:B------:R-:W-:Y:S02]  /*2e3d0*/  IADD3 R33, R33, c[0x0][0x198], RZ ;  /* 0x0000660021217a10 */ /* 0x000fe40007ffe0ff */
[----:B------:R-:W-:-:S02]  /*2e3e0*/  ISETP.LT.AND P0, PT, R135, c[0x0][0x178], !P0 ;  /* 0x00005e0087007a0c */ /* 0x000fc40004701270 */
[----:B------:R-:W-:Y:S01]  /*2e3f0*/  IADD3 R0, R199, 0x39, RZ ;  /* 0x00000039c7007810 */ /* 0x000fe20007ffe0ff */
[C---:B-1----:R-:W-:Y:S01]  /*2e400*/  IMAD.WIDE R2, R33.reuse, 0x4, R236 ;  /* 0x0000000421027825 */ /* 0x042fe200078e02ec */
[----:B------:R1:W-:Y:S03]  /*2e410*/  @P4 STG.E [R20.64], R25 ;  /* 0x0000001914004986 */ /* 0x0003e6000c101908 */
[----:B--2---:R-:W-:Y:S01]  /*2e420*/  IMAD.WIDE R8, R33, 0x4, R4 ;  /* 0x0000000421087825 */ /* 0x004fe200078e0204 */
[----:B------:R-:W-:-:S03]  /*2e430*/  ISETP.GE.AND P2, PT, R0, c[0x0][0x17c], PT ;  /* 0x00005f0000007a0c */ /* 0x000fc60003f46270 */
[C---:B---3--:R-:W-:Y:S01]  /*2e440*/  IMAD.WIDE R12, R33.reuse, 0x4, R6 ;  /* 0x00000004210c7825 */ /* 0x048fe200078e0206 */
[----:B------:R2:W-:Y:S03]  /*2e450*/  @P3 STG.E [R2.64], R206 ;  /* 0x000000ce02003986 */ /* 0x0005e6000c101908 */
[----:B----4-:R-:W-:Y:S01]  /*2e460*/  IMAD.WIDE R16, R33, 0x4, R224 ;  /* 0x0000000421107825 */ /* 0x010fe200078e02e0 */
[----:B------:R-:W-:Y:S01]  /*2e470*/  IADD3 R0, R199, 0x3a, RZ ;  /* 0x0000003ac7007810 */ /* 0x000fe20007ffe0ff */
[----:B------:R3:W-:Y:S01]  /*2e480*/  @P1 STG.E [R8.64], R222 ;  /* 0x000000de08001986 */ /* 0x0007e2000c101908 */
[----:B------:R-:W-:-:S03]  /*2e490*/  ISETP.LT.AND P4, PT, R235, c[0x0][0x178], !P2 ;  /* 0x00005e00eb007a0c */ /* 0x000fc60005781270 */
[----:B------:R4:W-:Y:S01]  /*2e4a0*/  @P6 STG.E [R12.64], R10 ;  /* 0x0000000a0c006986 */ /* 0x0009e2000c101908 */
[----:B------:R-:W-:-:S03]  /*2e4b0*/  ISETP.GE.AND P5, PT, R0, c[0x0][0x17c], PT ;  /* 0x00005f0000007a0c */ /* 0x000fc60003fa6270 */
[----:B------:R2:W-:Y:S01]  /*2e4c0*/  @P0 STG.E [R16.64], R14 ;  /* 0x0000000e10000986 */ /* 0x0005e2000c101908 */
[----:B------:R-:W-:Y:S02]  /*2e4d0*/  ISETP.LT.AND P0, PT, R214, c[0x0][0x178], !P2 ;  /* 0x00005e00d6007a0c */ /* 0x000fe40005701270 */
[----:B------:R-:W-:Y:S02]  /*2e4e0*/  ISETP.LT.AND P1, PT, R215, c[0x0][0x178], !P2 ;  /* 0x00005e00d7007a0c */ /* 0x000fe40005721270 */
[----:B------:R-:W-:Y:S02]  /*2e4f0*/  IADD3 R31, R33, c[0x0][0x198], RZ ;  /* 0x00006600211f7a10 */ /* 0x000fe40007ffe0ff */
[----:B------:R-:W-:Y:S02]  /*2e500*/  ISETP.LT.AND P2, PT, R135, c[0x0][0x178], !P2 ;  /* 0x00005e0087007a0c */ /* 0x000fe40005741270 */
[----:B------:R-:W-:Y:S01]  /*2e510*/  ISETP.LT.AND P6, PT, R235, c[0x0][0x178], !P5 ;  /* 0x00005e00eb007a0c */ /* 0x000fe20006fc1270 */
[C---:B------:R-:W-:Y:S01]  /*2e520*/  IMAD.WIDE R28, R31.reuse, 0x4, R236 ;  /* 0x000000041f1c7825 */ /* 0x040fe200078e02ec */
[----:B-1----:R-:W-:-:S03]  /*2e530*/  IADD3 R25, R31, c[0x0][0x198], RZ ;  /* 0x000066001f197a10 */ /* 0x002fc60007ffe0ff */
[----:B--2---:R-:W-:Y:S01]  /*2e540*/  IMAD.WIDE R2, R31, 0x4, R4 ;  /* 0x000000041f027825 */ /* 0x004fe200078e0204 */
[----:B------:R-:W-:-:S03]  /*2e550*/  IADD3 R0, R199, 0x3b, RZ ;  /* 0x0000003bc7007810 */ /* 0x000fc60007ffe0ff */
[C---:B---3--:R-:W-:Y:S01]  /*2e560*/  IMAD.WIDE R8, R31.reuse, 0x4, R6 ;  /* 0x000000041f087825 */ /* 0x048fe200078e0206 */
[----:B------:R1:W-:Y:S01]  /*2e570*/  @P4 STG.E [R28.64], R207 ;  /* 0x000000cf1c004986 */ /* 0x0003e2000c101908 */
[----:B------:R-:W-:Y:S02]  /*2e580*/  ISETP.LT.AND P4, PT, R214, c[0x0][0x178], !P5 ;  /* 0x00005e00d6007a0c */ /* 0x000fe40006f81270 */
[----:B----4-:R-:W-:Y:S01]  /*2e590*/  IMAD.WIDE R12, R31, 0x4, R224 ;  /* 0x000000041f0c7825 */ /* 0x010fe200078e02e0 */
[----:B------:R2:W-:Y:S01]  /*2e5a0*/  @P0 STG.E [R2.64], R223 ;  /* 0x000000df02000986 */ /* 0x0005e2000c101908 */
[----:B------:R-:W-:Y:S02]  /*2e5b0*/  ISETP.GE.AND P3, PT, R0, c[0x0][0x17c], PT ;  /* 0x00005f0000007a0c */ /* 0x000fe40003f66270 */
[----:B------:R-:W-:Y:S01]  /*2e5c0*/  IMAD.WIDE R16, R25, 0x4, R236 ;  /* 0x0000000419107825 */ /* 0x000fe200078e02ec */
[----:B------:R3:W-:Y:S01]  /*2e5d0*/  @P1 STG.E [R8.64], R11 ;  /* 0x0000000b08001986 */ /* 0x0007e2000c101908 */
[----:B------:R-:W-:-:S02]  /*2e5e0*/  ISETP.LT.AND P1, PT, R215, c[0x0][0x178], !P5 ;  /* 0x00005e00d7007a0c */ /* 0x000fc40006f21270 */
[----:B------:R-:W-:Y:S01]  /*2e5f0*/  ISETP.LT.AND P5, PT, R135, c[0x0][0x178], !P5 ;  /* 0x00005e0087007a0c */ /* 0x000fe20006fa1270 */
[----:B------:R4:W-:Y:S01]  /*2e600*/  @P2 STG.E [R12.64], R15 ;  /* 0x0000000f0c002986 */ /* 0x0009e2000c101908 */
[----:B------:R-:W-:-:S03]  /*2e610*/  ISETP.LT.AND P0, PT, R214, c[0x0][0x178], !P3 ;  /* 0x00005e00d6007a0c */ /* 0x000fc60005f01270 */
[----:B------:R4:W-:Y:S01]  /*2e620*/  @P6 STG.E [R16.64], R202 ;  /* 0x000000ca10006986 */ /* 0x0009e2000c101908 */
[----:B------:R-:W-:Y:S01]  /*2e630*/  ISETP.LT.AND P6, PT, R235, c[0x0][0x178], !P3 ;  /* 0x00005e00eb007a0c */ /* 0x000fe20005fc1270 */
[C---:B------:R-:W-:Y:S01]  /*2e640*/  IMAD.WIDE R20, R25.reuse, 0x4, R4 ;  /* 0x0000000419147825 */ /* 0x040fe200078e0204 */
[----:B-1----:R-:W-:-:S03]  /*2e650*/  IADD3 R29, R25, c[0x0][0x198], RZ ;  /* 0x00006600191d7a10 */ /* 0x002fc60007ffe0ff */
[----:B--2---:R-:W-:Y:S01]  /*2e660*/  IMAD.WIDE R2, R25, 0x4, R6 ;  /* 0x0000000419027825 */ /* 0x004fe200078e0206 */
[----:B------:R-:W-:Y:S01]  /*2e670*/  IADD3 R0, R199, 0x3d, RZ ;  /* 0x0000003dc7007810 */ /* 0x000fe20007ffe0ff */
[----:B------:R-:W-:Y:S02]  /*2e680*/  @P4 STG.E [R20.64], R218 ;  /* 0x000000da14004986 */ /* 0x000fe4000c101908 */
[----:B---3--:R-:W-:Y:S02]  /*2e690*/  IMAD.WIDE R8, R25, 0x4, R224 ;  /* 0x0000000419087825 */ /* 0x008fe400078e02e0 */
[----:B------:R1:W-:Y:S02]  /*2e6a0*/  @P1 STG.E [R2.64], R130 ;  /* 0x0000008202001986 */ /* 0x0003e4000c101908 */
[----:B------:R-:W-:Y:S01]  /*2e6b0*/  IMAD.WIDE R10, R29, 0x4, R236 ;  /* 0x000000041d0a7825 */ /* 0x000fe200078e02ec */
[----:B------:R-:W-:-:S03]  /*2e6c0*/  ISETP.GE.AND P1, PT, R0, c[0x0][0x17c], PT ;  /* 0x00005f0000007a0c */ /* 0x000fc60003f26270 */
[----:B----4-:R-:W-:Y:S01]  /*2e6d0*/  IMAD.WIDE R12, R29, 0x4, R4 ;  /* 0x000000041d0c7825 */ /* 0x010fe200078e0204 */
[C---:B------:R-:W-:Y:S01]  /*2e6e0*/  IADD3 R0, R199.reuse, 0x3e, RZ ;  /* 0x0000003ec7007810 */ /* 0x040fe20007ffe0ff */
[----:B------:R2:W-:Y:S01]  /*2e6f0*/  @P5 STG.E [R8.64], R18 ;  /* 0x0000001208005986 */ /* 0x0005e2000c101908 */
[----:B------:R-:W-:-:S03]  /*2e700*/  IADD3 R14, R199, 0x3c, RZ ;  /* 0x0000003cc70e7810 */ /* 0x000fc60007ffe0ff */
[----:B------:R3:W-:Y:S04]  /*2e710*/  @P6 STG.E [R10.64], R203 ;  /* 0x000000cb0a006986 */ /* 0x0007e8000c101908 */
[----:B------:R2:W-:Y:S01]  /*2e720*/  @P0 STG.E [R12.64], R219 ;  /* 0x000000db0c000986 */ /* 0x0005e2000c101908 */
[----:B------:R-:W-:Y:S02]  /*2e730*/  ISETP.GE.AND P0, PT, R0, c[0x0][0x17c], PT ;  /* 0x00005f0000007a0c */ /* 0x000fe40003f06270 */
[----:B------:R-:W-:Y:S02]  /*2e740*/  IADD3 R0, R199, 0x3f, RZ ;  /* 0x0000003fc7007810 */ /* 0x000fe40007ffe0ff */
[----:B------:R-:W4:Y:S01]  /*2e750*/  LDL.LU R199, [R1+0xd38] ;  /* 0x000d380001c77983 */ /* 0x000f220000300800 */
[----:B------:R-:W-:-:S02]  /*2e760*/  ISETP.LT.AND P4, PT, R215, c[0x0][0x178], !P3 ;  /* 0x00005e00d7007a0c */ /* 0x000fc40005f81270 */
[----:B------:R-:W-:Y:S01]  /*2e770*/  ISETP.GE.AND P2, PT, R14, c[0x0][0x17c], PT ;  /* 0x00005f000e007a0c */ /* 0x000fe20003f46270 */
[----:B------:R-:W-:Y:S01]  /*2e780*/  IMAD.WIDE R14, R29, 0x4, R6 ;  /* 0x000000041d0e7825 */ /* 0x000fe200078e0206 */
[----:B------:R-:W-:Y:S02]  /*2e790*/  ISETP.LT.AND P3, PT, R135, c[0x0][0x178], !P3 ;  /* 0x00005e0087007a0c */ /* 0x000fe40005f61270 */
[----:B------:R-:W-:Y:S02]  /*2e7a0*/  ISETP.LT.AND P6, PT, R235, c[0x0][0x178], !P2 ;  /* 0x00005e00eb007a0c */ /* 0x000fe400057c1270 */
[----:B------:R-:W-:Y:S02]  /*2e7b0*/  ISETP.LT.AND P5, PT, R214, c[0x0][0x178], !P2 ;  /* 0x00005e00d6007a0c */ /* 0x000fe400057a1270 */
[----:B------:R-:W-:-:S03]  /*2e7c0*/  IADD3 R17, R29, c[0x0][0x198], RZ ;  /* 0x000066001d117a10 */ /* 0x000fc60007ffe0ff */
[----:B------:R3:W-:Y:S01]  /*2e7d0*/  @P4 STG.E [R14.64], R131 ;  /* 0x000000830e004986 */ /* 0x0007e2000c101908 */
[----:B------:R-:W-:Y:S02]  /*2e7e0*/  ISETP.LT.AND P4, PT, R215, c[0x0][0x178], !P2 ;  /* 0x00005e00d7007a0c */ /* 0x000fe40005781270 */
[----:B------:R-:W-:Y:S01]  /*2e7f0*/  ISETP.LT.AND P2, PT, R135, c[0x0][0x178], !P2 ;  /* 0x00005e0087007a0c */ /* 0x000fe20005741270 */
[----:B-1----:R-:W-:-:S04]  /*2e800*/  IMAD.WIDE R2, R29, 0x4, R224 ;  /* 0x000000041d027825 */ /* 0x002fc800078e02e0 */
[C---:B--2---:R-:W-:Y:S01]  /*2e810*/  IMAD.WIDE R8, R17.reuse, 0x4, R236 ;  /* 0x0000000411087825 */ /* 0x044fe200078e02ec */
[----:B------:R1:W-:Y:S03]  /*2e820*/  @P3 STG.E [R2.64], R19 ;  /* 0x0000001302003986 */ /* 0x0003e6000c101908 */
[C---:B---3--:R-:W-:Y:S01]  /*2e830*/  IMAD.WIDE R10, R17.reuse, 0x4, R4 ;  /* 0x00000004110a7825 */ /* 0x048fe200078e0204 */
[----:B------:R2:W-:Y:S03]  /*2e840*/  @P6 STG.E [R8.64], R198 ;  /* 0x000000c608006986 */ /* 0x0005e6000c101908 */
[----:B------:R-:W-:Y:S01]  /*2e850*/  IMAD.WIDE R12, R17, 0x4, R6 ;  /* 0x00000004110c7825 */ /* 0x000fe200078e0206 */
[----:B------:R3:W-:Y:S01]  /*2e860*/  @P5 STG.E [R10.64], R210 ;  /* 0x000000d20a005986 */ /* 0x0007e2000c101908 */
[----:B------:R-:W-:-:S02]  /*2e870*/  ISETP.LT.AND P5, PT, R235, c[0x0][0x178], !P1 ;  /* 0x00005e00eb007a0c */ /* 0x000fc40004fa1270 */
[----:B------:R-:W-:Y:S01]  /*2e880*/  IMAD.WIDE R14, R17, 0x4, R224 ;  /* 0x00000004110e7825 */ /* 0x000fe200078e02e0 */
[----:B------:R-:W-:Y:S01]  /*2e890*/  ISETP.LT.AND P6, PT, R214, c[0x0][0x178], !P1 ;  /* 0x00005e00d6007a0c */ /* 0x000fe20004fc1270 */
[----:B------:R2:W-:Y:S01]  /*2e8a0*/  @P4 STG.E [R12.64], R230 ;  /* 0x000000e60c004986 */ /* 0x0005e2000c101908 */
[----:B------:R-:W-:Y:S02]  /*2e8b0*/  ISETP.LT.AND P4, PT, R215, c[0x0][0x178], !P1 ;  /* 0x00005e00d7007a0c */ /* 0x000fe40004f81270 */
[----:B------:R-:W-:Y:S01]  /*2e8c0*/  IADD3 R21, R17, c[0x0][0x198], RZ ;  /* 0x0000660011157a10 */ /* 0x000fe20007ffe0ff */
[----:B------:R3:W-:Y:S01]  /*2e8d0*/  @P2 STG.E [R14.64], R22 ;  /* 0x000000160e002986 */ /* 0x0007e2000c101908 */
[----:B------:R-:W-:Y:S02]  /*2e8e0*/  ISETP.LT.AND P1, PT, R135, c[0x0][0x178], !P1 ;  /* 0x00005e0087007a0c */ /* 0x000fe40004f21270 */
[----:B------:R-:W-:Y:S01]  /*2e8f0*/  ISETP.LT.AND P2, PT, R235, c[0x0][0x178], !P0 ;  /* 0x00005e00eb007a0c */ /* 0x000fe20004741270 */
[C---:B-1----:R-:W-:Y:S01]  /*2e900*/  IMAD.WIDE R2, R21.reuse, 0x4, R236 ;  /* 0x0000000415027825 */ /* 0x042fe200078e02ec */
[----:B------:R-:W-:-:S03]  /*2e910*/  IADD3 R19, R21, c[0x0][0x198], RZ ;  /* 0x0000660015137a10 */ /* 0x000fc60007ffe0ff */
[----:B--2---:R-:W-:Y:S01]  /*2e920*/  IMAD.WIDE R8, R21, 0x4, R4 ;  /* 0x0000000415087825 */ /* 0x004fe200078e0204 */
[----:B------:R-:W-:-:S03]  /*2e930*/  ISETP.GE.AND P3, PT, R0, c[0x0][0x17c], PT ;  /* 0x00005f0000007a0c */ /* 0x000fc60003f66270 */
[----:B---3--:R-:W-:-:S04]  /*2e940*/  IMAD.WIDE R10, R21, 0x4, R6 ;  /* 0x00000004150a7825 */ /* 0x008fc800078e0206 */
[----:B------:R-:W-:-:S04]  /*2e950*/  IMAD.WIDE R12, R21, 0x4, R224 ;  /* 0x00000004150c7825 */ /* 0x000fc800078e02e0 */
[----:B------:R-:W-:Y:S01]  /*2e960*/  IMAD.WIDE R16, R19, 0x4, R236 ;  /* 0x0000000413107825 */ /* 0x000fe200078e02ec */
[----:B----4-:R1:W-:Y:S01]  /*2e970*/  @P5 STG.E [R2.64], R199 ;  /* 0x000000c702005986 */ /* 0x0103e2000c101908 */
[----:B------:R-:W-:-:S03]  /*2e980*/  ISETP.LT.AND P5, PT, R235, c[0x0][0x178], !P3 ;  /* 0x00005e00eb007a0c */ /* 0x000fc60005fa1270 */
[----:B------:R2:W-:Y:S01]  /*2e990*/  @P6 STG.E [R8.64], R211 ;  /* 0x000000d308006986 */ /* 0x0005e2000c101908 */
[----:B------:R-:W-:-:S03]  /*2e9a0*/  ISETP.LT.AND P6, PT, R214, c[0x0][0x178], !P3 ;  /* 0x00005e00d6007a0c */ /* 0x000fc60005fc1270 */
[----:B------:R3:W-:Y:S01]  /*2e9b0*/  @P4 STG.E [R10.64], R231 ;  /* 0x000000e70a004986 */ /* 0x0007e2000c101908 */
[----:B------:R-:W-:-:S03]  /*2e9c0*/  ISETP.LT.AND P4, PT, R214, c[0x0][0x178], !P0 ;  /* 0x00005e00d6007a0c */ /* 0x000fc60004781270 */
[----:B------:R-:W4:Y:S04]  /*2e9d0*/  LDL.LU R235, [R1+0xd34] ;  /* 0x000d340001eb7983 */ /* 0x000f280000300800 */
[----:B------:R1:W-:Y:S01]  /*2e9e0*/  @P1 STG.E [R12.64], R23 ;  /* 0x000000170c001986 */ /* 0x0003e2000c101908 */
[----:B------:R-:W-:-:S03]  /*2e9f0*/  ISETP.LT.AND P1, PT, R215, c[0x0][0x178], !P0 ;  /* 0x00005e00d7007a0c */ /* 0x000fc60004721270 */
[----:B------:R-:W4:Y:S01]  /*2ea00*/  LDL.LU R214, [R1+0xd30] ;  /* 0x000d300001d67983 */ /* 0x000f220000300800 */
[----:B------:R-:W-:-:S03]  /*2ea10*/  ISETP.LT.AND P0, PT, R135, c[0x0][0x178], !P0 ;  /* 0x00005e0087007a0c */ /* 0x000fc60004701270 */
[----:B------:R2:W-:Y:S01]  /*2ea20*/  @P2 STG.E [R16.64], R134 ;  /* 0x0000008610002986 */ /* 0x0005e2000c101908 */
[----:B------:R-:W-:Y:S02]  /*2ea30*/  ISETP.LT.AND P2, PT, R215, c[0x0][0x178], !P3 ;  /* 0x00005e00d7007a0c */ /* 0x000fe40005f41270 */
[----:B------:R-:W-:Y:S01]  /*2ea40*/  ISETP.LT.AND P3, PT, R135, c[0x0][0x178], !P3 ;  /* 0x00005e0087007a0c */ /* 0x000fe20005f61270 */
[----:B------:R-:W4:Y:S04]  /*2ea50*/  LDL.LU R215, [R1+0xd2c] ;  /* 0x000d2c0001d77983 */ /* 0x000f280000300800 */
[----:B------:R-:W4:Y:S01]  /*2ea60*/  LDL.LU R135, [R1+0xd28] ;  /* 0x000d280001877983 */ /* 0x000f220000300800 */
[C---:B------:R-:W-:Y:S01]  /*2ea70*/  IADD3 R15, R19.reuse, c[0x0][0x198], RZ ;  /* 0x00006600130f7a10 */ /* 0x040fe20007ffe0ff */
[----:B-1----:R-:W-:-:S04]  /*2ea80*/  IMAD.WIDE R2, R19, 0x4, R4 ;  /* 0x0000000413027825 */ /* 0x002fc800078e0204 */
[----:B--2---:R-:W-:-:S04]  /*2ea90*/  IMAD.WIDE R8, R19, 0x4, R6 ;  /* 0x0000000413087825 */ /* 0x004fc800078e0206 */
[----:B---3--:R-:W-:-:S04]  /*2eaa0*/  IMAD.WIDE R10, R19, 0x4, R224 ;  /* 0x00000004130a7825 */ /* 0x008fc800078e02e0 */
[----:B------:R-:W-:-:S04]  /*2eab0*/  IMAD.WIDE R236, R15, 0x4, R236 ;  /* 0x000000040fec7825 */ /* 0x000fc800078e02ec */
[----:B------:R-:W-:-:S04]  /*2eac0*/  IMAD.WIDE R4, R15, 0x4, R4 ;  /* 0x000000040f047825 */ /* 0x000fc800078e0204 */
[----:B------:R-:W-:-:S04]  /*2ead0*/  IMAD.WIDE R6, R15, 0x4, R6 ;  /* 0x000000040f067825 */ /* 0x000fc800078e0206 */
[----:B------:R-:W-:Y:S01]  /*2eae0*/  IMAD.WIDE R224, R15, 0x4, R224 ;  /* 0x000000040fe07825 */ /* 0x000fe200078e02e0 */
[----:B----4-:R1:W-:Y:S04]  /*2eaf0*/  @P4 STG.E [R2.64], R214 ;  /* 0x000000d602004986 */ /* 0x0103e8000c101908 */
[----:B------:R1:W-:Y:S04]  /*2eb00*/  @P1 STG.E [R8.64], R234 ;  /* 0x000000ea08001986 */ /* 0x0003e8000c101908 */
[----:B------:R1:W-:Y:S04]  /*2eb10*/  @P0 STG.E [R10.64], R26 ;  /* 0x0000001a0a000986 */ /* 0x0003e8000c101908 */
[----:B------:R1:W-:Y:S04]  /*2eb20*/  @P5 STG.E [R236.64], R135 ;  /* 0x00000087ec005986 */ /* 0x0003e8000c101908 */
[----:B------:R1:W-:Y:S04]  /*2eb30*/  @P6 STG.E [R4.64], R215 ;  /* 0x000000d704006986 */ /* 0x0003e8000c101908 */
[----:B------:R1:W-:Y:S01]  /*2eb40*/  @P2 STG.E [R6.64], R235 ;  /* 0x000000eb06002986 */ /* 0x0003e2000c101908 */
[----:B------:R-:W-:Y:S05]  /*2eb50*/  @!P3 EXIT ;  /* 0x000000000000b94d */ /* 0x000fea0003800000 */
[----:B------:R-:W-:Y:S01]  /*2eb60*/  STG.E [R224.64], R27 ;  /* 0x0000001be0007986 */ /* 0x000fe2000c101908 */
[----:B------:R-:W-:Y:S05]  /*2eb70*/  EXIT ;  /* 0x000000000000794d */ /* 0x000fea0003800000 */
.L_x_2:
[----:B------:R-:W-:-:S00]  /*2eb80*/  BRA `(.L_x_2) ;  /* 0xfffffff000007947 */ /* 0x000fc0000383ffff */
[----:B------:R-:W-:-:S00]  /*2eb90*/  NOP ;  /* 0x0000000000007918 */ /* 0x000fc00000000000 */
        /* <DEDUP_REMOVED lines=14> */
.L_x_3:


//--------------------- .nv.shared.matmul_kernel  --------------------------
	.section	.nv.shared.matmul_kernel,"aw",@nobits
	.sectionflags	@""
	.align	16
